	.target	sm_100a

	.elftype	@"ET_EXEC"


//--------------------- .note.nv.tkinfo           --------------------------
	.section	.note.nv.tkinfo,"",@"SHT_NOTE"
	.sectionflags	@"SHF_NOTE_NV_TKINFO"
	.tkinfo
        /*0018*/ 	.word	0x00000002
        /*0030*/ 	.string	""
        /*0030*/ 	.string	"ptxas"
        /*0030*/ 	.string	"Cuda compilation tools, release 13.0, V13.0.88"
        /*0030*/ 	.string	"Build cuda_13.0.r13.0/compiler.36424714_0"
        /*0030*/ 	.string	"-arch sm_100a -m 64 "



//--------------------- .note.nv.cuinfo           --------------------------
	.section	.note.nv.cuinfo,"",@"SHT_NOTE"
	.sectionflags	@"SHF_NOTE_NV_CUINFO"
        /*0018*/ 	.short	0x0002
        /*001a*/ 	.short	0x0064
        /*001c*/ 	.short	0x0082
	.zero		2


//--------------------- .nv.info                  --------------------------
	.section	.nv.info,"",@"SHT_CUDA_INFO"
	.align	4


	//----- nvinfo : EIATTR_REGCOUNT
	.align		4
        /*0000*/ 	.byte	0x04, 0x2f
        /*0002*/ 	.short	(.L_19 - .L_18)
	.align		4
.L_18:
        /*0004*/ 	.word	index@(_ZN7cutlass13device_kernelINS_4conv6kernel13ConvUniversalINS1_16ConvProblemShapeILNS1_8OperatorE0ELi3EEENS1_10collective14CollectiveConvINS1_47MainloopSm100TmaUmmaWarpSpecializedImplicitGemmILS5_0ELi8ELi3ELi1ELi2EN4cute5tupleIJNSA_1CILi2EEENSC_ILi1EEESE_EEEEENSB_IJNSC_ILi256EEENSC_ILi128EEENSB_IJNSC_ILi64EEEEEEEEENS_6half_tESM_NSA_8TiledMMAINSA_8MMA_AtomIJNSA_26SM100_MMA_F16BF16_2x1SM_SSISM_SM_fLi256ELi128ELNSA_4UMMA5MajorE0ELSR_0ELNSQ_7ScaleInE0ELSS_0EEEEEENSA_6LayoutINSB_IJSE_SE_SE_EEENSB_IJNSC_ILi0EEESX_SX_EEEEENSB_IJNSA_10UnderscoreES10_S10_EEEEENS7_6detail27Sm100ImplicitGemmTileTraitsINSA_25SM100_TMA_2SM_LOAD_IM2COLENSA_14ComposedLayoutINSA_7SwizzleILi3ELi4ELi3EEENSA_18smem_ptr_flag_bitsILi16EEENSV_INSB_IJNSC_ILi8EEESJ_EEENSB_IJSJ_SE_EEEEEEEvEENS14_INSA_18SM100_TMA_2SM_LOADES1F_vEEEENS_8epilogue10collective18CollectiveEpilogueINS1K_23Sm100TmaWarpSpecializedILi4ELi2ELi32ELb1ELb0EEEJNSB_IJSI_SI_SK_EEENSB_IJNSV_ISI_SE_EENSV_INSC_ILi32EEESE_EEEEESM_NSB_IJNSB_IJllllEEESE_SX_EEESM_S1V_NS1K_6fusion15FusionCallbacksIS1O_NS1W_17LinearCombinationISM_fSM_fLNS_15FloatRoundStyleE2EEES1P_S1T_JEEENSA_5SM1004TMEM4LOAD26SM100_TMEM_LOAD_32dp32b32xENSA_20SM90_TMA_LOAD_IM2COLENS16_INS17_ILi2ELi4ELi3EEES1A_NSV_INSB_IJS1B_S1R_EEENSB_IJS1R_SE_EEEEEEENSA_39AutoVectorizingCopyWithAssumedAlignmentILi128EEENSA_21SM90_TMA_STORE_IM2COLES2B_S2D_S2D_EEEvvEEEEvNT_6ParamsE)
        /*0008*/ 	.word	0x0000006c


	//----- nvinfo : EIATTR_FRAME_SIZE
	.align		4
.L_19:
        /*000c*/ 	.byte	0x04, 0x11
        /*000e*/ 	.short	(.L_21 - .L_20)
	.align		4
.L_20:
        /*0010*/ 	.word	index@($__internal_2_$__cuda_sm10x_tcgen05_guardrail_trap_unallocated_columns_being_dealloced)
        /*0014*/ 	.word	0x00000008


	//----- nvinfo : EIATTR_FRAME_SIZE
	.align		4
.L_21:
        /*0018*/ 	.byte	0x04, 0x11
        /*001a*/ 	.short	(.L_23 - .L_22)
	.align		4
.L_22:
        /*001c*/ 	.word	index@($__internal_1_$__cuda_sm10x_tcgen05_guardrail_trap_phase_invalid_during_alloc)
        /*0020*/ 	.word	0x00000008


	//----- nvinfo : EIATTR_FRAME_SIZE
	.align		4
.L_23:
        /*0024*/ 	.byte	0x04, 0x11
        /*0026*/ 	.short	(.L_25 - .L_24)
	.align		4
.L_24:
        /*0028*/ 	.word	index@($__internal_0_$__cuda_sm10x_tcgen05_guardrail_trap_col_being_dealloced_not_returned_by_alloc)
        /*002c*/ 	.word	0x00000008


	//----- nvinfo : EIATTR_FRAME_SIZE
	.align		4
.L_25:
        /*0030*/ 	.byte	0x04, 0x11
        /*0032*/ 	.short	(.L_27 - .L_26)
	.align		4
.L_26:
        /*0034*/ 	.word	index@(_ZN7cutlass13device_kernelINS_4conv6kernel13ConvUniversalINS1_16ConvProblemShapeILNS1_8OperatorE0ELi3EEENS1_10collective14CollectiveConvINS1_47MainloopSm100TmaUmmaWarpSpecializedImplicitGemmILS5_0ELi8ELi3ELi1ELi2EN4cute5tupleIJNSA_1CILi2EEENSC_ILi1EEESE_EEEEENSB_IJNSC_ILi256EEENSC_ILi128EEENSB_IJNSC_ILi64EEEEEEEEENS_6half_tESM_NSA_8TiledMMAINSA_8MMA_AtomIJNSA_26SM100_MMA_F16BF16_2x1SM_SSISM_SM_fLi256ELi128ELNSA_4UMMA5MajorE0ELSR_0ELNSQ_7ScaleInE0ELSS_0EEEEEENSA_6LayoutINSB_IJSE_SE_SE_EEENSB_IJNSC_ILi0EEESX_SX_EEEEENSB_IJNSA_10UnderscoreES10_S10_EEEEENS7_6detail27Sm100ImplicitGemmTileTraitsINSA_25SM100_TMA_2SM_LOAD_IM2COLENSA_14ComposedLayoutINSA_7SwizzleILi3ELi4ELi3EEENSA_18smem_ptr_flag_bitsILi16EEENSV_INSB_IJNSC_ILi8EEESJ_EEENSB_IJSJ_SE_EEEEEEEvEENS14_INSA_18SM100_TMA_2SM_LOADES1F_vEEEENS_8epilogue10collective18CollectiveEpilogueINS1K_23Sm100TmaWarpSpecializedILi4ELi2ELi32ELb1ELb0EEEJNSB_IJSI_SI_SK_EEENSB_IJNSV_ISI_SE_EENSV_INSC_ILi32EEESE_EEEEESM_NSB_IJNSB_IJllllEEESE_SX_EEESM_S1V_NS1K_6fusion15FusionCallbacksIS1O_NS1W_17LinearCombinationISM_fSM_fLNS_15FloatRoundStyleE2EEES1P_S1T_JEEENSA_5SM1004TMEM4LOAD26SM100_TMEM_LOAD_32dp32b32xENSA_20SM90_TMA_LOAD_IM2COLENS16_INS17_ILi2ELi4ELi3EEES1A_NSV_INSB_IJS1B_S1R_EEENSB_IJS1R_SE_EEEEEEENSA_39AutoVectorizingCopyWithAssumedAlignmentILi128EEENSA_21SM90_TMA_STORE_IM2COLES2B_S2D_S2D_EEEvvEEEEvNT_6ParamsE)
        /*0038*/ 	.word	0x00000008


	//----- nvinfo : EIATTR_MIN_STACK_SIZE
	.align		4
.L_27:
        /*003c*/ 	.byte	0x04, 0x12
        /*003e*/ 	.short	(.L_29 - .L_28)
	.align		4
.L_28:
        /*0040*/ 	.word	index@(_ZN7cutlass13device_kernelINS_4conv6kernel13ConvUniversalINS1_16ConvProblemShapeILNS1_8OperatorE0ELi3EEENS1_10collective14CollectiveConvINS1_47MainloopSm100TmaUmmaWarpSpecializedImplicitGemmILS5_0ELi8ELi3ELi1ELi2EN4cute5tupleIJNSA_1CILi2EEENSC_ILi1EEESE_EEEEENSB_IJNSC_ILi256EEENSC_ILi128EEENSB_IJNSC_ILi64EEEEEEEEENS_6half_tESM_NSA_8TiledMMAINSA_8MMA_AtomIJNSA_26SM100_MMA_F16BF16_2x1SM_SSISM_SM_fLi256ELi128ELNSA_4UMMA5MajorE0ELSR_0ELNSQ_7ScaleInE0ELSS_0EEEEEENSA_6LayoutINSB_IJSE_SE_SE_EEENSB_IJNSC_ILi0EEESX_SX_EEEEENSB_IJNSA_10UnderscoreES10_S10_EEEEENS7_6detail27Sm100ImplicitGemmTileTraitsINSA_25SM100_TMA_2SM_LOAD_IM2COLENSA_14ComposedLayoutINSA_7SwizzleILi3ELi4ELi3EEENSA_18smem_ptr_flag_bitsILi16EEENSV_INSB_IJNSC_ILi8EEESJ_EEENSB_IJSJ_SE_EEEEEEEvEENS14_INSA_18SM100_TMA_2SM_LOADES1F_vEEEENS_8epilogue10collective18CollectiveEpilogueINS1K_23Sm100TmaWarpSpecializedILi4ELi2ELi32ELb1ELb0EEEJNSB_IJSI_SI_SK_EEENSB_IJNSV_ISI_SE_EENSV_INSC_ILi32EEESE_EEEEESM_NSB_IJNSB_IJllllEEESE_SX_EEESM_S1V_NS1K_6fusion15FusionCallbacksIS1O_NS1W_17LinearCombinationISM_fSM_fLNS_15FloatRoundStyleE2EEES1P_S1T_JEEENSA_5SM1004TMEM4LOAD26SM100_TMEM_LOAD_32dp32b32xENSA_20SM90_TMA_LOAD_IM2COLENS16_INS17_ILi2ELi4ELi3EEES1A_NSV_INSB_IJS1B_S1R_EEENSB_IJS1R_SE_EEEEEEENSA_39AutoVectorizingCopyWithAssumedAlignmentILi128EEENSA_21SM90_TMA_STORE_IM2COLES2B_S2D_S2D_EEEvvEEEEvNT_6ParamsE)
        /*0044*/ 	.word	0x00000008
.L_29:


//--------------------- .nv.compat                --------------------------
	.section	.nv.compat,"",@"SHT_CUDA_COMPAT_INFO"
	.align	4
        /*0000*/ 	.byte	0x02, 0x09, 0x01, 0x00, 0x02, 0x02, 0x02, 0x00, 0x02, 0x05, 0x05, 0x00, 0x03, 0x07, 0x01, 0x01
        /*0010*/ 	.byte	0x02, 0x03, 0x01, 0x00, 0x02, 0x06, 0x01, 0x00, 0x04, 0x0b, 0x08, 0x00, 0x09, 0x00, 0x00, 0x00
        /*0020*/ 	.byte	0x00, 0x00, 0x00, 0x00


//--------------------- .nv.info._ZN7cutlass13device_kernelINS_4conv6kernel13ConvUniversalINS1_16ConvProblemShapeILNS1_8OperatorE0ELi3EEENS1_10collective14CollectiveConvINS1_47MainloopSm100TmaUmmaWarpSpecializedImplicitGemmILS5_0ELi8ELi3ELi1ELi2EN4cute5tupleIJNSA_1CILi2EEENSC_ILi1EEESE_EEEEENSB_IJNSC_ILi256EEENSC_ILi128EEENSB_IJNSC_ILi64EEEEEEEEENS_6half_tESM_NSA_8TiledMMAINSA_8MMA_AtomIJNSA_26SM100_MMA_F16BF16_2x1SM_SSISM_SM_fLi256ELi128ELNSA_4UMMA5MajorE0ELSR_0ELNSQ_7ScaleInE0ELSS_0EEEEEENSA_6LayoutINSB_IJSE_SE_SE_EEENSB_IJNSC_ILi0EEESX_SX_EEEEENSB_IJNSA_10UnderscoreES10_S10_EEEEENS7_6detail27Sm100ImplicitGemmTileTraitsINSA_25SM100_TMA_2SM_LOAD_IM2COLENSA_14ComposedLayoutINSA_7SwizzleILi3ELi4ELi3EEENSA_18smem_ptr_flag_bitsILi16EEENSV_INSB_IJNSC_ILi8EEESJ_EEENSB_IJSJ_SE_EEEEEEEvEENS14_INSA_18SM100_TMA_2SM_LOADES1F_vEEEENS_8epilogue10collective18CollectiveEpilogueINS1K_23Sm100TmaWarpSpecializedILi4ELi2ELi32ELb1ELb0EEEJNSB_IJSI_SI_SK_EEENSB_IJNSV_ISI_SE_EENSV_INSC_ILi32EEESE_EEEEESM_NSB_IJNSB_IJllllEEESE_SX_EEESM_S1V_NS1K_6fusion15FusionCallbacksIS1O_NS1W_17LinearCombinationISM_fSM_fLNS_15FloatRoundStyleE2EEES1P_S1T_JEEENSA_5SM1004TMEM4LOAD26SM100_TMEM_LOAD_32dp32b32xENSA_20SM90_TMA_LOAD_IM2COLENS16_INS17_ILi2ELi4ELi3EEES1A_NSV_INSB_IJS1B_S1R_EEENSB_IJS1R_SE_EEEEEEENSA_39AutoVectorizingCopyWithAssumedAlignmentILi128EEENSA_21SM90_TMA_STORE_IM2COLES2B_S2D_S2D_EEEvvEEEEvNT_6ParamsE --------------------------
	.section	.nv.info._ZN7cutlass13device_kernelINS_4conv6kernel13ConvUniversalINS1_16ConvProblemShapeILNS1_8OperatorE0ELi3EEENS1_10collective14CollectiveConvINS1_47MainloopSm100TmaUmmaWarpSpecializedImplicitGemmILS5_0ELi8ELi3ELi1ELi2EN4cute5tupleIJNSA_1CILi2EEENSC_ILi1EEESE_EEEEENSB_IJNSC_ILi256EEENSC_ILi128EEENSB_IJNSC_ILi64EEEEEEEEENS_6half_tESM_NSA_8TiledMMAINSA_8MMA_AtomIJNSA_26SM100_MMA_F16BF16_2x1SM_SSISM_SM_fLi256ELi128ELNSA_4UMMA5MajorE0ELSR_0ELNSQ_7ScaleInE0ELSS_0EEEEEENSA_6LayoutINSB_IJSE_SE_SE_EEENSB_IJNSC_ILi0EEESX_SX_EEEEENSB_IJNSA_10UnderscoreES10_S10_EEEEENS7_6detail27Sm100ImplicitGemmTileTraitsINSA_25SM100_TMA_2SM_LOAD_IM2COLENSA_14ComposedLayoutINSA_7SwizzleILi3ELi4ELi3EEENSA_18smem_ptr_flag_bitsILi16EEENSV_INSB_IJNSC_ILi8EEESJ_EEENSB_IJSJ_SE_EEEEEEEvEENS14_INSA_18SM100_TMA_2SM_LOADES1F_vEEEENS_8epilogue10collective18CollectiveEpilogueINS1K_23Sm100TmaWarpSpecializedILi4ELi2ELi32ELb1ELb0EEEJNSB_IJSI_SI_SK_EEENSB_IJNSV_ISI_SE_EENSV_INSC_ILi32EEESE_EEEEESM_NSB_IJNSB_IJllllEEESE_SX_EEESM_S1V_NS1K_6fusion15FusionCallbacksIS1O_NS1W_17LinearCombinationISM_fSM_fLNS_15FloatRoundStyleE2EEES1P_S1T_JEEENSA_5SM1004TMEM4LOAD26SM100_TMEM_LOAD_32dp32b32xENSA_20SM90_TMA_LOAD_IM2COLENS16_INS17_ILi2ELi4ELi3EEES1A_NSV_INSB_IJS1B_S1R_EEENSB_IJS1R_SE_EEEEEEENSA_39AutoVectorizingCopyWithAssumedAlignmentILi128EEENSA_21SM90_TMA_STORE_IM2COLES2B_S2D_S2D_EEEvvEEEEvNT_6ParamsE,"",@"SHT_CUDA_INFO"
	.sectionflags	@""
	.align	4


	//----- nvinfo : EIATTR_CUDA_API_VERSION
	.align		4
        /*0000*/ 	.byte	0x04, 0x37
        /*0002*/ 	.short	(.L_31 - .L_30)
.L_30:
        /*0004*/ 	.word	0x00000082


	//----- nvinfo : EIATTR_KPARAM_INFO
	.align		4
.L_31:
        /*0008*/ 	.byte	0x04, 0x17
        /*000a*/ 	.short	(.L_33 - .L_32)
.L_32:
        /*000c*/ 	.word	0x00000000
        /*0010*/ 	.short	0x0000
        /*0012*/ 	.short	0x0000
        /*0014*/ 	.byte	0x00, 0xf0, 0x01, 0x24


	//----- nvinfo : EIATTR_AT_ENTRY_FRAGMENTS
	.align		4
.L_33:
        /*0018*/ 	.byte	0x04, 0x4f
        /*001a*/ 	.short	(.L_35 - .L_34)


	//   ....[0]....
.L_34:
        /*001c*/ 	.word	0x00000007


	//----- nvinfo : EIATTR_RESERVED_SMEM_USED
	.align		4
.L_35:
        /*0020*/ 	.byte	0x01, 0x41
	.zero		2


	//----- nvinfo : EIATTR_SPARSE_MMA_MASK
	.align		4
        /*0024*/ 	.byte	0x03, 0x50
        /*0026*/ 	.short	0x0000


	//----- nvinfo : EIATTR_TCGEN05_2CTA_USED
	.align		4
        /*0028*/ 	.byte	0x01, 0x52
	.zero		2


	//----- nvinfo : EIATTR_MAXREG_COUNT
	.align		4
        /*002c*/ 	.byte	0x03, 0x1b
        /*002e*/ 	.short	0x00ff


	//----- nvinfo : EIATTR_NUM_BARRIERS
	.align		4
        /*0030*/ 	.byte	0x02, 0x4c
        /*0032*/ 	.byte	0x07
	.zero		1


	//----- nvinfo : EIATTR_EXTERNS
	.align		4
        /*0034*/ 	.byte	0x04, 0x0f
        /*0036*/ 	.short	(.L_37 - .L_36)


	//   ....[0]....
	.align		4
.L_36:
        /*0038*/ 	.word	index@(__assertfail)


	//----- nvinfo : EIATTR_MERCURY_ISA_VERSION
	.align		4
.L_37:
        /*003c*/ 	.byte	0x03, 0x5f
        /*003e*/ 	.short	0x0101


	//----- nvinfo : EIATTR_INT_WARP_WIDE_INSTR_OFFSETS
	.align		4
        /*0040*/ 	.byte	0x04, 0x31
        /*0042*/ 	.short	(.L_39 - .L_38)


	//   ....[0]....
.L_38:
        /*0044*/ 	.word	0x00000cd0


	//   ....[1]....
        /*0048*/ 	.word	0x00000d80


	//   ....[2]....
        /*004c*/ 	.word	0x00004730


	//   ....[3]....
        /*0050*/ 	.word	0x00004750


	//   ....[4]....
        /*0054*/ 	.word	0x00004780


	//   ....[5]....
        /*0058*/ 	.word	0x000054f0


	//   ....[6]....
        /*005c*/ 	.word	0x00005560


	//   ....[7]....
        /*0060*/ 	.word	0x00005670


	//   ....[8]....
        /*0064*/ 	.word	0x000056f0


	//   ....[9]....
        /*0068*/ 	.word	0x000057f0


	//   ....[10]....
        /*006c*/ 	.word	0x00005890


	//   ....[11]....
        /*0070*/ 	.word	0x00005980


	//   ....[12]....
        /*0074*/ 	.word	0x00005aa0


	//----- nvinfo : EIATTR_COOP_GROUP_MASK_REGIDS
	.align		4
.L_39:
        /*0078*/ 	.byte	0x04, 0x29
        /*007a*/ 	.short	(.L_41 - .L_40)


	//   ....[0]....
.L_40:
        /*007c*/ 	.word	0xffffffff


	//   ....[1]....
        /*0080*/ 	.word	0xffffffff


	//   ....[2]....
        /*0084*/ 	.word	0xffffffff


	//   ....[3]....
        /*0088*/ 	.word	0xffffffff


	//   ....[4]....
        /*008c*/ 	.word	0xffffffff


	//   ....[5]....
        /*0090*/ 	.word	0xffffffff


	//   ....[6]....
        /*0094*/ 	.word	0xffffffff


	//   ....[7]....
        /*0098*/ 	.word	0xffffffff


	//   ....[8]....
        /*009c*/ 	.word	0xffffffff


	//   ....[9]....
        /*00a0*/ 	.word	0xffffffff


	//   ....[10]....
        /*00a4*/ 	.word	0xffffffff


	//   ....[11]....
        /*00a8*/ 	.word	0xffffffff


	//   ....[12]....
        /*00ac*/ 	.word	0xffffffff


	//----- nvinfo : EIATTR_COOP_GROUP_INSTR_OFFSETS
	.align		4
.L_41:
        /*00b0*/ 	.byte	0x04, 0x28
        /*00b2*/ 	.short	(.L_43 - .L_42)


	//   ....[0]....
.L_42:
        /*00b4*/ 	.word	0x000000d0


	//   ....[1]....
        /*00b8*/ 	.word	0x00000540


	//   ....[2]....
        /*00bc*/ 	.word	0x00000760


	//   ....[3]....
        /*00c0*/ 	.word	0x00000900


	//   ....[4]....
        /*00c4*/ 	.word	0x00000a00


	//   ....[5]....
        /*00c8*/ 	.word	0x00000b50


	//   ....[6]....
        /*00cc*/ 	.word	0x00000df0


	//   ....[7]....
        /*00d0*/ 	.word	0x00002720


	//   ....[8]....
        /*00d4*/ 	.word	0x000035f0


	//   ....[9]....
        /*00d8*/ 	.word	0x00003ac0


	//   ....[10]....
        /*00dc*/ 	.word	0x00003af0


	//   ....[11]....
        /*00e0*/ 	.word	0x00004640


	//   ....[12]....
        /*00e4*/ 	.word	0x00004850


	//----- nvinfo : EIATTR_VRC_CTA_INIT_COUNT
	.align		4
.L_43:
        /*00e8*/ 	.byte	0x02, 0x4a
        /*00ea*/ 	.byte	0x80
	.zero		1


	//----- nvinfo : EIATTR_SYSCALL_OFFSETS
	.align		4
        /*00ec*/ 	.byte	0x04, 0x46
        /*00ee*/ 	.short	(.L_45 - .L_44)


	//   ....[0]....
.L_44:
        /*00f0*/ 	.word	0x000066d0


	//   ....[1]....
        /*00f4*/ 	.word	0x000067c0


	//   ....[2]....
        /*00f8*/ 	.word	0x00007190


	//   ....[3]....
        /*00fc*/ 	.word	0x00007e40


	//   ....[4]....
        /*0100*/ 	.word	0x00008ac0


	//   ....[5]....
        /*0104*/ 	.word	0x00009730


	//----- nvinfo : EIATTR_MBARRIER_INSTR_OFFSETS
	.align		4
.L_45:
        /*0108*/ 	.byte	0x04, 0x39
        /*010a*/ 	.short	(.L_47 - .L_46)


	//   ....[0]....
.L_46:
        /*010c*/ 	.word	0x00000650
        /*0110*/ 	.word	0x000000ff
        /*0114*/ 	.word	0x00000000
        /*0118*/ 	.short	0x0100
        /*011a*/ 	.byte	0x04
	.zero		1


	//   ....[1]....
        /*011c*/ 	.word	0x00000660
        /*0120*/ 	.word	0x000000ff
        /*0124*/ 	.word	0x00000040
        /*0128*/ 	.short	0x0100
        /*012a*/ 	.byte	0x04
	.zero		1


	//   ....[2]....
        /*012c*/ 	.word	0x00000670
        /*0130*/ 	.word	0x000000ff
        /*0134*/ 	.word	0x00000008
        /*0138*/ 	.short	0x0100
        /*013a*/ 	.byte	0x04
	.zero		1


	//   ....[3]....
        /*013c*/ 	.word	0x00000680
        /*0140*/ 	.word	0x000000ff
        /*0144*/ 	.word	0x00000048
        /*0148*/ 	.short	0x0100
        /*014a*/ 	.byte	0x04
	.zero		1


	//   ....[4]....
        /*014c*/ 	.word	0x00000690
        /*0150*/ 	.word	0x000000ff
        /*0154*/ 	.word	0x00000010
        /*0158*/ 	.short	0x0100
        /*015a*/ 	.byte	0x04
	.zero		1


	//   ....[5]....
        /*015c*/ 	.word	0x000006a0
        /*0160*/ 	.word	0x000000ff
        /*0164*/ 	.word	0x00000050
        /*0168*/ 	.short	0x0100
        /*016a*/ 	.byte	0x04
	.zero		1


	//   ....[6]....
        /*016c*/ 	.word	0x000006b0
        /*0170*/ 	.word	0x000000ff
        /*0174*/ 	.word	0x00000018
        /*0178*/ 	.short	0x0100
        /*017a*/ 	.byte	0x04
	.zero		1


	//   ....[7]....
        /*017c*/ 	.word	0x000006c0
        /*0180*/ 	.word	0x000000ff
        /*0184*/ 	.word	0x00000058
        /*0188*/ 	.short	0x0100
        /*018a*/ 	.byte	0x04
	.zero		1


	//   ....[8]....
        /*018c*/ 	.word	0x000006d0
        /*0190*/ 	.word	0x000000ff
        /*0194*/ 	.word	0x00000020
        /*0198*/ 	.short	0x0100
        /*019a*/ 	.byte	0x04
	.zero		1


	//   ....[9]....
        /*019c*/ 	.word	0x000006e0
        /*01a0*/ 	.word	0x000000ff
        /*01a4*/ 	.word	0x00000060
        /*01a8*/ 	.short	0x0100
        /*01aa*/ 	.byte	0x04
	.zero		1


	//   ....[10]....
        /*01ac*/ 	.word	0x000006f0
        /*01b0*/ 	.word	0x000000ff
        /*01b4*/ 	.word	0x00000028
        /*01b8*/ 	.short	0x0100
        /*01ba*/ 	.byte	0x04
	.zero		1


	//   ....[11]....
        /*01bc*/ 	.word	0x00000700
        /*01c0*/ 	.word	0x000000ff
        /*01c4*/ 	.word	0x00000068
        /*01c8*/ 	.short	0x0100
        /*01ca*/ 	.byte	0x04
	.zero		1


	//   ....[12]....
        /*01cc*/ 	.word	0x00000710
        /*01d0*/ 	.word	0x000000ff
        /*01d4*/ 	.word	0x00000030
        /*01d8*/ 	.short	0x0100
        /*01da*/ 	.byte	0x04
	.zero		1


	//   ....[13]....
        /*01dc*/ 	.word	0x00000720
        /*01e0*/ 	.word	0x000000ff
        /*01e4*/ 	.word	0x00000070
        /*01e8*/ 	.short	0x0100
        /*01ea*/ 	.byte	0x04
	.zero		1


	//   ....[14]....
        /*01ec*/ 	.word	0x00000730
        /*01f0*/ 	.word	0x000000ff
        /*01f4*/ 	.word	0x00000038
        /*01f8*/ 	.short	0x0100
        /*01fa*/ 	.byte	0x04
	.zero		1


	//   ....[15]....
        /*01fc*/ 	.word	0x00000740
        /*0200*/ 	.word	0x000000ff
        /*0204*/ 	.word	0x00000078
        /*0208*/ 	.short	0x0100
        /*020a*/ 	.byte	0x04
	.zero		1


	//   ....[16]....
        /*020c*/ 	.word	0x00000870
        /*0210*/ 	.word	0x000000ff
        /*0214*/ 	.word	0x00000080
        /*0218*/ 	.short	0x0100
        /*021a*/ 	.byte	0x04
	.zero		1


	//   ....[17]....
        /*021c*/ 	.word	0x00000880
        /*0220*/ 	.word	0x000000ff
        /*0224*/ 	.word	0x000000a0
        /*0228*/ 	.short	0x0100
        /*022a*/ 	.byte	0x04
	.zero		1


	//   ....[18]....
        /*022c*/ 	.word	0x00000890
        /*0230*/ 	.word	0x000000ff
        /*0234*/ 	.word	0x00000088
        /*0238*/ 	.short	0x0100
        /*023a*/ 	.byte	0x04
	.zero		1


	//   ....[19]....
        /*023c*/ 	.word	0x000008a0
        /*0240*/ 	.word	0x000000ff
        /*0244*/ 	.word	0x000000a8
        /*0248*/ 	.short	0x0100
        /*024a*/ 	.byte	0x04
	.zero		1


	//   ....[20]....
        /*024c*/ 	.word	0x000008b0
        /*0250*/ 	.word	0x000000ff
        /*0254*/ 	.word	0x00000090
        /*0258*/ 	.short	0x0100
        /*025a*/ 	.byte	0x04
	.zero		1


	//   ....[21]....
        /*025c*/ 	.word	0x000008c0
        /*0260*/ 	.word	0x000000ff
        /*0264*/ 	.word	0x000000b0
        /*0268*/ 	.short	0x0100
        /*026a*/ 	.byte	0x04
	.zero		1


	//   ....[22]....
        /*026c*/ 	.word	0x000008d0
        /*0270*/ 	.word	0x000000ff
        /*0274*/ 	.word	0x00000098
        /*0278*/ 	.short	0x0100
        /*027a*/ 	.byte	0x04
	.zero		1


	//   ....[23]....
        /*027c*/ 	.word	0x000008e0
        /*0280*/ 	.word	0x000000ff
        /*0284*/ 	.word	0x000000b8
        /*0288*/ 	.short	0x0100
        /*028a*/ 	.byte	0x04
	.zero		1


	//   ....[24]....
        /*028c*/ 	.word	0x000009d0
        /*0290*/ 	.word	0x000000ff
        /*0294*/ 	.word	0x000000c0
        /*0298*/ 	.short	0x0100
        /*029a*/ 	.byte	0x04
	.zero		1


	//   ....[25]....
        /*029c*/ 	.word	0x000009e0
        /*02a0*/ 	.word	0x000000ff
        /*02a4*/ 	.word	0x000000c8
        /*02a8*/ 	.short	0x0100
        /*02aa*/ 	.byte	0x04
	.zero		1


	//   ....[26]....
        /*02ac*/ 	.word	0x00000b20
        /*02b0*/ 	.word	0x000000ff
        /*02b4*/ 	.word	0x000000d0
        /*02b8*/ 	.short	0x0100
        /*02ba*/ 	.byte	0x06
	.zero		1


	//   ....[27]....
        /*02bc*/ 	.word	0x00000b30
        /*02c0*/ 	.word	0x000000ff
        /*02c4*/ 	.word	0x000000d8
        /*02c8*/ 	.short	0x0100
        /*02ca*/ 	.byte	0x06
	.zero		1


	//   ....[28]....
        /*02cc*/ 	.word	0x00000c70
        /*02d0*/ 	.word	0x000000ff
        /*02d4*/ 	.word	0x000000e0
        /*02d8*/ 	.short	0x0100
        /*02da*/ 	.byte	0x04
	.zero		1


	//   ....[29]....
        /*02dc*/ 	.word	0x00000c80
        /*02e0*/ 	.word	0x000000ff
        /*02e4*/ 	.word	0x000000f0
        /*02e8*/ 	.short	0x0100
        /*02ea*/ 	.byte	0x04
	.zero		1


	//   ....[30]....
        /*02ec*/ 	.word	0x00000c90
        /*02f0*/ 	.word	0x000000ff
        /*02f4*/ 	.word	0x000000e8
        /*02f8*/ 	.short	0x0100
        /*02fa*/ 	.byte	0x04
	.zero		1


	//   ....[31]....
        /*02fc*/ 	.word	0x00000ca0
        /*0300*/ 	.word	0x000000ff
        /*0304*/ 	.word	0x000000f8
        /*0308*/ 	.short	0x0100
        /*030a*/ 	.byte	0x04
	.zero		1


	//   ....[32]....
        /*030c*/ 	.word	0x00000da0
        /*0310*/ 	.word	0x000000ff
        /*0314*/ 	.word	0x00000100
        /*0318*/ 	.short	0x0100
        /*031a*/ 	.byte	0x06
	.zero		1


	//   ....[33]....
        /*031c*/ 	.word	0x00001900
        /*0320*/ 	.word	0x000000ff
        /*0324*/ 	.word	0x00000040
        /*0328*/ 	.short	0x010a
        /*032a*/ 	.byte	0x04
	.zero		1


	//   ....[34]....
        /*032c*/ 	.word	0x00001c50
        /*0330*/ 	.word	0x000000ff
        /*0334*/ 	.word	0x00000040
        /*0338*/ 	.short	0x010a
        /*033a*/ 	.byte	0x09
	.zero		1


	//   ....[35]....
        /*033c*/ 	.word	0x00001e00
        /*0340*/ 	.word	0x000000ff
        /*0344*/ 	.word	0x00000040
        /*0348*/ 	.short	0x010a
        /*034a*/ 	.byte	0x08
	.zero		1


	//   ....[36]....
        /*034c*/ 	.word	0x00002030
        /*0350*/ 	.word	0x000000ff
        /*0354*/ 	.word	0x000000c8
        /*0358*/ 	.short	0x0101
        /*035a*/ 	.byte	0x1e
	.zero		1


	//   ....[37]....
        /*035c*/ 	.word	0x00002060
        /*0360*/ 	.word	0x000000ff
        /*0364*/ 	.word	0x00000040
        /*0368*/ 	.short	0x010a
        /*036a*/ 	.byte	0x04
	.zero		1


	//   ....[38]....
        /*036c*/ 	.word	0x00002340
        /*0370*/ 	.word	0x000000ff
        /*0374*/ 	.word	0x00000040
        /*0378*/ 	.short	0x010a
        /*037a*/ 	.byte	0x09
	.zero		1


	//   ....[39]....
        /*037c*/ 	.word	0x000024f0
        /*0380*/ 	.word	0x000000ff
        /*0384*/ 	.word	0x00000040
        /*0388*/ 	.short	0x010a
        /*038a*/ 	.byte	0x08
	.zero		1


	//   ....[40]....
        /*038c*/ 	.word	0x00002730
        /*0390*/ 	.word	0x000000ff
        /*0394*/ 	.word	0x000000d0
        /*0398*/ 	.short	0x010a
        /*039a*/ 	.byte	0x1e
	.zero		1


	//   ....[41]....
        /*039c*/ 	.word	0x000027f0
        /*03a0*/ 	.word	0x000000ff
        /*03a4*/ 	.word	0x00000000
        /*03a8*/ 	.short	0x0101
        /*03aa*/ 	.byte	0x04
	.zero		1


	//   ....[42]....
        /*03ac*/ 	.word	0x00002df0
        /*03b0*/ 	.word	0x000000ff
        /*03b4*/ 	.word	0x00000000
        /*03b8*/ 	.short	0x010a
        /*03ba*/ 	.byte	0x04
	.zero		1


	//   ....[43]....
        /*03bc*/ 	.word	0x00002e90
        /*03c0*/ 	.word	0x000000ff
        /*03c4*/ 	.word	0x00000000
        /*03c8*/ 	.short	0x010a
        /*03ca*/ 	.byte	0x05
	.zero		1


	//   ....[44]....
        /*03cc*/ 	.word	0x00002f30
        /*03d0*/ 	.word	0x000000ff
        /*03d4*/ 	.word	0x00000000
        /*03d8*/ 	.short	0x010a
        /*03da*/ 	.byte	0x05
	.zero		1


	//   ....[45]....
        /*03dc*/ 	.word	0x00002fd0
        /*03e0*/ 	.word	0x000000ff
        /*03e4*/ 	.word	0x00000000
        /*03e8*/ 	.short	0x010a
        /*03ea*/ 	.byte	0x05
	.zero		1


	//   ....[46]....
        /*03ec*/ 	.word	0x00003070
        /*03f0*/ 	.word	0x000000ff
        /*03f4*/ 	.word	0x00000000
        /*03f8*/ 	.short	0x010a
        /*03fa*/ 	.byte	0x05
	.zero		1


	//   ....[47]....
        /*03fc*/ 	.word	0x00003110
        /*0400*/ 	.word	0x000000ff
        /*0404*/ 	.word	0x00000000
        /*0408*/ 	.short	0x010a
        /*040a*/ 	.byte	0x05
	.zero		1


	//   ....[48]....
        /*040c*/ 	.word	0x000031b0
        /*0410*/ 	.word	0x000000ff
        /*0414*/ 	.word	0x00000000
        /*0418*/ 	.short	0x010a
        /*041a*/ 	.byte	0x05
	.zero		1


	//   ....[49]....
        /*041c*/ 	.word	0x00003260
        /*0420*/ 	.word	0x00000000
        /*0424*/ 	.word	0x00000000
        /*0428*/ 	.short	0x010a
        /*042a*/ 	.byte	0xff
	.zero		1


	//   ....[50]....
        /*042c*/ 	.word	0x000033b0
        /*0430*/ 	.word	0x000000ff
        /*0434*/ 	.word	0x000000d8
        /*0438*/ 	.short	0x010a
        /*043a*/ 	.byte	0x04
	.zero		1


	//   ....[51]....
        /*043c*/ 	.word	0x00003450
        /*0440*/ 	.word	0x000000ff
        /*0444*/ 	.word	0x000000d0
        /*0448*/ 	.short	0x010a
        /*044a*/ 	.byte	0x04
	.zero		1


	//   ....[52]....
        /*044c*/ 	.word	0x000034f0
        /*0450*/ 	.word	0x000000ff
        /*0454*/ 	.word	0x00000000
        /*0458*/ 	.short	0x0101
        /*045a*/ 	.byte	0x05
	.zero		1


	//   ....[53]....
        /*045c*/ 	.word	0x00003530
        /*0460*/ 	.word	0x000000ff
        /*0464*/ 	.word	0x000000d8
        /*0468*/ 	.short	0x0106
        /*046a*/ 	.byte	0x04
	.zero		1


	//   ....[54]....
        /*046c*/ 	.word	0x00003570
        /*0470*/ 	.word	0x00000000
        /*0474*/ 	.word	0x000000d8
        /*0478*/ 	.short	0x010a
        /*047a*/ 	.byte	0xff
	.zero		1


	//   ....[55]....
        /*047c*/ 	.word	0x000037c0
        /*0480*/ 	.word	0x000000ff
        /*0484*/ 	.word	0x00000008
        /*0488*/ 	.short	0x010a
        /*048a*/ 	.byte	0x05
	.zero		1


	//   ....[56]....
        /*048c*/ 	.word	0x000037e0
        /*0490*/ 	.word	0x000000ff
        /*0494*/ 	.word	0x00000008
        /*0498*/ 	.short	0x010a
        /*049a*/ 	.byte	0x05
	.zero		1


	//   ....[57]....
        /*049c*/ 	.word	0x00003970
        /*04a0*/ 	.word	0x000000ff
        /*04a4*/ 	.word	0x00000008
        /*04a8*/ 	.short	0x010a
        /*04aa*/ 	.byte	0x05
	.zero		1


	//   ....[58]....
        /*04ac*/ 	.word	0x00003990
        /*04b0*/ 	.word	0x000000ff
        /*04b4*/ 	.word	0x00000008
        /*04b8*/ 	.short	0x010a
        /*04ba*/ 	.byte	0x05
	.zero		1


	//   ....[59]....
        /*04bc*/ 	.word	0x00003a50
        /*04c0*/ 	.word	0x000000ff
        /*04c4*/ 	.word	0x00000000
        /*04c8*/ 	.short	0x0101
        /*04ca*/ 	.byte	0x04
	.zero		1


	//   ....[60]....
        /*04cc*/ 	.word	0x00003df0
        /*04d0*/ 	.word	0x000000ff
        /*04d4*/ 	.word	0x000000d0
        /*04d8*/ 	.short	0x010a
        /*04da*/ 	.byte	0x14
	.zero		1


	//   ....[61]....
        /*04dc*/ 	.word	0x00003e90
        /*04e0*/ 	.word	0x000000ff
        /*04e4*/ 	.word	0x00000000
        /*04e8*/ 	.short	0x0101
        /*04ea*/ 	.byte	0x22
	.zero		1


	//   ....[62]....
        /*04ec*/ 	.word	0x00003ed0
        /*04f0*/ 	.word	0x000000ff
        /*04f4*/ 	.word	0x000000f0
        /*04f8*/ 	.short	0x010a
        /*04fa*/ 	.byte	0x19
	.zero		1


	//   ....[63]....
        /*04fc*/ 	.word	0x00003f70
        /*0500*/ 	.word	0x000000ff
        /*0504*/ 	.word	0x00000000
        /*0508*/ 	.short	0x010a
        /*050a*/ 	.byte	0x04
	.zero		1


	//   ....[64]....
        /*050c*/ 	.word	0x00003fc0
        /*0510*/ 	.word	0x000000ff
        /*0514*/ 	.word	0x00000000
        /*0518*/ 	.short	0x010a
        /*051a*/ 	.byte	0x12
	.zero		1


	//   ....[65]....
        /*051c*/ 	.word	0x00004110
        /*0520*/ 	.word	0x000000ff
        /*0524*/ 	.word	0x00000000
        /*0528*/ 	.short	0x010a
        /*052a*/ 	.byte	0x05
	.zero		1


	//   ....[66]....
        /*052c*/ 	.word	0x00004440
        /*0530*/ 	.word	0x000000ff
        /*0534*/ 	.word	0x00000000
        /*0538*/ 	.short	0x010a
        /*053a*/ 	.byte	0x04
	.zero		1


	//   ....[67]....
        /*053c*/ 	.word	0x000044e0
        /*0540*/ 	.word	0x00000000
        /*0544*/ 	.word	0x00000000
        /*0548*/ 	.short	0x010a
        /*054a*/ 	.byte	0xff
	.zero		1


	//   ....[68]....
        /*054c*/ 	.word	0x00004520
        /*0550*/ 	.word	0x00000000
        /*0554*/ 	.word	0x00000000
        /*0558*/ 	.short	0x010a
        /*055a*/ 	.byte	0xff
	.zero		1


	//   ....[69]....
        /*055c*/ 	.word	0x00004590
        /*0560*/ 	.word	0x000000ff
        /*0564*/ 	.word	0x00000000
        /*0568*/ 	.short	0x0101
        /*056a*/ 	.byte	0x04
	.zero		1


	//   ....[70]....
        /*056c*/ 	.word	0x000045d0
        /*0570*/ 	.word	0x000000ff
        /*0574*/ 	.word	0x00000100
        /*0578*/ 	.short	0x010a
        /*057a*/ 	.byte	0x14
	.zero		1


	//   ....[71]....
        /*057c*/ 	.word	0x00004630
        /*0580*/ 	.word	0x000000ff
        /*0584*/ 	.word	0x00000000
        /*0588*/ 	.short	0x0101
        /*058a*/ 	.byte	0x04
	.zero		1


	//   ....[72]....
        /*058c*/ 	.word	0x00004ba0
        /*0590*/ 	.word	0x000000ff
        /*0594*/ 	.word	0x000000d0
        /*0598*/ 	.short	0x010a
        /*059a*/ 	.byte	0x14
	.zero		1


	//   ....[73]....
        /*059c*/ 	.word	0x00004c40
        /*05a0*/ 	.word	0x000000ff
        /*05a4*/ 	.word	0x00000000
        /*05a8*/ 	.short	0x0101
        /*05aa*/ 	.byte	0x2d
	.zero		1


	//   ....[74]....
        /*05ac*/ 	.word	0x00005190
        /*05b0*/ 	.word	0x000000ff
        /*05b4*/ 	.word	0x000000c8
        /*05b8*/ 	.short	0x010a
        /*05ba*/ 	.byte	0x14
	.zero		1


	//   ....[75]....
        /*05bc*/ 	.word	0x00005330
        /*05c0*/ 	.word	0x000000ff
        /*05c4*/ 	.word	0x000000a0
        /*05c8*/ 	.short	0x010a
        /*05ca*/ 	.byte	0x14
	.zero		1


	//   ....[76]....
        /*05cc*/ 	.word	0x00005600
        /*05d0*/ 	.word	0x000000ff
        /*05d4*/ 	.word	0x00000080
        /*05d8*/ 	.short	0x010b
        /*05da*/ 	.byte	0x14
	.zero		1


	//   ....[77]....
        /*05dc*/ 	.word	0x00005610
        /*05e0*/ 	.word	0x000000ff
        /*05e4*/ 	.word	0x00000000
        /*05e8*/ 	.short	0x0101
        /*05ea*/ 	.byte	0x31
	.zero		1


	//   ....[78]....
        /*05ec*/ 	.word	0x00005630
        /*05f0*/ 	.word	0x000000ff
        /*05f4*/ 	.word	0x000000a8
        /*05f8*/ 	.short	0x010a
        /*05fa*/ 	.byte	0x14
	.zero		1


	//   ....[79]....
        /*05fc*/ 	.word	0x00005780
        /*0600*/ 	.word	0x000000ff
        /*0604*/ 	.word	0x00000088
        /*0608*/ 	.short	0x010b
        /*060a*/ 	.byte	0x14
	.zero		1


	//   ....[80]....
        /*060c*/ 	.word	0x00005790
        /*0610*/ 	.word	0x000000ff
        /*0614*/ 	.word	0x00000000
        /*0618*/ 	.short	0x0101
        /*061a*/ 	.byte	0x30
	.zero		1


	//   ....[81]....
        /*061c*/ 	.word	0x000057b0
        /*0620*/ 	.word	0x000000ff
        /*0624*/ 	.word	0x000000b0
        /*0628*/ 	.short	0x010a
        /*062a*/ 	.byte	0x14
	.zero		1


	//   ....[82]....
        /*062c*/ 	.word	0x00005920
        /*0630*/ 	.word	0x000000ff
        /*0634*/ 	.word	0x00000090
        /*0638*/ 	.short	0x010b
        /*063a*/ 	.byte	0x14
	.zero		1


	//   ....[83]....
        /*063c*/ 	.word	0x00005930
        /*0640*/ 	.word	0x000000ff
        /*0644*/ 	.word	0x00000000
        /*0648*/ 	.short	0x0101
        /*064a*/ 	.byte	0x2f
	.zero		1


	//   ....[84]....
        /*064c*/ 	.word	0x00005940
        /*0650*/ 	.word	0x000000ff
        /*0654*/ 	.word	0x000000b8
        /*0658*/ 	.short	0x010a
        /*065a*/ 	.byte	0x14
	.zero		1


	//   ....[85]....
        /*065c*/ 	.word	0x00005b10
        /*0660*/ 	.word	0x000000ff
        /*0664*/ 	.word	0x00000098
        /*0668*/ 	.short	0x010b
        /*066a*/ 	.byte	0x14
	.zero		1


	//   ....[86]....
        /*066c*/ 	.word	0x00005b20
        /*0670*/ 	.word	0x000000ff
        /*0674*/ 	.word	0x00000000
        /*0678*/ 	.short	0x0101
        /*067a*/ 	.byte	0x2e
	.zero		1


	//   ....[87]....
        /*067c*/ 	.word	0x00005b50
        /*0680*/ 	.word	0x000000ff
        /*0684*/ 	.word	0x000000a0
        /*0688*/ 	.short	0x010a
        /*068a*/ 	.byte	0x14
	.zero		1


	//   ....[88]....
        /*068c*/ 	.word	0x00005b70
        /*0690*/ 	.word	0x000000ff
        /*0694*/ 	.word	0x000000a8
        /*0698*/ 	.short	0x010a
        /*069a*/ 	.byte	0x14
	.zero		1


	//   ....[89]....
        /*069c*/ 	.word	0x00005b90
        /*06a0*/ 	.word	0x000000ff
        /*06a4*/ 	.word	0x000000b0
        /*06a8*/ 	.short	0x010a
        /*06aa*/ 	.byte	0x14
	.zero		1


	//   ....[90]....
        /*06ac*/ 	.word	0x00005bd0
        /*06b0*/ 	.word	0x00000000
        /*06b4*/ 	.word	0x000000b8
        /*06b8*/ 	.short	0x010a
        /*06ba*/ 	.byte	0xff
	.zero		1


	//   ....[91]....
        /*06bc*/ 	.word	0x00005f50
        /*06c0*/ 	.word	0x000000ff
        /*06c4*/ 	.word	0x000000d0
        /*06c8*/ 	.short	0x010a
        /*06ca*/ 	.byte	0x32
	.zero		1


	//   ....[92]....
        /*06cc*/ 	.word	0x00006020
        /*06d0*/ 	.word	0x000000ff
        /*06d4*/ 	.word	0x00000000
        /*06d8*/ 	.short	0x0101
        /*06da*/ 	.byte	0x04
	.zero		1


	//   ....[93]....
        /*06dc*/ 	.word	0x00006cc0
        /*06e0*/ 	.word	0x000000ff
        /*06e4*/ 	.word	0x00000080
        /*06e8*/ 	.short	0x010a
        /*06ea*/ 	.byte	0x32
	.zero		1


	//   ....[94]....
        /*06ec*/ 	.word	0x00006d70
        /*06f0*/ 	.word	0x00000067
        /*06f4*/ 	.word	0x000000e0
        /*06f8*/ 	.short	0x010a
        /*06fa*/ 	.byte	0xff
	.zero		1


	//   ....[95]....
        /*06fc*/ 	.word	0x00006f80
        /*0700*/ 	.word	0x000000ff
        /*0704*/ 	.word	0x00000080
        /*0708*/ 	.short	0x010a
        /*070a*/ 	.byte	0x32
	.zero		1


	//   ....[96]....
        /*070c*/ 	.word	0x00007070
        /*0710*/ 	.word	0x00000067
        /*0714*/ 	.word	0x000000e0
        /*0718*/ 	.short	0x010a
        /*071a*/ 	.byte	0xff
	.zero		1


	//   ....[97]....
        /*071c*/ 	.word	0x00007b70
        /*0720*/ 	.word	0x00000000
        /*0724*/ 	.word	0x00000000
        /*0728*/ 	.short	0x0101
        /*072a*/ 	.byte	0xff
	.zero		1


	//   ....[98]....
        /*072c*/ 	.word	0x00007b80
        /*0730*/ 	.word	0x00000002
        /*0734*/ 	.word	0x00000080
        /*0738*/ 	.short	0x010a
        /*073a*/ 	.byte	0xff
	.zero		1


	//   ....[99]....
        /*073c*/ 	.word	0x00007c60
        /*0740*/ 	.word	0x00000002
        /*0744*/ 	.word	0x00000080
        /*0748*/ 	.short	0x010a
        /*074a*/ 	.byte	0xff
	.zero		1


	//   ....[100]....
        /*074c*/ 	.word	0x000087f0
        /*0750*/ 	.word	0x00000000
        /*0754*/ 	.word	0x00000000
        /*0758*/ 	.short	0x0101
        /*075a*/ 	.byte	0xff
	.zero		1


	//   ....[101]....
        /*075c*/ 	.word	0x00008810
        /*0760*/ 	.word	0x00000006
        /*0764*/ 	.word	0x00000080
        /*0768*/ 	.short	0x010a
        /*076a*/ 	.byte	0xff
	.zero		1


	//   ....[102]....
        /*076c*/ 	.word	0x000088e0
        /*0770*/ 	.word	0x00000006
        /*0774*/ 	.word	0x00000080
        /*0778*/ 	.short	0x010a
        /*077a*/ 	.byte	0xff
	.zero		1


	//   ....[103]....
        /*077c*/ 	.word	0x00009460
        /*0780*/ 	.word	0x00000000
        /*0784*/ 	.word	0x00000000
        /*0788*/ 	.short	0x0101
        /*078a*/ 	.byte	0xff
	.zero		1


	//   ....[104]....
        /*078c*/ 	.word	0x00009480
        /*0790*/ 	.word	0x00000002
        /*0794*/ 	.word	0x00000080
        /*0798*/ 	.short	0x010a
        /*079a*/ 	.byte	0xff
	.zero		1


	//   ....[105]....
        /*079c*/ 	.word	0x00009550
        /*07a0*/ 	.word	0x00000002
        /*07a4*/ 	.word	0x00000080
        /*07a8*/ 	.short	0x010a
        /*07aa*/ 	.byte	0xff
	.zero		1


	//   ....[106]....
        /*07ac*/ 	.word	0x00009820
        /*07b0*/ 	.word	0x00000067
        /*07b4*/ 	.word	0x00000000
        /*07b8*/ 	.short	0x0101
        /*07ba*/ 	.byte	0xff
	.zero		1


	//   ....[107]....
        /*07bc*/ 	.word	0x0000a120
        /*07c0*/ 	.word	0x00000000
        /*07c4*/ 	.word	0x00000000
        /*07c8*/ 	.short	0x0101
        /*07ca*/ 	.byte	0xff
	.zero		1


	//   ....[108]....
        /*07cc*/ 	.word	0x0000a3a0
        /*07d0*/ 	.word	0x000000ff
        /*07d4*/ 	.word	0x00000000
        /*07d8*/ 	.short	0x0101
        /*07da*/ 	.byte	0x04
	.zero		1


	//   ....[109]....
        /*07dc*/ 	.word	0x0000a3d0
        /*07e0*/ 	.word	0x00000000
        /*07e4*/ 	.word	0x00000040
        /*07e8*/ 	.short	0x010a
        /*07ea*/ 	.byte	0xff
	.zero		1


	//   ....[110]....
        /*07ec*/ 	.word	0x0000a430
        /*07f0*/ 	.word	0x00000000
        /*07f4*/ 	.word	0x00000040
        /*07f8*/ 	.short	0x010a
        /*07fa*/ 	.byte	0xff
	.zero		1


	//   ....[111]....
        /*07fc*/ 	.word	0x0000a490
        /*0800*/ 	.word	0x00000000
        /*0804*/ 	.word	0x000000d0
        /*0808*/ 	.short	0x010a
        /*080a*/ 	.byte	0xff
	.zero		1


	//   ....[112]....
        /*080c*/ 	.word	0x0000a4f0
        /*0810*/ 	.word	0x00000000
        /*0814*/ 	.word	0x00000000
        /*0818*/ 	.short	0x010a
        /*081a*/ 	.byte	0xff
	.zero		1


	//   ....[113]....
        /*081c*/ 	.word	0x0000a550
        /*0820*/ 	.word	0x00000000
        /*0824*/ 	.word	0x00000000
        /*0828*/ 	.short	0x010a
        /*082a*/ 	.byte	0xff
	.zero		1


	//   ....[114]....
        /*082c*/ 	.word	0x0000a5b0
        /*0830*/ 	.word	0x00000000
        /*0834*/ 	.word	0x00000000
        /*0838*/ 	.short	0x010a
        /*083a*/ 	.byte	0xff
	.zero		1


	//   ....[115]....
        /*083c*/ 	.word	0x0000a610
        /*0840*/ 	.word	0x00000000
        /*0844*/ 	.word	0x00000000
        /*0848*/ 	.short	0x010a
        /*084a*/ 	.byte	0xff
	.zero		1


	//   ....[116]....
        /*084c*/ 	.word	0x0000a670
        /*0850*/ 	.word	0x00000000
        /*0854*/ 	.word	0x00000000
        /*0858*/ 	.short	0x010a
        /*085a*/ 	.byte	0xff
	.zero		1


	//   ....[117]....
        /*085c*/ 	.word	0x0000a6d0
        /*0860*/ 	.word	0x00000000
        /*0864*/ 	.word	0x00000000
        /*0868*/ 	.short	0x010a
        /*086a*/ 	.byte	0xff
	.zero		1


	//   ....[118]....
        /*086c*/ 	.word	0x0000a730
        /*0870*/ 	.word	0x00000000
        /*0874*/ 	.word	0x00000000
        /*0878*/ 	.short	0x010a
        /*087a*/ 	.byte	0xff
	.zero		1


	//   ....[119]....
        /*087c*/ 	.word	0x0000a790
        /*0880*/ 	.word	0x00000004
        /*0884*/ 	.word	0x000000d8
        /*0888*/ 	.short	0x010a
        /*088a*/ 	.byte	0xff
	.zero		1


	//   ....[120]....
        /*088c*/ 	.word	0x0000a7f0
        /*0890*/ 	.word	0x00000004
        /*0894*/ 	.word	0x000000d0
        /*0898*/ 	.short	0x010a
        /*089a*/ 	.byte	0xff
	.zero		1


	//   ....[121]....
        /*089c*/ 	.word	0x0000a850
        /*08a0*/ 	.word	0x00000005
        /*08a4*/ 	.word	0x00000008
        /*08a8*/ 	.short	0x010a
        /*08aa*/ 	.byte	0xff
	.zero		1


	//   ....[122]....
        /*08ac*/ 	.word	0x0000a940
        /*08b0*/ 	.word	0x00000003
        /*08b4*/ 	.word	0x00000008
        /*08b8*/ 	.short	0x010a
        /*08ba*/ 	.byte	0xff
	.zero		1


	//   ....[123]....
        /*08bc*/ 	.word	0x0000a9a0
        /*08c0*/ 	.word	0x00000004
        /*08c4*/ 	.word	0x000000d0
        /*08c8*/ 	.short	0x010a
        /*08ca*/ 	.byte	0xff
	.zero		1


	//   ....[124]....
        /*08cc*/ 	.word	0x0000aa00
        /*08d0*/ 	.word	0x00000004
        /*08d4*/ 	.word	0x000000f0
        /*08d8*/ 	.short	0x010a
        /*08da*/ 	.byte	0xff
	.zero		1


	//   ....[125]....
        /*08dc*/ 	.word	0x0000aa60
        /*08e0*/ 	.word	0x00000004
        /*08e4*/ 	.word	0x00000000
        /*08e8*/ 	.short	0x010a
        /*08ea*/ 	.byte	0xff
	.zero		1


	//   ....[126]....
        /*08ec*/ 	.word	0x0000aac0
        /*08f0*/ 	.word	0x00000000
        /*08f4*/ 	.word	0x00000000
        /*08f8*/ 	.short	0x010a
        /*08fa*/ 	.byte	0xff
	.zero		1


	//   ....[127]....
        /*08fc*/ 	.word	0x0000ab20
        /*0900*/ 	.word	0x00000000
        /*0904*/ 	.word	0x00000100
        /*0908*/ 	.short	0x010a
        /*090a*/ 	.byte	0xff
	.zero		1


	//   ....[128]....
        /*090c*/ 	.word	0x0000ab80
        /*0910*/ 	.word	0x00000000
        /*0914*/ 	.word	0x000000d0
        /*0918*/ 	.short	0x010a
        /*091a*/ 	.byte	0xff
	.zero		1


	//   ....[129]....
        /*091c*/ 	.word	0x0000abe0
        /*0920*/ 	.word	0x00000000
        /*0924*/ 	.word	0x000000c8
        /*0928*/ 	.short	0x010a
        /*092a*/ 	.byte	0xff
	.zero		1


	//   ....[130]....
        /*092c*/ 	.word	0x0000ac40
        /*0930*/ 	.word	0x00000002
        /*0934*/ 	.word	0x000000a0
        /*0938*/ 	.short	0x010a
        /*093a*/ 	.byte	0xff
	.zero		1


	//   ....[131]....
        /*093c*/ 	.word	0x0000aca0
        /*0940*/ 	.word	0x00000002
        /*0944*/ 	.word	0x000000a8
        /*0948*/ 	.short	0x010a
        /*094a*/ 	.byte	0xff
	.zero		1


	//   ....[132]....
        /*094c*/ 	.word	0x0000ad00
        /*0950*/ 	.word	0x00000002
        /*0954*/ 	.word	0x000000b0
        /*0958*/ 	.short	0x010a
        /*095a*/ 	.byte	0xff
	.zero		1


	//   ....[133]....
        /*095c*/ 	.word	0x0000ad60
        /*0960*/ 	.word	0x00000000
        /*0964*/ 	.word	0x000000b8
        /*0968*/ 	.short	0x010a
        /*096a*/ 	.byte	0xff
	.zero		1


	//   ....[134]....
        /*096c*/ 	.word	0x0000adc0
        /*0970*/ 	.word	0x00000000
        /*0974*/ 	.word	0x000000a0
        /*0978*/ 	.short	0x010a
        /*097a*/ 	.byte	0xff
	.zero		1


	//   ....[135]....
        /*097c*/ 	.word	0x0000ae20
        /*0980*/ 	.word	0x00000000
        /*0984*/ 	.word	0x000000a8
        /*0988*/ 	.short	0x010a
        /*098a*/ 	.byte	0xff
	.zero		1


	//   ....[136]....
        /*098c*/ 	.word	0x0000ae80
        /*0990*/ 	.word	0x00000000
        /*0994*/ 	.word	0x000000b0
        /*0998*/ 	.short	0x010a
        /*099a*/ 	.byte	0xff
	.zero		1


	//   ....[137]....
        /*099c*/ 	.word	0x0000aee0
        /*09a0*/ 	.word	0x00000000
        /*09a4*/ 	.word	0x000000d0
        /*09a8*/ 	.short	0x010a
        /*09aa*/ 	.byte	0xff
	.zero		1


	//   ....[138]....
        /*09ac*/ 	.word	0x0000af40
        /*09b0*/ 	.word	0x00000002
        /*09b4*/ 	.word	0x00000080
        /*09b8*/ 	.short	0x010a
        /*09ba*/ 	.byte	0xff
	.zero		1


	//   ....[139]....
        /*09bc*/ 	.word	0x0000af90
        /*09c0*/ 	.word	0x00000067
        /*09c4*/ 	.word	0x000000e0
        /*09c8*/ 	.short	0x010a
        /*09ca*/ 	.byte	0xff
	.zero		1


	//   ....[140]....
        /*09cc*/ 	.word	0x0000afe0
        /*09d0*/ 	.word	0x00000002
        /*09d4*/ 	.word	0x00000080
        /*09d8*/ 	.short	0x010a
        /*09da*/ 	.byte	0xff
	.zero		1


	//   ....[141]....
        /*09dc*/ 	.word	0x0000b030
        /*09e0*/ 	.word	0x00000006
        /*09e4*/ 	.word	0x00000080
        /*09e8*/ 	.short	0x010a
        /*09ea*/ 	.byte	0xff
	.zero		1


	//   ....[142]....
        /*09ec*/ 	.word	0x0000b080
        /*09f0*/ 	.word	0x00000002
        /*09f4*/ 	.word	0x00000080
        /*09f8*/ 	.short	0x010a
        /*09fa*/ 	.byte	0xff
	.zero		1


	//----- nvinfo : EIATTR_NUM_MBARRIERS
	.align		4
.L_47:
        /*09fc*/ 	.byte	0x03, 0x38
        /*09fe*/ 	.short	0x0021


	//----- nvinfo : EIATTR_EXIT_INSTR_OFFSETS
	.align		4
        /*0a00*/ 	.byte	0x04, 0x1c
        /*0a02*/ 	.short	(.L_49 - .L_48)


	//   ....[0]....
.L_48:
        /*0a04*/ 	.word	0x00003290


	//   ....[1]....
        /*0a08*/ 	.word	0x00003540


	//   ....[2]....
        /*0a0c*/ 	.word	0x000035a0


	//   ....[3]....
        /*0a10*/ 	.word	0x00004860


	//   ....[4]....
        /*0a14*/ 	.word	0x00005c00


	//   ....[5]....
        /*0a18*/ 	.word	0x00005c40


	//   ....[6]....
        /*0a1c*/ 	.word	0x0000a280


	//   ....[7]....
        /*0a20*/ 	.word	0x0000a300


	//   ....[8]....
        /*0a24*/ 	.word	0x0000a330


	//   ....[9]....
        /*0a28*/ 	.word	0x0000a3b0


	//----- nvinfo : EIATTR_MAX_THREADS
	.align		4
.L_49:
        /*0a2c*/ 	.byte	0x04, 0x05
        /*0a2e*/ 	.short	(.L_51 - .L_50)
.L_50:
        /*0a30*/ 	.word	0x00000100
        /*0a34*/ 	.word	0x00000001
        /*0a38*/ 	.word	0x00000001


	//----- nvinfo : EIATTR_CRS_STACK_SIZE
	.align		4
.L_51:
        /*0a3c*/ 	.byte	0x04, 0x1e
        /*0a3e*/ 	.short	(.L_53 - .L_52)
.L_52:
        /*0a40*/ 	.word	0x00000000


	//----- nvinfo : EIATTR_CBANK_PARAM_SIZE
	.align		4
.L_53:
        /*0a44*/ 	.byte	0x03, 0x19
        /*0a46*/ 	.short	0x0900


	//----- nvinfo : EIATTR_PARAM_CBANK
	.align		4
        /*0a48*/ 	.byte	0x04, 0x0a
        /*0a4a*/ 	.short	(.L_55 - .L_54)
	.align		4
.L_54:
        /*0a4c*/ 	.word	index@(.nv.constant0._ZN7cutlass13device_kernelINS_4conv6kernel13ConvUniversalINS1_16ConvProblemShapeILNS1_8OperatorE0ELi3EEENS1_10collective14CollectiveConvINS1_47MainloopSm100TmaUmmaWarpSpecializedImplicitGemmILS5_0ELi8ELi3ELi1ELi2EN4cute5tupleIJNSA_1CILi2EEENSC_ILi1EEESE_EEEEENSB_IJNSC_ILi256EEENSC_ILi128EEENSB_IJNSC_ILi64EEEEEEEEENS_6half_tESM_NSA_8TiledMMAINSA_8MMA_AtomIJNSA_26SM100_MMA_F16BF16_2x1SM_SSISM_SM_fLi256ELi128ELNSA_4UMMA5MajorE0ELSR_0ELNSQ_7ScaleInE0ELSS_0EEEEEENSA_6LayoutINSB_IJSE_SE_SE_EEENSB_IJNSC_ILi0EEESX_SX_EEEEENSB_IJNSA_10UnderscoreES10_S10_EEEEENS7_6detail27Sm100ImplicitGemmTileTraitsINSA_25SM100_TMA_2SM_LOAD_IM2COLENSA_14ComposedLayoutINSA_7SwizzleILi3ELi4ELi3EEENSA_18smem_ptr_flag_bitsILi16EEENSV_INSB_IJNSC_ILi8EEESJ_EEENSB_IJSJ_SE_EEEEEEEvEENS14_INSA_18SM100_TMA_2SM_LOADES1F_vEEEENS_8epilogue10collective18CollectiveEpilogueINS1K_23Sm100TmaWarpSpecializedILi4ELi2ELi32ELb1ELb0EEEJNSB_IJSI_SI_SK_EEENSB_IJNSV_ISI_SE_EENSV_INSC_ILi32EEESE_EEEEESM_NSB_IJNSB_IJllllEEESE_SX_EEESM_S1V_NS1K_6fusion15FusionCallbacksIS1O_NS1W_17LinearCombinationISM_fSM_fLNS_15FloatRoundStyleE2EEES1P_S1T_JEEENSA_5SM1004TMEM4LOAD26SM100_TMEM_LOAD_32dp32b32xENSA_20SM90_TMA_LOAD_IM2COLENS16_INS17_ILi2ELi4ELi3EEES1A_NSV_INSB_IJS1B_S1R_EEENSB_IJS1R_SE_EEEEEEENSA_39AutoVectorizingCopyWithAssumedAlignmentILi128EEENSA_21SM90_TMA_STORE_IM2COLES2B_S2D_S2D_EEEvvEEEEvNT_6ParamsE)
        /*0a50*/ 	.short	0x0380
        /*0a52*/ 	.short	0x0900


	//----- nvinfo : EIATTR_SW_WAR
	.align		4
.L_55:
        /*0a54*/ 	.byte	0x04, 0x36
        /*0a56*/ 	.short	(.L_57 - .L_56)
.L_56:
        /*0a58*/ 	.word	0x00000008
.L_57:


//--------------------- .nv.callgraph             --------------------------
	.section	.nv.callgraph,"",@"SHT_CUDA_CALLGRAPH"
	.align	4
	.sectionentsize	8
	.align		4
        /*0000*/ 	.word	0x00000000
	.align		4
        /*0004*/ 	.word	0xffffffff
	.align		4
        /*0008*/ 	.word	index@(_ZN7cutlass13device_kernelINS_4conv6kernel13ConvUniversalINS1_16ConvProblemShapeILNS1_8OperatorE0ELi3EEENS1_10collective14CollectiveConvINS1_47MainloopSm100TmaUmmaWarpSpecializedImplicitGemmILS5_0ELi8ELi3ELi1ELi2EN4cute5tupleIJNSA_1CILi2EEENSC_ILi1EEESE_EEEEENSB_IJNSC_ILi256EEENSC_ILi128EEENSB_IJNSC_ILi64EEEEEEEEENS_6half_tESM_NSA_8TiledMMAINSA_8MMA_AtomIJNSA_26SM100_MMA_F16BF16_2x1SM_SSISM_SM_fLi256ELi128ELNSA_4UMMA5MajorE0ELSR_0ELNSQ_7ScaleInE0ELSS_0EEEEEENSA_6LayoutINSB_IJSE_SE_SE_EEENSB_IJNSC_ILi0EEESX_SX_EEEEENSB_IJNSA_10UnderscoreES10_S10_EEEEENS7_6detail27Sm100ImplicitGemmTileTraitsINSA_25SM100_TMA_2SM_LOAD_IM2COLENSA_14ComposedLayoutINSA_7SwizzleILi3ELi4ELi3EEENSA_18smem_ptr_flag_bitsILi16EEENSV_INSB_IJNSC_ILi8EEESJ_EEENSB_IJSJ_SE_EEEEEEEvEENS14_INSA_18SM100_TMA_2SM_LOADES1F_vEEEENS_8epilogue10collective18CollectiveEpilogueINS1K_23Sm100TmaWarpSpecializedILi4ELi2ELi32ELb1ELb0EEEJNSB_IJSI_SI_SK_EEENSB_IJNSV_ISI_SE_EENSV_INSC_ILi32EEESE_EEEEESM_NSB_IJNSB_IJllllEEESE_SX_EEESM_S1V_NS1K_6fusion15FusionCallbacksIS1O_NS1W_17LinearCombinationISM_fSM_fLNS_15FloatRoundStyleE2EEES1P_S1T_JEEENSA_5SM1004TMEM4LOAD26SM100_TMEM_LOAD_32dp32b32xENSA_20SM90_TMA_LOAD_IM2COLENS16_INS17_ILi2ELi4ELi3EEES1A_NSV_INSB_IJS1B_S1R_EEENSB_IJS1R_SE_EEEEEEENSA_39AutoVectorizingCopyWithAssumedAlignmentILi128EEENSA_21SM90_TMA_STORE_IM2COLES2B_S2D_S2D_EEEvvEEEEvNT_6ParamsE)
	.align		4
        /*000c*/ 	.word	index@(__assertfail)
	.align		4
        /*0010*/ 	.word	0x00000000
	.align		4
        /*0014*/ 	.word	0xfffffffe
	.align		4
        /*0018*/ 	.word	0x00000000
	.align		4
        /*001c*/ 	.word	0xfffffffd
	.align		4
        /*0020*/ 	.word	0x00000000
	.align		4
        /*0024*/ 	.word	0xfffffffc


//--------------------- .nv.constant4             --------------------------
	.section	.nv.constant4,"a",@progbits
	.align	8
	.align		8
.nv.constant4:
        /*0000*/ 	.dword	__assertfail
	.align		8
        /*0008*/ 	.dword	__unnamed_1
	.align		8
        /*0010*/ 	.dword	__unnamed_2
	.align		8
        /*0018*/ 	.dword	_ZN39_INTERNAL_f4405e6e_4_k_cu_08cfca28_36094cuda3std3__45__cpo5beginE
	.align		8
        /*0020*/ 	.dword	_ZN39_INTERNAL_f4405e6e_4_k_cu_08cfca28_36094cuda3std3__45__cpo3endE
	.align		8
        /*0028*/ 	.dword	_ZN39_INTERNAL_f4405e6e_4_k_cu_08cfca28_36094cuda3std3__45__cpo6cbeginE
	.align		8
        /*0030*/ 	.dword	_ZN39_INTERNAL_f4405e6e_4_k_cu_08cfca28_36094cuda3std3__45__cpo4cendE
	.align		8
        /*0038*/ 	.dword	_ZN39_INTERNAL_f4405e6e_4_k_cu_08cfca28_36094cuda3std3__441_GLOBAL__N__f4405e6e_4_k_cu_08cfca28_36096ignoreE
	.align		8
        /*0040*/ 	.dword	_ZN39_INTERNAL_f4405e6e_4_k_cu_08cfca28_36094cuda3std3__419piecewise_constructE
	.align		8
        /*0048*/ 	.dword	_ZN39_INTERNAL_f4405e6e_4_k_cu_08cfca28_36094cuda3std3__48in_placeE
	.align		8
        /*0050*/ 	.dword	_ZN39_INTERNAL_f4405e6e_4_k_cu_08cfca28_36094cuda3std6ranges3__45__cpo4swapE
	.align		8
        /*0058*/ 	.dword	_ZN39_INTERNAL_f4405e6e_4_k_cu_08cfca28_36094cuda3std6ranges3__45__cpo9iter_moveE
	.align		8
        /*0060*/ 	.dword	_ZN39_INTERNAL_f4405e6e_4_k_cu_08cfca28_36094cute7productE
	.align		8
        /*0068*/ 	.dword	_ZN39_INTERNAL_f4405e6e_4_k_cu_08cfca28_36094cute1_E
	.align		8
        /*0070*/ 	.dword	$str$27
	.align		8
        /*0078*/ 	.dword	$str$28
	.align		8
        /*0080*/ 	.dword	$str$29
	.align		8
        /*0088*/ 	.dword	$str$30


//--------------------- .text._ZN7cutlass13device_kernelINS_4conv6kernel13ConvUniversalINS1_16ConvProblemShapeILNS1_8OperatorE0ELi3EEENS1_10collective14CollectiveConvINS1_47MainloopSm100TmaUmmaWarpSpecializedImplicitGemmILS5_0ELi8ELi3ELi1ELi2EN4cute5tupleIJNSA_1CILi2EEENSC_ILi1EEESE_EEEEENSB_IJNSC_ILi256EEENSC_ILi128EEENSB_IJNSC_ILi64EEEEEEEEENS_6half_tESM_NSA_8TiledMMAINSA_8MMA_AtomIJNSA_26SM100_MMA_F16BF16_2x1SM_SSISM_SM_fLi256ELi128ELNSA_4UMMA5MajorE0ELSR_0ELNSQ_7ScaleInE0ELSS_0EEEEEENSA_6LayoutINSB_IJSE_SE_SE_EEENSB_IJNSC_ILi0EEESX_SX_EEEEENSB_IJNSA_10UnderscoreES10_S10_EEEEENS7_6detail27Sm100ImplicitGemmTileTraitsINSA_25SM100_TMA_2SM_LOAD_IM2COLENSA_14ComposedLayoutINSA_7SwizzleILi3ELi4ELi3EEENSA_18smem_ptr_flag_bitsILi16EEENSV_INSB_IJNSC_ILi8EEESJ_EEENSB_IJSJ_SE_EEEEEEEvEENS14_INSA_18SM100_TMA_2SM_LOADES1F_vEEEENS_8epilogue10collective18CollectiveEpilogueINS1K_23Sm100TmaWarpSpecializedILi4ELi2ELi32ELb1ELb0EEEJNSB_IJSI_SI_SK_EEENSB_IJNSV_ISI_SE_EENSV_INSC_ILi32EEESE_EEEEESM_NSB_IJNSB_IJllllEEESE_SX_EEESM_S1V_NS1K_6fusion15FusionCallbacksIS1O_NS1W_17LinearCombinationISM_fSM_fLNS_15FloatRoundStyleE2EEES1P_S1T_JEEENSA_5SM1004TMEM4LOAD26SM100_TMEM_LOAD_32dp32b32xENSA_20SM90_TMA_LOAD_IM2COLENS16_INS17_ILi2ELi4ELi3EEES1A_NSV_INSB_IJS1B_S1R_EEENSB_IJS1R_SE_EEEEEEENSA_39AutoVectorizingCopyWithAssumedAlignmentILi128EEENSA_21SM90_TMA_STORE_IM2COLES2B_S2D_S2D_EEEvvEEEEvNT_6ParamsE --------------------------
	.section	.text._ZN7cutlass13device_kernelINS_4conv6kernel13ConvUniversalINS1_16ConvProblemShapeILNS1_8OperatorE0ELi3EEENS1_10collective14CollectiveConvINS1_47MainloopSm100TmaUmmaWarpSpecializedImplicitGemmILS5_0ELi8ELi3ELi1ELi2EN4cute5tupleIJNSA_1CILi2EEENSC_ILi1EEESE_EEEEENSB_IJNSC_ILi256EEENSC_ILi128EEENSB_IJNSC_ILi64EEEEEEEEENS_6half_tESM_NSA_8TiledMMAINSA_8MMA_AtomIJNSA_26SM100_MMA_F16BF16_2x1SM_SSISM_SM_fLi256ELi128ELNSA_4UMMA5MajorE0ELSR_0ELNSQ_7ScaleInE0ELSS_0EEEEEENSA_6LayoutINSB_IJSE_SE_SE_EEENSB_IJNSC_ILi0EEESX_SX_EEEEENSB_IJNSA_10UnderscoreES10_S10_EEEEENS7_6detail27Sm100ImplicitGemmTileTraitsINSA_25SM100_TMA_2SM_LOAD_IM2COLENSA_14ComposedLayoutINSA_7SwizzleILi3ELi4ELi3EEENSA_18smem_ptr_flag_bitsILi16EEENSV_INSB_IJNSC_ILi8EEESJ_EEENSB_IJSJ_SE_EEEEEEEvEENS14_INSA_18SM100_TMA_2SM_LOADES1F_vEEEENS_8epilogue10collective18CollectiveEpilogueINS1K_23Sm100TmaWarpSpecializedILi4ELi2ELi32ELb1ELb0EEEJNSB_IJSI_SI_SK_EEENSB_IJNSV_ISI_SE_EENSV_INSC_ILi32EEESE_EEEEESM_NSB_IJNSB_IJllllEEESE_SX_EEESM_S1V_NS1K_6fusion15FusionCallbacksIS1O_NS1W_17LinearCombinationISM_fSM_fLNS_15FloatRoundStyleE2EEES1P_S1T_JEEENSA_5SM1004TMEM4LOAD26SM100_TMEM_LOAD_32dp32b32xENSA_20SM90_TMA_LOAD_IM2COLENS16_INS17_ILi2ELi4ELi3EEES1A_NSV_INSB_IJS1B_S1R_EEENSB_IJS1R_SE_EEEEEEENSA_39AutoVectorizingCopyWithAssumedAlignmentILi128EEENSA_21SM90_TMA_STORE_IM2COLES2B_S2D_S2D_EEEvvEEEEvNT_6ParamsE,"ax",@progbits
	.align	128
.text._ZN7cutlass13device_kernelINS_4conv6kernel13ConvUniversalINS1_16ConvProblemShapeILNS1_8OperatorE0ELi3EEENS1_10collective14CollectiveConvINS1_47MainloopSm100TmaUmmaWarpSpecializedImplicitGemmILS5_0ELi8ELi3ELi1ELi2EN4cute5tupleIJNSA_1CILi2EEENSC_ILi1EEESE_EEEEENSB_IJNSC_ILi256EEENSC_ILi128EEENSB_IJNSC_ILi64EEEEEEEEENS_6half_tESM_NSA_8TiledMMAINSA_8MMA_AtomIJNSA_26SM100_MMA_F16BF16_2x1SM_SSISM_SM_fLi256ELi128ELNSA_4UMMA5MajorE0ELSR_0ELNSQ_7ScaleInE0ELSS_0EEEEEENSA_6LayoutINSB_IJSE_SE_SE_EEENSB_IJNSC_ILi0EEESX_SX_EEEEENSB_IJNSA_10UnderscoreES10_S10_EEEEENS7_6detail27Sm100ImplicitGemmTileTraitsINSA_25SM100_TMA_2SM_LOAD_IM2COLENSA_14ComposedLayoutINSA_7SwizzleILi3ELi4ELi3EEENSA_18smem_ptr_flag_bitsILi16EEENSV_INSB_IJNSC_ILi8EEESJ_EEENSB_IJSJ_SE_EEEEEEEvEENS14_INSA_18SM100_TMA_2SM_LOADES1F_vEEEENS_8epilogue10collective18CollectiveEpilogueINS1K_23Sm100TmaWarpSpecializedILi4ELi2ELi32ELb1ELb0EEEJNSB_IJSI_SI_SK_EEENSB_IJNSV_ISI_SE_EENSV_INSC_ILi32EEESE_EEEEESM_NSB_IJNSB_IJllllEEESE_SX_EEESM_S1V_NS1K_6fusion15FusionCallbacksIS1O_NS1W_17LinearCombinationISM_fSM_fLNS_15FloatRoundStyleE2EEES1P_S1T_JEEENSA_5SM1004TMEM4LOAD26SM100_TMEM_LOAD_32dp32b32xENSA_20SM90_TMA_LOAD_IM2COLENS16_INS17_ILi2ELi4ELi3EEES1A_NSV_INSB_IJS1B_S1R_EEENSB_IJS1R_SE_EEEEEEENSA_39AutoVectorizingCopyWithAssumedAlignmentILi128EEENSA_21SM90_TMA_STORE_IM2COLES2B_S2D_S2D_EEEvvEEEEvNT_6ParamsE:
        .type           _ZN7cutlass13device_kernelINS_4conv6kernel13ConvUniversalINS1_16ConvProblemShapeILNS1_8OperatorE0ELi3EEENS1_10collective14CollectiveConvINS1_47MainloopSm100TmaUmmaWarpSpecializedImplicitGemmILS5_0ELi8ELi3ELi1ELi2EN4cute5tupleIJNSA_1CILi2EEENSC_ILi1EEESE_EEEEENSB_IJNSC_ILi256EEENSC_ILi128EEENSB_IJNSC_ILi64EEEEEEEEENS_6half_tESM_NSA_8TiledMMAINSA_8MMA_AtomIJNSA_26SM100_MMA_F16BF16_2x1SM_SSISM_SM_fLi256ELi128ELNSA_4UMMA5MajorE0ELSR_0ELNSQ_7ScaleInE0ELSS_0EEEEEENSA_6LayoutINSB_IJSE_SE_SE_EEENSB_IJNSC_ILi0EEESX_SX_EEEEENSB_IJNSA_10UnderscoreES10_S10_EEEEENS7_6detail27Sm100ImplicitGemmTileTraitsINSA_25SM100_TMA_2SM_LOAD_IM2COLENSA_14ComposedLayoutINSA_7SwizzleILi3ELi4ELi3EEENSA_18smem_ptr_flag_bitsILi16EEENSV_INSB_IJNSC_ILi8EEESJ_EEENSB_IJSJ_SE_EEEEEEEvEENS14_INSA_18SM100_TMA_2SM_LOADES1F_vEEEENS_8epilogue10collective18CollectiveEpilogueINS1K_23Sm100TmaWarpSpecializedILi4ELi2ELi32ELb1ELb0EEEJNSB_IJSI_SI_SK_EEENSB_IJNSV_ISI_SE_EENSV_INSC_ILi32EEESE_EEEEESM_NSB_IJNSB_IJllllEEESE_SX_EEESM_S1V_NS1K_6fusion15FusionCallbacksIS1O_NS1W_17LinearCombinationISM_fSM_fLNS_15FloatRoundStyleE2EEES1P_S1T_JEEENSA_5SM1004TMEM4LOAD26SM100_TMEM_LOAD_32dp32b32xENSA_20SM90_TMA_LOAD_IM2COLENS16_INS17_ILi2ELi4ELi3EEES1A_NSV_INSB_IJS1B_S1R_EEENSB_IJS1R_SE_EEEEEEENSA_39AutoVectorizingCopyWithAssumedAlignmentILi128EEENSA_21SM90_TMA_STORE_IM2COLES2B_S2D_S2D_EEEvvEEEEvNT_6ParamsE,@function
        .size           _ZN7cutlass13device_kernelINS_4conv6kernel13ConvUniversalINS1_16ConvProblemShapeILNS1_8OperatorE0ELi3EEENS1_10collective14CollectiveConvINS1_47MainloopSm100TmaUmmaWarpSpecializedImplicitGemmILS5_0ELi8ELi3ELi1ELi2EN4cute5tupleIJNSA_1CILi2EEENSC_ILi1EEESE_EEEEENSB_IJNSC_ILi256EEENSC_ILi128EEENSB_IJNSC_ILi64EEEEEEEEENS_6half_tESM_NSA_8TiledMMAINSA_8MMA_AtomIJNSA_26SM100_MMA_F16BF16_2x1SM_SSISM_SM_fLi256ELi128ELNSA_4UMMA5MajorE0ELSR_0ELNSQ_7ScaleInE0ELSS_0EEEEEENSA_6LayoutINSB_IJSE_SE_SE_EEENSB_IJNSC_ILi0EEESX_SX_EEEEENSB_IJNSA_10UnderscoreES10_S10_EEEEENS7_6detail27Sm100ImplicitGemmTileTraitsINSA_25SM100_TMA_2SM_LOAD_IM2COLENSA_14ComposedLayoutINSA_7SwizzleILi3ELi4ELi3EEENSA_18smem_ptr_flag_bitsILi16EEENSV_INSB_IJNSC_ILi8EEESJ_EEENSB_IJSJ_SE_EEEEEEEvEENS14_INSA_18SM100_TMA_2SM_LOADES1F_vEEEENS_8epilogue10collective18CollectiveEpilogueINS1K_23Sm100TmaWarpSpecializedILi4ELi2ELi32ELb1ELb0EEEJNSB_IJSI_SI_SK_EEENSB_IJNSV_ISI_SE_EENSV_INSC_ILi32EEESE_EEEEESM_NSB_IJNSB_IJllllEEESE_SX_EEESM_S1V_NS1K_6fusion15FusionCallbacksIS1O_NS1W_17LinearCombinationISM_fSM_fLNS_15FloatRoundStyleE2EEES1P_S1T_JEEENSA_5SM1004TMEM4LOAD26SM100_TMEM_LOAD_32dp32b32xENSA_20SM90_TMA_LOAD_IM2COLENS16_INS17_ILi2ELi4ELi3EEES1A_NSV_INSB_IJS1B_S1R_EEENSB_IJS1R_SE_EEEEEEENSA_39AutoVectorizingCopyWithAssumedAlignmentILi128EEENSA_21SM90_TMA_STORE_IM2COLES2B_S2D_S2D_EEEvvEEEEvNT_6ParamsE,(.L_x_199 - _ZN7cutlass13device_kernelINS_4conv6kernel13ConvUniversalINS1_16ConvProblemShapeILNS1_8OperatorE0ELi3EEENS1_10collective14CollectiveConvINS1_47MainloopSm100TmaUmmaWarpSpecializedImplicitGemmILS5_0ELi8ELi3ELi1ELi2EN4cute5tupleIJNSA_1CILi2EEENSC_ILi1EEESE_EEEEENSB_IJNSC_ILi256EEENSC_ILi128EEENSB_IJNSC_ILi64EEEEEEEEENS_6half_tESM_NSA_8TiledMMAINSA_8MMA_AtomIJNSA_26SM100_MMA_F16BF16_2x1SM_SSISM_SM_fLi256ELi128ELNSA_4UMMA5MajorE0ELSR_0ELNSQ_7ScaleInE0ELSS_0EEEEEENSA_6LayoutINSB_IJSE_SE_SE_EEENSB_IJNSC_ILi0EEESX_SX_EEEEENSB_IJNSA_10UnderscoreES10_S10_EEEEENS7_6detail27Sm100ImplicitGemmTileTraitsINSA_25SM100_TMA_2SM_LOAD_IM2COLENSA_14ComposedLayoutINSA_7SwizzleILi3ELi4ELi3EEENSA_18smem_ptr_flag_bitsILi16EEENSV_INSB_IJNSC_ILi8EEESJ_EEENSB_IJSJ_SE_EEEEEEEvEENS14_INSA_18SM100_TMA_2SM_LOADES1F_vEEEENS_8epilogue10collective18CollectiveEpilogueINS1K_23Sm100TmaWarpSpecializedILi4ELi2ELi32ELb1ELb0EEEJNSB_IJSI_SI_SK_EEENSB_IJNSV_ISI_SE_EENSV_INSC_ILi32EEESE_EEEEESM_NSB_IJNSB_IJllllEEESE_SX_EEESM_S1V_NS1K_6fusion15FusionCallbacksIS1O_NS1W_17LinearCombinationISM_fSM_fLNS_15FloatRoundStyleE2EEES1P_S1T_JEEENSA_5SM1004TMEM4LOAD26SM100_TMEM_LOAD_32dp32b32xENSA_20SM90_TMA_LOAD_IM2COLENS16_INS17_ILi2ELi4ELi3EEES1A_NSV_INSB_IJS1B_S1R_EEENSB_IJS1R_SE_EEEEEEENSA_39AutoVectorizingCopyWithAssumedAlignmentILi128EEENSA_21SM90_TMA_STORE_IM2COLES2B_S2D_S2D_EEEvvEEEEvNT_6ParamsE)
        .other          _ZN7cutlass13device_kernelINS_4conv6kernel13ConvUniversalINS1_16ConvProblemShapeILNS1_8OperatorE0ELi3EEENS1_10collective14CollectiveConvINS1_47MainloopSm100TmaUmmaWarpSpecializedImplicitGemmILS5_0ELi8ELi3ELi1ELi2EN4cute5tupleIJNSA_1CILi2EEENSC_ILi1EEESE_EEEEENSB_IJNSC_ILi256EEENSC_ILi128EEENSB_IJNSC_ILi64EEEEEEEEENS_6half_tESM_NSA_8TiledMMAINSA_8MMA_AtomIJNSA_26SM100_MMA_F16BF16_2x1SM_SSISM_SM_fLi256ELi128ELNSA_4UMMA5MajorE0ELSR_0ELNSQ_7ScaleInE0ELSS_0EEEEEENSA_6LayoutINSB_IJSE_SE_SE_EEENSB_IJNSC_ILi0EEESX_SX_EEEEENSB_IJNSA_10UnderscoreES10_S10_EEEEENS7_6detail27Sm100ImplicitGemmTileTraitsINSA_25SM100_TMA_2SM_LOAD_IM2COLENSA_14ComposedLayoutINSA_7SwizzleILi3ELi4ELi3EEENSA_18smem_ptr_flag_bitsILi16EEENSV_INSB_IJNSC_ILi8EEESJ_EEENSB_IJSJ_SE_EEEEEEEvEENS14_INSA_18SM100_TMA_2SM_LOADES1F_vEEEENS_8epilogue10collective18CollectiveEpilogueINS1K_23Sm100TmaWarpSpecializedILi4ELi2ELi32ELb1ELb0EEEJNSB_IJSI_SI_SK_EEENSB_IJNSV_ISI_SE_EENSV_INSC_ILi32EEESE_EEEEESM_NSB_IJNSB_IJllllEEESE_SX_EEESM_S1V_NS1K_6fusion15FusionCallbacksIS1O_NS1W_17LinearCombinationISM_fSM_fLNS_15FloatRoundStyleE2EEES1P_S1T_JEEENSA_5SM1004TMEM4LOAD26SM100_TMEM_LOAD_32dp32b32xENSA_20SM90_TMA_LOAD_IM2COLENS16_INS17_ILi2ELi4ELi3EEES1A_NSV_INSB_IJS1B_S1R_EEENSB_IJS1R_SE_EEEEEEENSA_39AutoVectorizingCopyWithAssumedAlignmentILi128EEENSA_21SM90_TMA_STORE_IM2COLES2B_S2D_S2D_EEEvvEEEEvNT_6ParamsE,@"STO_CUDA_ENTRY STV_DEFAULT"
_ZN7cutlass13device_kernelINS_4conv6kernel13ConvUniversalINS1_16ConvProblemShapeILNS1_8OperatorE0ELi3EEENS1_10collective14CollectiveConvINS1_47MainloopSm100TmaUmmaWarpSpecializedImplicitGemmILS5_0ELi8ELi3ELi1ELi2EN4cute5tupleIJNSA_1CILi2EEENSC_ILi1EEESE_EEEEENSB_IJNSC_ILi256EEENSC_ILi128EEENSB_IJNSC_ILi64EEEEEEEEENS_6half_tESM_NSA_8TiledMMAINSA_8MMA_AtomIJNSA_26SM100_MMA_F16BF16_2x1SM_SSISM_SM_fLi256ELi128ELNSA_4UMMA5MajorE0ELSR_0ELNSQ_7ScaleInE0ELSS_0EEEEEENSA_6LayoutINSB_IJSE_SE_SE_EEENSB_IJNSC_ILi0EEESX_SX_EEEEENSB_IJNSA_10UnderscoreES10_S10_EEEEENS7_6detail27Sm100ImplicitGemmTileTraitsINSA_25SM100_TMA_2SM_LOAD_IM2COLENSA_14ComposedLayoutINSA_7SwizzleILi3ELi4ELi3EEENSA_18smem_ptr_flag_bitsILi16EEENSV_INSB_IJNSC_ILi8EEESJ_EEENSB_IJSJ_SE_EEEEEEEvEENS14_INSA_18SM100_TMA_2SM_LOADES1F_vEEEENS_8epilogue10collective18CollectiveEpilogueINS1K_23Sm100TmaWarpSpecializedILi4ELi2ELi32ELb1ELb0EEEJNSB_IJSI_SI_SK_EEENSB_IJNSV_ISI_SE_EENSV_INSC_ILi32EEESE_EEEEESM_NSB_IJNSB_IJllllEEESE_SX_EEESM_S1V_NS1K_6fusion15FusionCallbacksIS1O_NS1W_17LinearCombinationISM_fSM_fLNS_15FloatRoundStyleE2EEES1P_S1T_JEEENSA_5SM1004TMEM4LOAD26SM100_TMEM_LOAD_32dp32b32xENSA_20SM90_TMA_LOAD_IM2COLENS16_INS17_ILi2ELi4ELi3EEES1A_NSV_INSB_IJS1B_S1R_EEENSB_IJS1R_SE_EEEEEEENSA_39AutoVectorizingCopyWithAssumedAlignmentILi128EEENSA_21SM90_TMA_STORE_IM2COLES2B_S2D_S2D_EEEvvEEEEvNT_6ParamsE:
[----:B------:R-:W1:Y:S01]  /*0000*/  LDC R1, c[0x0][0x37c] ;  /* 0x0000df00ff017b82 */ /* 0x000e620000000800 */
[----:B------:R-:W2:Y:S01]  /*0010*/  S2R R81, SR_TID.X ;  /* 0x0000000000517919 */ /* 0x000ea20000002100 */
[----:B------:R-:W3:Y:S06]  /*0020*/  LDCU.64 UR8, c[0x0][0x990] ;  /* 0x00013200ff0877ac */ /* 0x000eec0008000a00 */
[----:B------:R-:W4:Y:S01]  /*0030*/  S2UR UR4, SR_CgaCtaId ;  /* 0x00000000000479c3 */ /* 0x000f220000008800 */
[----:B-1----:R-:W-:Y:S01]  /*0040*/  VIADD R1, R1, 0xfffffff8 ;  /* 0xfffffff801017836 */ /* 0x002fe20000000000 */
[----:B------:R-:W-:-:S02]  /*0050*/  PRMT R83, RZ, 0x7610, R83 ;  /* 0x00007610ff537816 */ /* 0x000fc40000000053 */
[----:B------:R-:W-:Y:S02]  /*0060*/  ELECT P1, URZ, PT ;  /* 0x0000000000ff782f */ /* 0x000fe40003820000 */
[----:B------:R-:W-:Y:S01]  /*0070*/  R2UR UR49, R1 ;  /* 0x00000000013172ca */ /* 0x000fe200000e0000 */
[----:B---3--:R-:W-:-:S04]  /*0080*/  UISETP.NE.U32.AND UP0, UPT, UR8, URZ, UPT ;  /* 0x000000ff0800728c */ /* 0x008fc8000bf05070 */
[----:B------:R-:W-:Y:S02]  /*0090*/  UISETP.NE.AND.EX UP0, UPT, UR9, URZ, UPT, UP0 ;  /* 0x000000ff0900728c */ /* 0x000fe4000bf05300 */
[----:B----4-:R-:W-:Y:S02]  /*00a0*/  ULOP3.LUT UR38, UR4, 0x1, URZ, 0xc0, !UPT ;  /* 0x0000000104267892 */ /* 0x010fe4000f8ec0ff */
[----:B------:R-:W-:Y:S01]  /*00b0*/  ULOP3.LUT UR37, UR4, 0x1, URZ, 0x3c, !UPT ;  /* 0x0000000104257892 */ /* 0x000fe2000f8e3cff */
[----:B--2---:R-:W-:-:S05]  /*00c0*/  SHF.R.U32.HI R84, RZ, 0x5, R81 ;  /* 0x00000005ff547819 */ /* 0x004fca0000011651 */
[----:B------:R-:W1:Y:S02]  /*00d0*/  SHFL.IDX PT, R0, R84, RZ, 0x1f ;  /* 0x00001fff54007589 */ /* 0x000e6400000e0000 */
[----:B-1----:R-:W-:Y:S01]  /*00e0*/  R2UR UR18, R0 ;  /* 0x00000000001272ca */ /* 0x002fe200000e0000 */
[----:B------:R-:W-:-:S14]  /*00f0*/  BRA.U UP0, `(.L_x_0) ;  /* 0x0000000100307547 */ /* 0x000fdc000b800000 */
[----:B------:R-:W1:Y:S02]  /*0100*/  LDCU.64 UR4, c[0x0][0x988] ;  /* 0x00013100ff0477ac */ /* 0x000e640008000a00 */
[----:B-1----:R-:W-:-:S04]  /*0110*/  UISETP.NE.U32.AND UP0, UPT, UR4, URZ, UPT ;  /* 0x000000ff0400728c */ /* 0x002fc8000bf05070 */
[----:B------:R-:W-:-:S09]  /*0120*/  UISETP.NE.AND.EX UP0, UPT, UR5, URZ, UPT, UP0 ;  /* 0x000000ff0500728c */ /* 0x000fd2000bf05300 */
[----:B------:R-:W-:Y:S05]  /*0130*/  BRA.U !UP0, `(.L_x_1) ;  /* 0x0000000108147547 */ /* 0x000fea000b800000 */
[----:B------:R-:W1:Y:S01]  /*0140*/  LDC.64 R2, c[0x0][0x988] ;  /* 0x00026200ff027b82 */ /* 0x000e620000000a00 */
[----:B------:R-:W1:Y:S02]  /*0150*/  LDCU.64 UR4, c[0x0][0x358] ;  /* 0x00006b00ff0477ac */ /* 0x000e640008000a00 */
[----:B-1----:R1:W5:Y:S01]  /*0160*/  LDG.E R41, desc[UR4][R2.64] ;  /* 0x0000000402297981 */ /* 0x002362000c1e1900 */
[----:B------:R-:W-:Y:S01]  /*0170*/  HFMA2 R83, -RZ, RZ, 0, 5.9604644775390625e-08 ;  /* 0x00000001ff537431 */ /* 0x000fe200000001ff */
[----:B------:R-:W-:Y:S05]  /*0180*/  BRA `(.L_x_0) ;  /* 0x00000000000c7947 */ /* 0x000fea0003800000 */
.L_x_1:
[----:B------:R-:W1:Y:S01]  /*0190*/  LDCU UR4, c[0x0][0x980] ;  /* 0x00013000ff0477ac */ /* 0x000e620008000800 */
[----:B------:R-:W-:Y:S01]  /*01a0*/  HFMA2 R83, -RZ, RZ, 0, 5.9604644775390625e-08 ;  /* 0x00000001ff537431 */ /* 0x000fe200000001ff */
[----:B-1----:R-:W-:-:S07]  /*01b0*/  MOV R41, UR4 ;  /* 0x0000000400297c02 */ /* 0x002fce0008000f00 */
.L_x_0:
[----:B------:R-:W2:Y:S02]  /*01c0*/  LDCU.64 UR4, c[0x0][0x9b0] ;  /* 0x00013600ff0477ac */ /* 0x000ea40008000a00 */
[----:B--2---:R-:W-:-:S04]  /*01d0*/  UISETP.NE.U32.AND UP0, UPT, UR4, URZ, UPT ;  /* 0x000000ff0400728c */ /* 0x004fc8000bf05070 */
[----:B------:R-:W-:-:S09]  /*01e0*/  UISETP.NE.AND.EX UP0, UPT, UR5, URZ, UPT, UP0 ;  /* 0x000000ff0500728c */ /* 0x000fd2000bf05300 */
[----:B------:R-:W-:Y:S05]  /*01f0*/  BRA.U UP0, `(.L_x_2) ;  /* 0x0000000100287547 */ /* 0x000fea000b800000 */
[----:B------:R-:W2:Y:S02]  /*0200*/  LDCU.64 UR4, c[0x0][0x9a8] ;  /* 0x00013500ff0477ac */ /* 0x000ea40008000a00 */
[----:B--2---:R-:W-:-:S04]  /*0210*/  UISETP.NE.U32.AND UP0, UPT, UR4, URZ, UPT ;  /* 0x000000ff0400728c */ /* 0x004fc8000bf05070 */
[----:B------:R-:W-:-:S09]  /*0220*/  UISETP.NE.AND.EX UP0, UPT, UR5, URZ, UPT, UP0 ;  /* 0x000000ff0500728c */ /* 0x000fd2000bf05300 */
[----:B------:R-:W-:Y:S05]  /*0230*/  BRA.U !UP0, `(.L_x_3) ;  /* 0x0000000108107547 */ /* 0x000fea000b800000 */
[----:B------:R-:W2:Y:S01]  /*0240*/  LDC.64 R38, c[0x0][0x9a8] ;  /* 0x00026a00ff267b82 */ /* 0x000ea20000000a00 */
[----:B------:R-:W2:Y:S02]  /*0250*/  LDCU.64 UR4, c[0x0][0x358] ;  /* 0x00006b00ff0477ac */ /* 0x000ea40008000a00 */
[----:B--2---:R2:W5:Y:S01]  /*0260*/  LDG.E R38, desc[UR4][R38.64] ;  /* 0x0000000426267981 */ /* 0x004562000c1e1900 */
[----:B------:R-:W-:Y:S05]  /*0270*/  BRA `(.L_x_2) ;  /* 0x0000000000087947 */ /* 0x000fea0003800000 */
.L_x_3:
[----:B------:R-:W2:Y:S02]  /*0280*/  LDCU UR4, c[0x0][0x9a0] ;  /* 0x00013400ff0477ac */ /* 0x000ea40008000800 */
[----:B--2---:R-:W-:Y:S02]  /*0290*/  MOV R38, UR4 ;  /* 0x0000000400267c02 */ /* 0x004fe40008000f00 */
.L_x_2:
[----:B------:R-:W-:Y:S01]  /*02a0*/  IMAD.U32 R0, RZ, RZ, UR18 ;  /* 0x00000012ff007e24 */ /* 0x000fe2000f8e00ff */
[----:B------:R-:W-:Y:S04]  /*02b0*/  BSSY.RECONVERGENT B0, `(.L_x_4) ;  /* 0x000000c000007945 */ /* 0x000fe80003800200 */
[C---:B------:R-:W-:Y:S02]  /*02c0*/  ISETP.NE.OR P2, PT, R0.reuse, 0x1, !P1 ;  /* 0x000000010000780c */ /* 0x040fe40004f45670 */
[----:B------:R-:W-:-:S11]  /*02d0*/  ISETP.NE.OR P0, PT, R0, 0x3, !P1 ;  /* 0x000000030000780c */ /* 0x000fd60004f05670 */
[----:B------:R-:W-:Y:S05]  /*02e0*/  @P2 BRA `(.L_x_5) ;  /* 0x0000000000202947 */ /* 0x000fea0003800000 */
[----:B------:R-:W3:Y:S02]  /*02f0*/  LDCU.64 UR4, c[0x0][0x348] ;  /* 0x00006900ff0477ac */ /* 0x000ee40008000a00 */
[----:B---3--:R-:W-:Y:S02]  /*0300*/  UIADD3 UR6, UP1, UPT, UR4, 0x80, URZ ;  /* 0x0000008004067890 */ /* 0x008fe4000ff3e0ff */
[----:B------:R-:W-:Y:S02]  /*0310*/  UIADD3 UR4, UP0, UPT, UR4, 0x200, URZ ;  /* 0x0000020004047890 */ /* 0x000fe4000ff1e0ff */
[----:B------:R-:W-:Y:S02]  /*0320*/  UIADD3.X UR7, UPT, UPT, URZ, UR5, URZ, UP1, !UPT ;  /* 0x00000005ff077290 */ /* 0x000fe40008ffe4ff */
[----:B------:R-:W-:-:S07]  /*0330*/  UIADD3.X UR5, UPT, UPT, URZ, UR5, URZ, UP0, !UPT ;  /* 0x00000005ff057290 */ /* 0x000fce00087fe4ff */
[----:B------:R3:W-:Y:S02]  /*0340*/  UTMACCTL.PF [UR6] ;  /* 0x00000000060079b9 */ /* 0x0007e40008040000 */
[----:B------:R3:W-:Y:S02]  /*0350*/  UTMACCTL.PF [UR4] ;  /* 0x00000000040079b9 */ /* 0x0007e40008040000 */
[----:B---3--:R-:W-:Y:S01]  /*0360*/  NOP ;  /* 0x0000000000007918 */ /* 0x008fe20000000000 */
.L_x_5:
[----:B------:R-:W-:Y:S05]  /*0370*/  BSYNC.RECONVERGENT B0 ;  /* 0x0000000000007941 */ /* 0x000fea0003800200 */
.L_x_4:
[----:B------:R-:W-:Y:S04]  /*0380*/  BSSY.RECONVERGENT B0, `(.L_x_6) ;  /* 0x000000a000007945 */ /* 0x000fe80003800200 */
        /* <DEDUP_REMOVED lines=9> */
.L_x_7:
[----:B------:R-:W-:Y:S05]  /*0420*/  BSYNC.RECONVERGENT B0 ;  /* 0x0000000000007941 */ /* 0x000fea0003800200 */
.L_x_6:
[----:B------:R-:W3:Y:S01]  /*0430*/  LDCU.64 UR4, c[0x0][0x988] ;  /* 0x00013100ff0477ac */ /* 0x000ee20008000a00 */
[----:B------:R-:W-:Y:S02]  /*0440*/  UISETP.EQ.U32.AND UP2, UPT, UR8, URZ, UPT ;  /* 0x000000ff0800728c */ /* 0x000fe4000bf42070 */
[----:B------:R-:W-:Y:S02]  /*0450*/  UPLOP3.LUT UP3, UPT, UPT, UPT, UPT, 0x80, 0x8 ;  /* 0x000000000008789c */ /* 0x000fe40003f6f070 */
[----:B---3--:R-:W-:-:S04]  /*0460*/  UISETP.NE.U32.AND UP0, UPT, UR4, URZ, UPT ;  /* 0x000000ff0400728c */ /* 0x008fc8000bf05070 */
[----:B------:R-:W-:-:S04]  /*0470*/  UISETP.NE.AND.EX UP1, UPT, UR5, URZ, UPT, UP0 ;  /* 0x000000ff0500728c */ /* 0x000fc8000bf25300 */
[----:B------:R-:W-:-:S04]  /*0480*/  UISETP.EQ.OR.EX UP4, UPT, UR9, URZ, !UP1, UP2 ;  /* 0x000000ff0900728c */ /* 0x000fc8000cf82720 */
[----:B------:R-:W-:-:S06]  /*0490*/  UP2UR UR4, UPR, URZ, 0x10 ;  /* 0x00000010ff047883 */ /* 0x000fcc0008000000 */
[----:B------:R-:W-:Y:S01]  /*04a0*/  MOV R93, UR4 ;  /* 0x00000004005d7c02 */ /* 0x000fe20008000f00 */
[----:B------:R-:W-:Y:S06]  /*04b0*/  BRA.U !UP4, `(.L_x_8) ;  /* 0x000000010c207547 */ /* 0x000fec000b800000 */
[----:B------:R-:W-:Y:S01]  /*04c0*/  UISETP.NE.U32.AND UP2, UPT, UR8, URZ, UPT ;  /* 0x000000ff0800728c */ /* 0x000fe2000bf45070 */
[----:B-----5:R-:W-:Y:S01]  /*04d0*/  FSETP.NEU.AND P0, PT, R41, RZ, PT ;  /* 0x000000ff2900720b */ /* 0x020fe20003f0d000 */
[----:B------:R-:W-:Y:S02]  /*04e0*/  USEL UR4, URZ, 0xffffffff, UP1 ;  /* 0xffffffffff047887 */ /* 0x000fe40008800000 */
[----:B------:R-:W-:-:S10]  /*04f0*/  UISETP.NE.AND.EX UP2, UPT, UR9, URZ, UPT, UP2 ;  /* 0x000000ff0900728c */ /* 0x000fd4000bf45320 */
[----:B------:R-:W-:Y:S01]  /*0500*/  VOTEU.ANY UP0, P0 ;  /* 0x0000000000ff7886 */ /* 0x000fe20000000100 */
[----:B------:R-:W-:-:S04]  /*0510*/  @!UP2 USEL UR4, URZ, 0xffffffff, UP0 ;  /* 0xffffffffff04a887 */ /* 0x000fc80008000000 */
[----:B------:R-:W-:-:S04]  /*0520*/  ULOP3.LUT UR4, UR4, 0x1, URZ, 0xc0, !UPT ;  /* 0x0000000104047892 */ /* 0x000fc8000f8ec0ff */
[----:B------:R-:W-:-:S11]  /*0530*/  UISETP.NE.U32.AND UP3, UPT, UR4, 0x1, UPT ;  /* 0x000000010400788c */ /* 0x000fd6000bf65070 */
.L_x_8:
[----:B------:R-:W3:Y:S01]  /*0540*/  SHFL.IDX PT, R0, R84, RZ, 0x1f ;  /* 0x00001fff54007589 */ /* 0x000ee200000e0000 */
[----:B------:R-:W-:Y:S02]  /*0550*/  UISETP.NE.AND UP5, UPT, UR18, 0x2, UPT ;  /* 0x000000021200788c */ /* 0x000fe4000bfa5270 */
[----:B------:R-:W-:Y:S02]  /*0560*/  UISETP.NE.AND UP0, UPT, UR18, 0x2, UPT ;  /* 0x000000021200788c */ /* 0x000fe4000bf05270 */
[----:B------:R-:W-:Y:S02]  /*0570*/  UISETP.NE.OR UP2, UPT, UR38, URZ, UP5 ;  /* 0x000000ff2600728c */ /* 0x000fe4000af45670 */
[----:B------:R-:W-:-:S04]  /*0580*/  USEL UR56, URZ, 0x1, UP0 ;  /* 0x00000001ff387887 */ /* 0x000fc80008000000 */
[----:B------:R-:W-:Y:S02]  /*0590*/  PLOP3.LUT P3, PT, P1, PT, UP2, 0xae, 0xea ;  /* 0x0000000000ea781c */ /* 0x000fe40000f6f52e */
[----:B---3--:R-:W-:-:S13]  /*05a0*/  ISETP.NE.AND P0, PT, R0, RZ, PT ;  /* 0x000000ff0000720c */ /* 0x008fda0003f05270 */
[----:B------:R-:W-:Y:S05]  /*05b0*/  @P0 BRA `(.L_x_9) ;  /* 0x0000000000680947 */ /* 0x000fea0003800000 */
[----:B------:R-:W3:Y:S01]  /*05c0*/  S2UR UR5, SR_CgaCtaId ;  /* 0x00000000000579c3 */ /* 0x000ee20000008800 */
[----:B------:R-:W-:Y:S01]  /*05d0*/  UMOV UR4, 0x400 ;  /* 0x0000040000047882 */ /* 0x000fe20000000000 */
[----:B------:R-:W-:Y:S01]  /*05e0*/  UMOV UR6, 0x1 ;  /* 0x0000000100067882 */ /* 0x000fe20000000000 */
[----:B------:R-:W-:Y:S01]  /*05f0*/  ELECT P0, URZ, PT ;  /* 0x0000000000ff782f */ /* 0x000fe20003800000 */
[----:B------:R-:W-:-:S04]  /*0600*/  UIADD3 UR6, UPT, UPT, -UR6, 0x100000, URZ ;  /* 0x0010000006067890 */ /* 0x000fc8000fffe1ff */
[----:B------:R-:W-:Y:S02]  /*0610*/  USHF.L.U32 UR7, UR6, 0xb, URZ ;  /* 0x0000000b06077899 */ /* 0x000fe400080006ff */
[----:B------:R-:W-:Y:S02]  /*0620*/  USHF.L.U32 UR6, UR6, 0x1, URZ ;  /* 0x0000000106067899 */ /* 0x000fe400080006ff */
[----:B---3--:R-:W-:Y:S01]  /*0630*/  ULEA UR4, UR5, UR4, 0x18 ;  /* 0x0000000405047291 */ /* 0x008fe2000f8ec0ff */
[----:B------:R-:W3:Y:S11]  /*0640*/  FENCE.VIEW.ASYNC.S ;  /* 0x00000000000073c6 */ /* 0x000ef60000000000 */
[----:B---3--:R3:W4:Y:S01]  /*0650*/  SYNCS.EXCH.64 URZ, [UR4], UR6 ;  /* 0x0000000604ff75b2 */ /* 0x0087220008000100 */
[----:B------:R3:W1:Y:S01]  /*0660*/  SYNCS.EXCH.64 URZ, [UR4+0x40], UR6 ;  /* 0x0000400604ff75b2 */ /* 0x0006620008000100 */
        /* <DEDUP_REMOVED lines=13> */
[----:B------:R3:W1:Y:S02]  /*0740*/  SYNCS.EXCH.64 URZ, [UR4+0x78], UR6 ;  /* 0x0000780604ff75b2 */ /* 0x0006640008000100 */
[----:B---3--:R-:W-:Y:S01]  /*0750*/  NOP ;  /* 0x0000000000007918 */ /* 0x008fe20000000000 */
.L_x_9:
[----:B------:R-:W3:Y:S01]  /*0760*/  SHFL.IDX PT, R0, R84, RZ, 0x1f ;  /* 0x00001fff54007589 */ /* 0x000ee200000e0000 */
[----:B------:R-:W-:Y:S01]  /*0770*/  NOP ;  /* 0x0000000000007918 */ /* 0x000fe20000000000 */
[----:B---3--:R-:W-:-:S13]  /*0780*/  ISETP.NE.AND P0, PT, R0, 0x1, PT ;  /* 0x000000010000780c */ /* 0x008fda0003f05270 */
[----:B------:R-:W-:Y:S05]  /*0790*/  @P0 BRA `(.L_x_10) ;  /* 0x0000000000580947 */ /* 0x000fea0003800000 */
[----:B------:R-:W3:Y:S01]  /*07a0*/  S2UR UR5, SR_CgaCtaId ;  /* 0x00000000000579c3 */ /* 0x000ee20000008800 */
[----:B------:R-:W-:Y:S01]  /*07b0*/  UMOV UR4, 0x400 ;  /* 0x0000040000047882 */ /* 0x000fe20000000000 */
[----:B------:R-:W-:Y:S01]  /*07c0*/  UMOV UR8, 0x20 ;  /* 0x0000002000087882 */ /* 0x000fe20000000000 */
[----:B------:R-:W-:Y:S01]  /*07d0*/  UMOV UR6, 0x80 ;  /* 0x0000008000067882 */ /* 0x000fe20000000000 */
[----:B------:R-:W-:-:S04]  /*07e0*/  UIADD3 UR8, UPT, UPT, -UR8, 0x100000, URZ ;  /* 0x0010000008087890 */ /* 0x000fc8000fffe1ff */
[----:B------:R-:W-:Y:S02]  /*07f0*/  USHF.L.U32 UR9, UR8, 0xb, URZ ;  /* 0x0000000b08097899 */ /* 0x000fe400080006ff */
[----:B------:R-:W-:Y:S02]  /*0800*/  USHF.L.U32 UR8, UR8, 0x1, URZ ;  /* 0x0000000108087899 */ /* 0x000fe400080006ff */
[----:B------:R-:W-:-:S04]  /*0810*/  UIADD3 UR6, UPT, UPT, -UR6, 0x100000, URZ ;  /* 0x0010000006067890 */ /* 0x000fc8000fffe1ff */
[----:B------:R-:W-:Y:S02]  /*0820*/  USHF.L.U32 UR7, UR6, 0xb, URZ ;  /* 0x0000000b06077899 */ /* 0x000fe400080006ff */
[----:B------:R-:W-:Y:S01]  /*0830*/  USHF.L.U32 UR6, UR6, 0x1, URZ ;  /* 0x0000000106067899 */ /* 0x000fe200080006ff */
[----:B------:R-:W-:Y:S01]  /*0840*/  ELECT P0, URZ, PT ;  /* 0x0000000000ff782f */ /* 0x000fe20003800000 */
[----:B---3--:R-:W-:Y:S01]  /*0850*/  ULEA UR4, UR5, UR4, 0x18 ;  /* 0x0000000405047291 */ /* 0x008fe2000f8ec0ff */
[----:B------:R-:W3:Y:S11]  /*0860*/  FENCE.VIEW.ASYNC.S ;  /* 0x00000000000073c6 */ /* 0x000ef60000000000 */
[----:B---3--:R3:W1:Y:S01]  /*0870*/  SYNCS.EXCH.64 URZ, [UR4+0x80], UR8 ;  /* 0x0000800804ff75b2 */ /* 0x0086620008000100 */
[----:B------:R3:W1:Y:S01]  /*0880*/  SYNCS.EXCH.64 URZ, [UR4+0xa0], UR6 ;  /* 0x0000a00604ff75b2 */ /* 0x0006620008000100 */
[----:B------:R3:W1:Y:S01]  /*0890*/  SYNCS.EXCH.64 URZ, [UR4+0x88], UR8 ;  /* 0x0000880804ff75b2 */ /* 0x0006620008000100 */
[----:B------:R3:W1:Y:S01]  /*08a0*/  SYNCS.EXCH.64 URZ, [UR4+0xa8], UR6 ;  /* 0x0000a80604ff75b2 */ /* 0x0006620008000100 */
[----:B------:R3:W1:Y:S01]  /*08b0*/  SYNCS.EXCH.64 URZ, [UR4+0x90], UR8 ;  /* 0x0000900804ff75b2 */ /* 0x0006620008000100 */
[----:B------:R3:W1:Y:S01]  /*08c0*/  SYNCS.EXCH.64 URZ, [UR4+0xb0], UR6 ;  /* 0x0000b00604ff75b2 */ /* 0x0006620008000100 */
[----:B------:R3:W1:Y:S01]  /*08d0*/  SYNCS.EXCH.64 URZ, [UR4+0x98], UR8 ;  /* 0x0000980804ff75b2 */ /* 0x0006620008000100 */
[----:B------:R3:W1:Y:S01]  /*08e0*/  SYNCS.EXCH.64 URZ, [UR4+0xb8], UR6 ;  /* 0x0000b80604ff75b2 */ /* 0x0006620008000100 */
[----:B------:R-:W-:Y:S01]  /*08f0*/  NOP ;  /* 0x0000000000007918 */ /* 0x000fe20000000000 */
.L_x_10:
[----:B------:R-:W2:Y:S01]  /*0900*/  SHFL.IDX PT, R0, R84, RZ, 0x1f ;  /* 0x00001fff54007589 */ /* 0x000ea200000e0000 */
[----:B------:R-:W-:Y:S01]  /*0910*/  NOP ;  /* 0x0000000000007918 */ /* 0x000fe20000000000 */
[----:B--2---:R-:W-:-:S13]  /*0920*/  ISETP.NE.AND P0, PT, R0, 0x3, PT ;  /* 0x000000030000780c */ /* 0x004fda0003f05270 */
[----:B------:R-:W-:Y:S05]  /*0930*/  @P0 BRA `(.L_x_11) ;  /* 0x0000000000300947 */ /* 0x000fea0003800000 */
[----:B------:R-:W2:Y:S01]  /*0940*/  S2UR UR5, SR_CgaCtaId ;  /* 0x00000000000579c3 */ /* 0x000ea20000008800 */
[----:B---3--:R-:W-:Y:S01]  /*0950*/  UMOV UR4, 0x400 ;  /* 0x0000040000047882 */ /* 0x008fe20000000000 */
[----:B------:R-:W-:Y:S01]  /*0960*/  UMOV UR6, 0x20 ;  /* 0x0000002000067882 */ /* 0x000fe20000000000 */
[----:B------:R-:W-:Y:S01]  /*0970*/  ELECT P0, URZ, PT ;  /* 0x0000000000ff782f */ /* 0x000fe20003800000 */
[----:B------:R-:W-:-:S04]  /*0980*/  UIADD3 UR6, UPT, UPT, -UR6, 0x100000, URZ ;  /* 0x0010000006067890 */ /* 0x000fc8000fffe1ff */
[----:B------:R-:W-:Y:S02]  /*0990*/  USHF.L.U32 UR7, UR6, 0xb, URZ ;  /* 0x0000000b06077899 */ /* 0x000fe400080006ff */
[----:B------:R-:W-:Y:S02]  /*09a0*/  USHF.L.U32 UR6, UR6, 0x1, URZ ;  /* 0x0000000106067899 */ /* 0x000fe400080006ff */
[----:B--2---:R-:W-:Y:S01]  /*09b0*/  ULEA UR4, UR5, UR4, 0x18 ;  /* 0x0000000405047291 */ /* 0x004fe2000f8ec0ff */
[----:B------:R-:W2:Y:S11]  /*09c0*/  FENCE.VIEW.ASYNC.S ;  /* 0x00000000000073c6 */ /* 0x000eb60000000000 */
[----:B--2---:R2:W3:Y:S01]  /*09d0*/  SYNCS.EXCH.64 URZ, [UR4+0xc0], UR6 ;  /* 0x0000c00604ff75b2 */ /* 0x0044e20008000100 */
[----:B------:R2:W1:Y:S01]  /*09e0*/  SYNCS.EXCH.64 URZ, [UR4+0xc8], UR6 ;  /* 0x0000c80604ff75b2 */ /* 0x0004620008000100 */
[----:B------:R-:W-:Y:S01]  /*09f0*/  NOP ;  /* 0x0000000000007918 */ /* 0x000fe20000000000 */
.L_x_11:
[----:B------:R-:W4:Y:S01]  /*0a00*/  SHFL.IDX PT, R0, R84, RZ, 0x1f ;  /* 0x00001fff54007589 */ /* 0x000f2200000e0000 */
[----:B------:R-:W-:Y:S01]  /*0a10*/  NOP ;  /* 0x0000000000007918 */ /* 0x000fe20000000000 */
[----:B----4-:R-:W-:-:S13]  /*0a20*/  ISETP.NE.AND P0, PT, R0, 0x4, PT ;  /* 0x000000040000780c */ /* 0x010fda0003f05270 */
[----:B------:R-:W-:Y:S05]  /*0a30*/  @P0 BRA `(.L_x_12) ;  /* 0x0000000000440947 */ /* 0x000fea0003800000 */
[----:B------:R-:W4:Y:S01]  /*0a40*/  S2UR UR5, SR_CgaCtaId ;  /* 0x00000000000579c3 */ /* 0x000f220000008800 */
[----:B--23--:R-:W-:Y:S01]  /*0a50*/  UMOV UR4, 0x1e0 ;  /* 0x000001e000047882 */ /* 0x00cfe20000000000 */
[----:B------:R-:W-:Y:S01]  /*0a60*/  UMOV UR6, 0x400 ;  /* 0x0000040000067882 */ /* 0x000fe20000000000 */
[----:B------:R-:W-:Y:S01]  /*0a70*/  USEL UR4, UR4, 0x1a0, UP3 ;  /* 0x000001a004047887 */ /* 0x000fe20009800000 */
[----:B------:R-:W-:Y:S01]  /*0a80*/  UMOV UR8, 0x1 ;  /* 0x0000000100087882 */ /* 0x000fe20000000000 */
[----:B------:R-:W-:Y:S01]  /*0a90*/  ELECT P0, URZ, PT ;  /* 0x0000000000ff782f */ /* 0x000fe20003800000 */
[----:B------:R-:W-:-:S04]  /*0aa0*/  UIADD3 UR8, UPT, UPT, -UR8, 0x100000, URZ ;  /* 0x0010000008087890 */ /* 0x000fc8000fffe1ff */
[----:B------:R-:W-:Y:S02]  /*0ab0*/  USHF.L.U32 UR9, UR8, 0xb, URZ ;  /* 0x0000000b08097899 */ /* 0x000fe400080006ff */
[----:B------:R-:W-:Y:S02]  /*0ac0*/  USHF.L.U32 UR8, UR8, 0x1, URZ ;  /* 0x0000000108087899 */ /* 0x000fe400080006ff */
[----:B----4-:R-:W-:Y:S02]  /*0ad0*/  ULEA UR6, UR5, UR6, 0x18 ;  /* 0x0000000605067291 */ /* 0x010fe4000f8ec0ff */
[----:B------:R-:W-:-:S04]  /*0ae0*/  UIADD3 UR4, UPT, UPT, -UR4, 0x100000, URZ ;  /* 0x0010000004047890 */ /* 0x000fc8000fffe1ff */
[----:B------:R-:W-:Y:S02]  /*0af0*/  USHF.L.U32 UR5, UR4, 0xb, URZ ;  /* 0x0000000b04057899 */ /* 0x000fe400080006ff */
[----:B------:R-:W-:Y:S01]  /*0b00*/  USHF.L.U32 UR4, UR4, 0x1, URZ ;  /* 0x0000000104047899 */ /* 0x000fe200080006ff */
[----:B------:R-:W2:Y:S03]  /*0b10*/  FENCE.VIEW.ASYNC.S ;  /* 0x00000000000073c6 */ /* 0x000ea60000000000 */
[----:B--2---:R4:W2:Y:S08]  /*0b20*/  SYNCS.EXCH.64 URZ, [UR6+0xd0], UR8 ;  /* 0x0000d00806ff75b2 */ /* 0x0048b00008000100 */
[----:B------:R4:W3:Y:S02]  /*0b30*/  SYNCS.EXCH.64 URZ, [UR6+0xd8], UR4 ;  /* 0x0000d80406ff75b2 */ /* 0x0008e40008000100 */
[----:B----4-:R-:W-:Y:S01]  /*0b40*/  NOP ;  /* 0x0000000000007918 */ /* 0x010fe20000000000 */
.L_x_12:
[----:B------:R-:W4:Y:S01]  /*0b50*/  SHFL.IDX PT, R0, R84, RZ, 0x1f ;  /* 0x00001fff54007589 */ /* 0x000f2200000e0000 */
[----:B------:R-:W-:Y:S01]  /*0b60*/  ISETP.NE.OR P1, PT, RZ, UR18, !P1 ;  /* 0x00000012ff007c0c */ /* 0x000fe2000cf25670 */
[----:B------:R-:W-:Y:S01]  /*0b70*/  NOP ;  /* 0x0000000000007918 */ /* 0x000fe20000000000 */
[----:B----4-:R-:W-:-:S13]  /*0b80*/  ISETP.NE.AND P0, PT, R0, 0x5, PT ;  /* 0x000000050000780c */ /* 0x010fda0003f05270 */
[----:B------:R-:W-:Y:S05]  /*0b90*/  @P0 BRA `(.L_x_13) ;  /* 0x0000000000480947 */ /* 0x000fea0003800000 */
[----:B------:R-:W4:Y:S01]  /*0ba0*/  S2UR UR5, SR_CgaCtaId ;  /* 0x00000000000579c3 */ /* 0x000f220000008800 */
[----:B--23--:R-:W-:Y:S01]  /*0bb0*/  UMOV UR4, 0x400 ;  /* 0x0000040000047882 */ /* 0x00cfe20000000000 */
        /* <DEDUP_REMOVED lines=9> */
[----:B----4-:R-:W-:Y:S01]  /*0c50*/  ULEA UR4, UR5, UR4, 0x18 ;  /* 0x0000000405047291 */ /* 0x010fe2000f8ec0ff */
[----:B------:R-:W2:Y:S11]  /*0c60*/  FENCE.VIEW.ASYNC.S ;  /* 0x00000000000073c6 */ /* 0x000eb60000000000 */
[----:B--2---:R4:W2:Y:S01]  /*0c70*/  SYNCS.EXCH.64 URZ, [UR4+0xe0], UR6 ;  /* 0x0000e00604ff75b2 */ /* 0x0048a20008000100 */
[----:B------:R4:W3:Y:S01]  /*0c80*/  SYNCS.EXCH.64 URZ, [UR4+0xf0], UR8 ;  /* 0x0000f00804ff75b2 */ /* 0x0008e20008000100 */
[----:B------:R4:W1:Y:S01]  /*0c90*/  SYNCS.EXCH.64 URZ, [UR4+0xe8], UR6 ;  /* 0x0000e80604ff75b2 */ /* 0x0008620008000100 */
[----:B------:R4:W1:Y:S02]  /*0ca0*/  SYNCS.EXCH.64 URZ, [UR4+0xf8], UR8 ;  /* 0x0000f80804ff75b2 */ /* 0x0008640008000100 */
[----:B----4-:R-:W-:Y:S01]  /*0cb0*/  NOP ;  /* 0x0000000000007918 */ /* 0x010fe20000000000 */
.L_x_13:
[----:B--23--:R-:W2:Y:S01]  /*0cc0*/  S2UR UR7, SR_CgaCtaId ;  /* 0x00000000000779c3 */ /* 0x00cea20000008800 */
[----:B------:R-:W-:Y:S01]  /*0cd0*/  VOTEU.ALL UP0, P1 ;  /* 0x0000000000ff7886 */ /* 0x000fe20000800000 */
[----:B------:R-:W-:Y:S01]  /*0ce0*/  UMOV UR4, 0x20 ;  /* 0x0000002000047882 */ /* 0x000fe20000000000 */
[----:B------:R-:W-:Y:S01]  /*0cf0*/  NOP ;  /* 0x0000000000007918 */ /* 0x000fe20000000000 */
[----:B-1----:R-:W-:Y:S01]  /*0d00*/  LOP3.LUT R3, R81, 0x1f, RZ, 0xc0, !PT ;  /* 0x0000001f51037812 */ /* 0x002fe200078ec0ff */
[----:B------:R-:W-:Y:S01]  /*0d10*/  UISETP.NE.AND UP4, UPT, UR18, URZ, UPT ;  /* 0x000000ff1200728c */ /* 0x000fe2000bf85270 */
[----:B------:R-:W-:Y:S01]  /*0d20*/  @!UP0 UMOV UR6, 0x400 ;  /* 0x0000040000068882 */ /* 0x000fe20000000000 */
[----:B------:R-:W-:-:S04]  /*0d30*/  @!UP0 UIADD3 UR4, UPT, UPT, -UR4, 0x100000, URZ ;  /* 0x0010000004048890 */ /* 0x000fc8000fffe1ff */
[----:B------:R-:W-:Y:S02]  /*0d40*/  @!UP0 USHF.L.U32 UR5, UR4, 0xb, URZ ;  /* 0x0000000b04058899 */ /* 0x000fe400080006ff */
[----:B------:R-:W-:Y:S02]  /*0d50*/  @!UP0 USHF.L.U32 UR4, UR4, 0x1, URZ ;  /* 0x0000000104048899 */ /* 0x000fe400080006ff */
[----:B--2---:R-:W-:Y:S01]  /*0d60*/  @!UP0 ULEA UR6, UR7, UR6, 0x18 ;  /* 0x0000000607068291 */ /* 0x004fe2000f8ec0ff */
[----:B------:R-:W1:Y:S01]  /*0d70*/  LDCU UR7, c[0x0][0x36c] ;  /* 0x00006d80ff0777ac */ /* 0x000e620008000800 */
[----:B------:R-:W-:Y:S01]  /*0d80*/  VOTEU.ALL UP0, P1 ;  /* 0x0000000000ff7886 */ /* 0x000fe20000800000 */
[----:B------:R-:W2:Y:S09]  /*0d90*/  FENCE.VIEW.ASYNC.S ;  /* 0x00000000000073c6 */ /* 0x000eb20000000000 */
[----:B--2---:R2:W3:Y:S01]  /*0da0*/  @!UP0 SYNCS.EXCH.64 URZ, [UR6+0x100], UR4 ;  /* 0x0001000406ff85b2 */ /* 0x0044e20008000100 */
[----:B-1----:R-:W-:-:S09]  /*0db0*/  UISETP.EQ.U32.AND UP6, UPT, UR7, 0x1, UPT ;  /* 0x000000010700788c */ /* 0x002fd2000bfc2070 */
[----:B--2---:R-:W-:Y:S05]  /*0dc0*/  BRA.U !UP6, `(.L_x_14) ;  /* 0x000000010e087547 */ /* 0x004fea000b800000 */
[----:B---3--:R-:W-:Y:S01]  /*0dd0*/  UCGABAR_ARV ;  /* 0x00000000000079c7 */ /* 0x008fe20008000000 */
[----:B------:R-:W-:Y:S05]  /*0de0*/  BRA `(.L_x_15) ;  /* 0x0000000000047947 */ /* 0x000fea0003800000 */
.L_x_14:
[----:B---3--:R-:W-:Y:S01]  /*0df0*/  NOP ;  /* 0x0000000000007918 */ /* 0x008fe20000000000 */
.L_x_15:
[----:B------:R-:W1:Y:S01]  /*0e00*/  S2UR UR21, SR_CTAID.X ;  /* 0x00000000001579c3 */ /* 0x000e620000002500 */
[----:B------:R-:W-:-:S05]  /*0e10*/  CS2R.32 R92, SR_CgaSize ;  /* 0x00000000005c7805 */ /* 0x000fca0000008a00 */
[----:B------:R-:W-:-:S05]  /*0e20*/  IMAD R92, R92, -0xa0, RZ ;  /* 0xffffff605c5c7824 */ /* 0x000fca00078e02ff */
[----:B------:R-:W-:-:S14]  /*0e30*/  R2UR UR5, R92 ;  /* 0x000000005c0572ca */ /* 0x000fdc00000e0000 */
[----:B------:R-:W2:Y:S01]  /*0e40*/  LDCU UR5, c[0x0][UR5+0x2b0] ;  /* 0x00005600050577ac */ /* 0x000ea20008000800 */
[----:B------:R-:W-:-:S05]  /*0e50*/  CS2R.32 R92, SR_CgaSize ;  /* 0x00000000005c7805 */ /* 0x000fca0000008a00 */
[----:B------:R-:W-:-:S05]  /*0e60*/  IMAD R92, R92, -0xa0, RZ ;  /* 0xffffff605c5c7824 */ /* 0x000fca00078e02ff */
[----:B------:R-:W-:-:S14]  /*0e70*/  R2UR UR4, R92 ;  /* 0x000000005c0472ca */ /* 0x000fdc00000e0000 */
[----:B------:R-:W3:Y:S01]  /*0e80*/  LDCU UR4, c[0x0][UR4+0x2b4] ;  /* 0x00005680040477ac */ /* 0x000ee20008000800 */
[----:B------:R-:W4:Y:S01]  /*0e90*/  S2UR UR24, SR_CTAID.Y ;  /* 0x00000000001879c3 */ /* 0x000f220000002600 */
[----:B------:R-:W-:-:S05]  /*0ea0*/  CS2R.32 R92, SR_CgaSize ;  /* 0x00000000005c7805 */ /* 0x000fca0000008a00 */
[----:B------:R-:W-:-:S05]  /*0eb0*/  IMAD R92, R92, -0xa0, RZ ;  /* 0xffffff605c5c7824 */ /* 0x000fca00078e02ff */
[----:B------:R-:W-:-:S14]  /*0ec0*/  R2UR UR7, R92 ;  /* 0x000000005c0772ca */ /* 0x000fdc00000e0000 */
[----:B------:R-:W3:Y:S01]  /*0ed0*/  LDCU UR7, c[0x0][UR7+0x2a0] ;  /* 0x00005400070777ac */ /* 0x000ee20008000800 */
[----:B------:R-:W-:-:S05]  /*0ee0*/  CS2R.32 R92, SR_CgaSize ;  /* 0x00000000005c7805 */ /* 0x000fca0000008a00 */
[----:B------:R-:W-:-:S05]  /*0ef0*/  IMAD R92, R92, -0xa0, RZ ;  /* 0xffffff605c5c7824 */ /* 0x000fca00078e02ff */
[----:B------:R-:W-:-:S14]  /*0f00*/  R2UR UR8, R92 ;  /* 0x000000005c0872ca */ /* 0x000fdc00000e0000 */
[----:B------:R-:W3:Y:S01]  /*0f10*/  LDCU UR8, c[0x0][UR8+0x2a4] ;  /* 0x00005480080877ac */ /* 0x000ee20008000800 */
[----:B------:R-:W3:Y:S01]  /*0f20*/  LDCU UR19, c[0x0][0xc24] ;  /* 0x00018480ff1377ac */ /* 0x000ee20008000800 */
[----:B------:R-:W3:Y:S01]  /*0f30*/  LDCU UR39, c[0x0][0xc24] ;  /* 0x00018480ff2777ac */ /* 0x000ee20008000800 */
[----:B-1----:R-:W-:Y:S01]  /*0f40*/  I2FP.F32.U32 R2, UR21 ;  /* 0x0000001500027c45 */ /* 0x002fe20008201000 */
[----:B------:R-:W1:Y:S04]  /*0f50*/  LDCU UR23, c[0x0][0xc30] ;  /* 0x00018600ff1777ac */ /* 0x000e680008000800 */
[----:B--2---:R-:W-:Y:S01]  /*0f60*/  FMUL R2, R2, UR5 ;  /* 0x0000000502027c20 */ /* 0x004fe20008400000 */
[----:B----4-:R-:W-:-:S05]  /*0f70*/  I2FP.F32.U32 R0, UR24 ;  /* 0x0000001800007c45 */ /* 0x010fca0008201000 */
[----:B------:R-:W2:Y:S01]  /*0f80*/  F2I.U32.TRUNC.NTZ R2, R2 ;  /* 0x0000000200027305 */ /* 0x000ea2000020f000 */
[----:B---3--:R-:W-:-:S07]  /*0f90*/  FMUL R0, R0, UR4 ;  /* 0x0000000400007c20 */ /* 0x008fce0008400000 */
[----:B------:R-:W3:Y:S01]  /*0fa0*/  F2I.U32.TRUNC.NTZ R0, R0 ;  /* 0x0000000000007305 */ /* 0x000ee2000020f000 */
[----:B--2---:R-:W-:Y:S02]  /*0fb0*/  R2UR UR4, R2 ;  /* 0x00000000020472ca */ /* 0x004fe400000e0000 */
[----:B------:R-:W-:Y:S02]  /*0fc0*/  PRMT R2, RZ, 0x7610, R2 ;  /* 0x00007610ff027816 */ /* 0x000fe40000000002 */
[----:B---3--:R-:W-:Y:S02]  /*0fd0*/  R2UR UR6, R0 ;  /* 0x00000000000672ca */ /* 0x008fe400000e0000 */
[----:B------:R-:W-:-:S07]  /*0fe0*/  PRMT R0, RZ, 0x7610, R0 ;  /* 0x00007610ff007816 */ /* 0x000fce0000000000 */
[----:B------:R-:W-:-:S04]  /*0ff0*/  UIADD3 UR5, UPT, UPT, -UR4, URZ, URZ ;  /* 0x000000ff04057290 */ /* 0x000fc8000fffe1ff */
[----:B------:R-:W-:Y:S02]  /*1000*/  UIMAD UR5, UR7, UR5, UR21 ;  /* 0x00000005070572a4 */ /* 0x000fe4000f8e0215 */
[----:B------:R-:W-:-:S04]  /*1010*/  UIADD3 UR4, UPT, UPT, -UR6, URZ, URZ ;  /* 0x000000ff06047290 */ /* 0x000fc8000fffe1ff */
[----:B------:R-:W-:Y:S01]  /*1020*/  IMAD.U32 R92, RZ, RZ, UR5 ;  /* 0x00000005ff5c7e24 */ /* 0x000fe2000f8e00ff */
[----:B------:R-:W-:-:S06]  /*1030*/  UIMAD UR4, UR8, UR4, UR24 ;  /* 0x00000004080472a4 */ /* 0x000fcc000f8e0218 */
[----:B------:R-:W-:Y:S01]  /*1040*/  IMAD.U32 R91, RZ, RZ, UR4 ;  /* 0x00000004ff5b7e24 */ /* 0x000fe2000f8e00ff */
[----:B-1----:R-:W-:Y:S06]  /*1050*/  BRA.U UP4, `(.L_x_16) ;  /* 0x0000000104307547 */ /* 0x002fec000b800000 */
[----:B------:R-:W-:Y:S01]  /*1060*/  R2UR UR5, R91 ;  /* 0x000000005b0572ca */ /* 0x000fe200000e0000 */
[----:B------:R-:W-:Y:S01]  /*1070*/  UMOV UR7, 0x3 ;  /* 0x0000000300077882 */ /* 0x000fe20000000000 */
[----:B------:R-:W-:-:S11]  /*1080*/  R2UR UR4, R92 ;  /* 0x000000005c0472ca */ /* 0x000fd600000e0000 */
[----:B------:R-:W-:-:S04]  /*1090*/  UISETP.NE.AND UP0, UPT, UR5, URZ, UPT ;  /* 0x000000ff0500728c */ /* 0x000fc8000bf05270 */
[----:B------:R-:W-:Y:S02]  /*10a0*/  UISETP.LT.U32.OR UP0, UPT, UR4, 0x2, !UP0 ;  /* 0x000000020400788c */ /* 0x000fe4000c701470 */
[----:B------:R-:W-:Y:S02]  /*10b0*/  ULOP3.LUT UR4, UR4, 0xfffffffe, URZ, 0xc0, !UPT ;  /* 0xfffffffe04047892 */ /* 0x000fe4000f8ec0ff */
[----:B------:R-:W-:Y:S02]  /*10c0*/  USEL UR6, URZ, 0x1, !UP0 ;  /* 0x00000001ff067887 */ /* 0x000fe4000c000000 */
[----:B------:R-:W-:Y:S02]  /*10d0*/  USEL UR5, URZ, 0x2, !UP0 ;  /* 0x00000002ff057887 */ /* 0x000fe4000c000000 */
[----:B------:R-:W-:Y:S02]  /*10e0*/  USHF.L.U32 UR4, UR7, UR4, URZ ;  /* 0x0000000407047299 */ /* 0x000fe400080006ff */
[----:B------:R-:W-:-:S04]  /*10f0*/  UIADD3 UR5, UPT, UPT, UR6, UR5, URZ ;  /* 0x0000000506057290 */ /* 0x000fc8000fffe0ff */
[----:B------:R-:W-:Y:S02]  /*1100*/  IMAD.U32 R0, RZ, RZ, UR4 ;  /* 0x00000004ff007e24 */ /* 0x000fe4000f8e00ff */
[----:B------:R-:W-:-:S07]  /*1110*/  IMAD.U32 R2, RZ, RZ, UR5 ;  /* 0x00000005ff027e24 */ /* 0x000fce000f8e00ff */
.L_x_16:
[----:B------:R-:W1:Y:S01]  /*1120*/  S2UR UR53, SR_CTAID.Z ;  /* 0x00000000003579c3 */ /* 0x000e620000002700 */
[----:B------:R-:W-:Y:S01]  /*1130*/  UISETP.GE.AND UP0, UPT, UR19, 0x1, UPT ;  /* 0x000000011300788c */ /* 0x000fe2000bf06270 */
[----:B------:R-:W-:-:S08]  /*1140*/  UMOV UR52, UR21 ;  /* 0x0000001500347c82 */ /* 0x000fd00008000000 */
[----:B------:R-:W-:Y:S05]  /*1150*/  BRA.U !UP0, `(.L_x_17) ;  /* 0x0000000108d47547 */ /* 0x000fea000b800000 */
[----:B------:R-:W2:Y:S01]  /*1160*/  LDCU.128 UR12, c[0x0][0xc10] ;  /* 0x00018200ff0c77ac */ /* 0x000ea20008000c00 */
[----:B------:R-:W3:Y:S01]  /*1170*/  LDCU UR20, c[0x0][0xc0c] ;  /* 0x00018180ff1477ac */ /* 0x000ee20008000800 */
[----:B------:R-:W4:Y:S01]  /*1180*/  LDCU UR6, c[0x0][0x370] ;  /* 0x00006e00ff0677ac */ /* 0x000f220008000800 */
[----:B------:R-:W1:Y:S01]  /*1190*/  LDCU UR7, c[0x0][0x374] ;  /* 0x00006e80ff0777ac */ /* 0x000e620008000800 */
[----:B------:R-:W1:Y:S01]  /*11a0*/  LDCU UR22, c[0x0][0xc20] ;  /* 0x00018400ff1677ac */ /* 0x000e620008000800 */
[----:B--2---:R-:W-:Y:S02]  /*11b0*/  UIMAD.WIDE.U32 UR4, UR21, UR12, URZ ;  /* 0x0000000c150472a5 */ /* 0x004fe4000f8e00ff */
[----:B---3--:R-:W-:Y:S01]  /*11c0*/  UISETP.NE.AND UP0, UPT, UR20, 0x1, UPT ;  /* 0x000000011400788c */ /* 0x008fe2000bf05270 */
[----:B------:R-:W2:Y:S01]  /*11d0*/  LDCU.64 UR8, c[0x0][0xc28] ;  /* 0x00018500ff0877ac */ /* 0x000ea20008000a00 */
[----:B----4-:R-:W-:-:S03]  /*11e0*/  UIMAD.WIDE.U32 UR10, UR6, UR12, URZ ;  /* 0x0000000c060a72a5 */ /* 0x010fc6000f8e00ff */
[----:B------:R-:W-:Y:S01]  /*11f0*/  UMOV UR4, UR5 ;  /* 0x0000000500047c82 */ /* 0x000fe20008000000 */
[----:B------:R-:W-:Y:S02]  /*1200*/  UISETP.NE.AND UP2, UPT, UR19, 0x1, UPT ;  /* 0x000000011300788c */ /* 0x000fe4000bf45270 */
[----:B------:R-:W-:Y:S01]  /*1210*/  USHF.R.U32.HI UR4, URZ, UR13, UR4 ;  /* 0x0000000dff047299 */ /* 0x000fe20008011604 */
[----:B------:R-:W-:Y:S01]  /*1220*/  UMOV UR10, UR11 ;  /* 0x0000000b000a7c82 */ /* 0x000fe20008000000 */
[----:B------:R-:W-:Y:S02]  /*1230*/  UIMAD.WIDE.U32 UR16, UR24, UR15, URZ ;  /* 0x0000000f181072a5 */ /* 0x000fe4000f8e00ff */
[----:B------:R-:W-:Y:S02]  /*1240*/  USEL UR5, UR21, UR4, !UP0 ;  /* 0x0000000415057287 */ /* 0x000fe4000c000000 */
[----:B------:R-:W-:Y:S02]  /*1250*/  @UP0 USHF.R.U32.HI UR6, URZ, UR13, UR10 ;  /* 0x0000000dff060299 */ /* 0x000fe4000801160a */
[----:B------:R-:W-:-:S02]  /*1260*/  UISETP.NE.AND UP0, UPT, UR14, 0x1, UPT ;  /* 0x000000010e00788c */ /* 0x000fc4000bf05270 */
[----:B-1----:R-:W-:Y:S02]  /*1270*/  UIMAD.WIDE.U32 UR10, UR7, UR15, URZ ;  /* 0x0000000f070a72a5 */ /* 0x002fe4000f8e00ff */
[----:B--2---:R-:W-:Y:S01]  /*1280*/  UIMAD.WIDE.U32 UR12, UR6, UR8, URZ ;  /* 0x00000008060c72a5 */ /* 0x004fe2000f8e00ff */
[----:B------:R-:W-:Y:S01]  /*1290*/  UMOV UR4, UR17 ;  /* 0x0000001100047c82 */ /* 0x000fe20008000000 */
[----:B------:R-:W-:-:S03]  /*12a0*/  UIADD3 UR52, UPT, UPT, -UR5, URZ, URZ ;  /* 0x000000ff05347290 */ /* 0x000fc6000fffe1ff */
[----:B------:R-:W-:Y:S01]  /*12b0*/  UMOV UR10, UR11 ;  /* 0x0000000b000a7c82 */ /* 0x000fe20008000000 */
[----:B------:R-:W-:Y:S02]  /*12c0*/  USHF.R.U32.HI UR4, URZ, UR22, UR4 ;  /* 0x00000016ff047299 */ /* 0x000fe40008011604 */
[----:B------:R-:W-:Y:S01]  /*12d0*/  @UP0 USHF.R.U32.HI UR7, URZ, UR22, UR10 ;  /* 0x00000016ff070299 */ /* 0x000fe2000801160a */
[----:B------:R-:W-:Y:S01]  /*12e0*/  UMOV UR12, UR13 ;  /* 0x0000000d000c7c82 */ /* 0x000fe20008000000 */
[----:B------:R-:W-:Y:S02]  /*12f0*/  USEL UR4, UR24, UR4, !UP0 ;  /* 0x0000000418047287 */ /* 0x000fe4000c000000 */
[----:B------:R-:W-:Y:S02]  /*1300*/  UIMAD.WIDE.U32 UR10, UR7, UR8, URZ ;  /* 0x00000008070a72a5 */ /* 0x000fe4000f8e00ff */
[----:B------:R-:W-:Y:S02]  /*1310*/  @UP2 USHF.R.U32.HI UR6, URZ, UR9, UR12 ;  /* 0x00000009ff062299 */ /* 0x000fe4000801160c */
[----:B------:R-:W-:-:S02]  /*1320*/  UIMAD.WIDE.U32 UR12, UR4, UR8, URZ ;  /* 0x00000008040c72a5 */ /* 0x000fc4000f8e00ff */
[----:B------:R-:W-:Y:S01]  /*1330*/  UIMAD UR52, UR20, UR52, UR21 ;  /* 0x00000034143472a4 */ /* 0x000fe2000f8e0215 */
[----:B------:R-:W-:Y:S02]  /*1340*/  UMOV UR10, UR11 ;  /* 0x0000000b000a7c82 */ /* 0x000fe40008000000 */
[----:B------:R-:W-:Y:S02]  /*1350*/  @UP2 USHF.R.U32.HI UR7, URZ, UR9, UR10 ;  /* 0x00000009ff072299 */ /* 0x000fe4000801160a */
[----:B------:R-:W-:Y:S02]  /*1360*/  UIMAD UR10, UR6, UR19, URZ ;  /* 0x00000013060a72a4 */ /* 0x000fe4000f8e02ff */
[----:B------:R-:W-:-:S04]  /*1370*/  UIMAD UR7, UR7, UR19, URZ ;  /* 0x00000013070772a4 */ /* 0x000fc8000f8e02ff */
[----:B------:R-:W-:-:S03]  /*1380*/  UISETP.GE.AND UP0, UPT, UR4, UR7, UPT ;  /* 0x000000070400728c */ /* 0x000fc6000bf06270 */
[----:B------:R-:W-:Y:S01]  /*1390*/  UMOV UR7, UR13 ;  /* 0x0000000d00077c82 */ /* 0x000fe20008000000 */
[----:B------:R-:W-:Y:S02]  /*13a0*/  UISETP.GE.OR UP0, UPT, UR5, UR10, UP0 ;  /* 0x0000000a0500728c */ /* 0x000fe40008706670 */
[----:B------:R-:W-:Y:S02]  /*13b0*/  UIMAD.WIDE.U32 UR10, UR5, UR8, URZ ;  /* 0x00000008050a72a5 */ /* 0x000fe4000f8e00ff */
[----:B------:R-:W-:Y:S02]  /*13c0*/  USHF.R.U32.HI UR7, URZ, UR9, UR7 ;  /* 0x00000009ff077299 */ /* 0x000fe40008011607 */
[----:B------:R-:W-:Y:S02]  /*13d0*/  UIADD3 UR10, UPT, UPT, -UR4, URZ, URZ ;  /* 0x000000ff040a7290 */ /* 0x000fe4000fffe1ff */
[----:B------:R-:W-:Y:S02]  /*13e0*/  USEL UR7, UR4, UR7, !UP2 ;  /* 0x0000000704077287 */ /* 0x000fe4000d000000 */
[----:B------:R-:W-:Y:S01]  /*13f0*/  UIMAD UR10, UR14, UR10, UR24 ;  /* 0x0000000a0e0a72a4 */ /* 0x000fe2000f8e0218 */
[----:B------:R-:W-:-:S02]  /*1400*/  @!UP0 UMOV UR8, UR11 ;  /* 0x0000000b00088c82 */ /* 0x000fc40008000000 */
[----:B------:R-:W-:Y:S02]  /*1410*/  @!UP0 USHF.R.U32.HI UR8, URZ, UR9, UR8 ;  /* 0x00000009ff088299 */ /* 0x000fe40008011608 */
[----:B------:R-:W-:Y:S02]  /*1420*/  UIADD3 UR9, UPT, UPT, -UR7, URZ, URZ ;  /* 0x000000ff07097290 */ /* 0x000fe4000fffe1ff */
[----:B------:R-:W-:Y:S02]  /*1430*/  @!UP0 USEL UR8, UR5, UR8, !UP2 ;  /* 0x0000000805088287 */ /* 0x000fe4000d000000 */
[----:B------:R-:W-:Y:S02]  /*1440*/  UIMAD UR9, UR19, UR9, UR4 ;  /* 0x00000009130972a4 */ /* 0x000fe4000f8e0204 */
[----:B------:R-:W-:Y:S02]  /*1450*/  @!UP0 UIADD3 UR7, UPT, UPT, UR7, -UR8, URZ ;  /* 0x8000000807078290 */ /* 0x000fe4000fffe0ff */
[----:B------:R-:W-:-:S02]  /*1460*/  @!UP0 UIMAD UR6, UR9, UR6, UR8 ;  /* 0x00000006090682a4 */ /* 0x000fc4000f8e0208 */
[----:B------:R-:W-:-:S04]  /*1470*/  @!UP0 UIMAD UR4, UR7, UR19, UR5 ;  /* 0x00000013070482a4 */ /* 0x000fc8000f8e0205 */
[----:B------:R-:W-:Y:S01]  /*1480*/  UIMAD UR24, UR4, UR14, UR10 ;  /* 0x0000000e041872a4 */ /* 0x000fe2000f8e020a */
[----:B------:R-:W-:Y:S02]  /*1490*/  @!UP0 UMOV UR5, UR6 ;  /* 0x0000000600058c82 */ /* 0x000fe40008000000 */
[----:B------:R-:W-:-:S12]  /*14a0*/  UIMAD UR52, UR5, UR20, UR52 ;  /* 0x00000014053472a4 */ /* 0x000fd8000f8e0234 */
.L_x_17:
[----:B------:R-:W-:-:S09]  /*14b0*/  UISETP.NE.AND UP0, UPT, UR23, 0x1, UPT ;  /* 0x000000011700788c */ /* 0x000fd2000bf05270 */
[----:B------:R-:W-:Y:S05]  /*14c0*/  BRA.U UP0, `(.L_x_18) ;  /* 0x0000000100407547 */ /* 0x000fea000b800000 */
[----:B------:R-:W2:Y:S01]  /*14d0*/  LDCU.128 UR8, c[0x0][0xc10] ;  /* 0x00018200ff0877ac */ /* 0x000ea20008000c00 */
[----:B------:R-:W3:Y:S01]  /*14e0*/  LDCU UR12, c[0x0][0xc0c] ;  /* 0x00018180ff0c77ac */ /* 0x000ee20008000800 */
[----:B------:R-:W4:Y:S01]  /*14f0*/  LDCU UR13, c[0x0][0xc20] ;  /* 0x00018400ff0d77ac */ /* 0x000f220008000800 */
[----:B--2---:R-:W-:Y:S02]  /*1500*/  UIMAD.WIDE.U32 UR4, UR52, UR8, URZ ;  /* 0x00000008340472a5 */ /* 0x004fe4000f8e00ff */
[----:B------:R-:W-:Y:S02]  /*1510*/  UIMAD.WIDE.U32 UR6, UR24, UR11, URZ ;  /* 0x0000000b180672a5 */ /* 0x000fe4000f8e00ff */
[----:B---3--:R-:W-:Y:S02]  /*1520*/  UISETP.NE.AND UP0, UPT, UR12, 0x1, UPT ;  /* 0x000000010c00788c */ /* 0x008fe4000bf05270 */
[----:B------:R-:W-:-:S03]  /*1530*/  USHF.R.U32.HI UR5, URZ, UR9, UR5 ;  /* 0x00000009ff057299 */ /* 0x000fc60008011605 */
[----:B------:R-:W-:Y:S01]  /*1540*/  UMOV UR4, UR7 ;  /* 0x0000000700047c82 */ /* 0x000fe20008000000 */
[----:B------:R-:W-:Y:S02]  /*1550*/  USEL UR5, UR52, UR5, !UP0 ;  /* 0x0000000534057287 */ /* 0x000fe4000c000000 */
[----:B------:R-:W-:Y:S02]  /*1560*/  UISETP.NE.AND UP0, UPT, UR10, 0x1, UPT ;  /* 0x000000010a00788c */ /* 0x000fe4000bf05270 */
[----:B----4-:R-:W-:-:S04]  /*1570*/  USHF.R.U32.HI UR4, URZ, UR13, UR4 ;  /* 0x0000000dff047299 */ /* 0x010fc80008011604 */
[----:B------:R-:W-:-:S04]  /*1580*/  USEL UR4, UR24, UR4, !UP0 ;  /* 0x0000000418047287 */ /* 0x000fc8000c000000 */
[----:B------:R-:W-:Y:S02]  /*1590*/  UIADD3 UR6, UPT, UPT, -UR4, UR5, URZ ;  /* 0x0000000504067290 */ /* 0x000fe4000fffe1ff */
[----:B------:R-:W-:Y:S02]  /*15a0*/  UIADD3 UR4, UPT, UPT, UR4, -UR5, URZ ;  /* 0x8000000504047290 */ /* 0x000fe4000fffe0ff */
[----:B------:R-:W-:Y:S02]  /*15b0*/  UIMAD UR24, UR6, UR10, UR24 ;  /* 0x0000000a061872a4 */ /* 0x000fe4000f8e0218 */
[----:B------:R-:W-:-:S12]  /*15c0*/  UIMAD UR52, UR4, UR12, UR52 ;  /* 0x0000000c043472a4 */ /* 0x000fd8000f8e0234 */
.L_x_18:
[----:B------:R-:W-:Y:S05]  /*15d0*/  BRA.U !UP6, `(.L_x_19) ;  /* 0x000000010e0c7547 */ /* 0x000fea000b800000 */
[----:B------:R-:W-:Y:S01]  /*15e0*/  UCGABAR_WAIT ;  /* 0x0000000000007dc7 */ /* 0x000fe20008000000 */
[----:B------:R-:W-:Y:S01]  /*15f0*/  CCTL.IVALL ;  /* 0x00000000ff00798f */ /* 0x000fe20002000000 */
[----:B------:R-:W-:Y:S05]  /*1600*/  BRA `(.L_x_20) ;  /* 0x0000000000047947 */ /* 0x000fea0003800000 */
.L_x_19:
[----:B------:R-:W-:Y:S06]  /*1610*/  BAR.SYNC.DEFER_BLOCKING 0x0 ;  /* 0x0000000000007b1d */ /* 0x000fec0000010000 */
.L_x_20:
[----:B------:R-:W-:Y:S05]  /*1620*/  BRA.U UP5, `(.L_x_21) ;  /* 0x0000001d05207547 */ /* 0x000fea000b800000 */
[----:B------:R-:W2:Y:S01]  /*1630*/  LDCU UR5, c[0x0][0x388] ;  /* 0x00007100ff0577ac */ /* 0x000ea20008000800 */
[----:B------:R-:W-:Y:S01]  /*1640*/  PLOP3.LUT P1, PT, PT, PT, UP3, 0x80, 0x8 ;  /* 0x000000000008781c */ /* 0x000fe20003f2f038 */
[----:B------:R-:W-:Y:S01]  /*1650*/  IMAD.MOV.U32 R2, RZ, RZ, RZ ;  /* 0x000000ffff027224 */ /* 0x000fe200078e00ff */
[----:B------:R-:W-:Y:S01]  /*1660*/  ISETP.EQ.OR P2, PT, R3, RZ, P3 ;  /* 0x000000ff0300720c */ /* 0x000fe20001f42670 */
[----:B------:R-:W3:Y:S01]  /*1670*/  LDCU UR8, c[0x0][0x38c] ;  /* 0x00007180ff0877ac */ /* 0x000ee20008000800 */
[----:B------:R-:W-:Y:S01]  /*1680*/  PLOP3.LUT P1, PT, P1, PT, PT, 0x8, 0x80 ;  /* 0x000000000080781c */ /* 0x000fe20000f2e170 */
[----:B------:R-:W4:Y:S01]  /*1690*/  LDCU.64 UR6, c[0x0][0x390] ;  /* 0x00007200ff0677ac */ /* 0x000f220008000a00 */
[----:B------:R-:W-:Y:S01]  /*16a0*/  UISETP.NE.AND UP1, UPT, UR18, URZ, UPT ;  /* 0x000000ff1200728c */ /* 0x000fe2000bf25270 */
[----:B------:R-:W1:Y:S01]  /*16b0*/  LDCU UR54, c[0x0][0x370] ;  /* 0x00006e00ff3677ac */ /* 0x000e620008000800 */
[----:B--2---:R-:W-:Y:S02]  /*16c0*/  UIADD3 UR5, UPT, UPT, UR5, 0x3f, URZ ;  /* 0x0000003f05057890 */ /* 0x004fe4000fffe0ff */
[----:B------:R-:W-:-:S02]  /*16d0*/  USEL UR38, UR56, 0x2, UP1 ;  /* 0x0000000238267887 */ /* 0x000fc40008800000 */
[----:B------:R-:W-:Y:S01]  /*16e0*/  USHF.R.S32.HI UR4, URZ, 0x1f, UR5 ;  /* 0x0000001fff047899 */ /* 0x000fe20008011405 */
[----:B------:R-:W2:Y:S03]  /*16f0*/  LDCU.64 UR46, c[0x0][0x348] ;  /* 0x00006900ff2e77ac */ /* 0x000ea60008000a00 */
[----:B------:R-:W-:Y:S02]  /*1700*/  ULEA.HI UR4, UR4, UR5, URZ, 0x6 ;  /* 0x0000000504047291 */ /* 0x000fe4000f8f30ff */
[----:B------:R-:W-:Y:S02]  /*1710*/  USHF.L.U32 UR5, UR21, 0x6, URZ ;  /* 0x0000000615057899 */ /* 0x000fe400080006ff */
[----:B------:R-:W-:Y:S02]  /*1720*/  USHF.R.S32.HI UR4, URZ, 0x6, UR4 ;  /* 0x00000006ff047899 */ /* 0x000fe40008011404 */
[----:B------:R-:W-:-:S02]  /*1730*/  ULOP3.LUT UR57, UR5, 0x40, URZ, 0xc0, !UPT ;  /* 0x0000004005397892 */ /* 0x000fc4000f8ec0ff */
[----:B---3--:R-:W-:Y:S02]  /*1740*/  UIMAD UR4, UR4, UR8, URZ ;  /* 0x00000008040472a4 */ /* 0x008fe4000f8e02ff */
[----:B------:R-:W-:Y:S02]  /*1750*/  USHF.L.U32 UR58, UR21, 0x7, URZ ;  /* 0x00000007153a7899 */ /* 0x000fe400080006ff */
[----:B----4-:R-:W-:Y:S01]  /*1760*/  UIMAD UR4, UR4, UR6, URZ ;  /* 0x00000006040472a4 */ /* 0x010fe2000f8e02ff */
[----:B-1----:R-:W1:Y:S03]  /*1770*/  LDCU UR53, c[0x0][0x374] ;  /* 0x00006e80ff3577ac */ /* 0x002e660008000800 */
[----:B------:R-:W-:Y:S01]  /*1780*/  UIMAD UR55, UR4, UR7, URZ ;  /* 0x00000007043772a4 */ /* 0x000fe2000f8e02ff */
[----:B------:R-:W-:Y:S01]  /*1790*/  UMOV UR27, 0x1 ;  /* 0x00000001001b7882 */ /* 0x000fe20000000000 */
[----:B------:R-:W-:-:S02]  /*17a0*/  UMOV UR31, URZ ;  /* 0x000000ff001f7c82 */ /* 0x000fc40008000000 */
[----:B------:R-:W-:Y:S02]  /*17b0*/  UISETP.NE.AND UP2, UPT, UR55, URZ, UPT ;  /* 0x000000ff3700728c */ /* 0x000fe4000bf45270 */
[----:B------:R-:W-:Y:S01]  /*17c0*/  UISETP.LT.U32.AND UP0, UPT, UR55, 0x8, UPT ;  /* 0x000000083700788c */ /* 0x000fe2000bf01070 */
[----:B------:R-:W-:Y:S01]  /*17d0*/  UMOV UR36, URZ ;  /* 0x000000ff00247c82 */ /* 0x000fe20008000000 */
[----:B------:R-:W-:Y:S02]  /*17e0*/  UMOV UR42, URZ ;  /* 0x000000ff002a7c82 */ /* 0x000fe40008000000 */
[----:B------:R-:W-:-:S04]  /*17f0*/  USEL UR4, UR55, 0x8, UP0 ;  /* 0x0000000837047887 */ /* 0x000fc80008000000 */
[----:B------:R-:W-:Y:S02]  /*1800*/  UIADD3 UR5, UPT, UPT, UR4, -0x1, URZ ;  /* 0xffffffff04057890 */ /* 0x000fe4000fffe0ff */
[----:B------:R-:W-:Y:S02]  /*1810*/  @!UP2 UIADD3 UR5, UPT, UPT, UR4, URZ, URZ ;  /* 0x000000ff0405a290 */ /* 0x000fe4000fffe0ff */
[----:B------:R-:W-:Y:S02]  /*1820*/  UIADD3 UR51, UPT, UPT, UR55, -UR4, URZ ;  /* 0x8000000437337290 */ /* 0x000fe4000fffe0ff */
[----:B-12---:R-:W-:-:S12]  /*1830*/  UIADD3 UR56, UPT, UPT, UR5, 0x1, URZ ;  /* 0x0000000105387890 */ /* 0x006fd8000fffe0ff */
.L_x_39:
[----:B------:R-:W1:Y:S01]  /*1840*/  S2UR UR30, SR_CgaCtaId ;  /* 0x00000000001e79c3 */ /* 0x000e620000008800 */
[----:B------:R-:W-:Y:S01]  /*1850*/  UMOV UR4, 0x400 ;  /* 0x0000040000047882 */ /* 0x000fe20000000000 */
[----:B------:R-:W-:Y:S01]  /*1860*/  MOV R0, UR27 ;  /* 0x0000001b00007c02 */ /* 0x000fe20008000f00 */
[----:B------:R-:W-:Y:S02]  /*1870*/  UISETP.NE.AND UP0, UPT, UR55, URZ, UPT ;  /* 0x000000ff3700728c */ /* 0x000fe4000bf05270 */
[----:B------:R-:W-:Y:S01]  /*1880*/  ULEA UR19, UR24, UR57, 0x7 ;  /* 0x0000003918137291 */ /* 0x000fe2000f8e38ff */
[----:B------:R-:W-:Y:S01]  /*1890*/  SHF.L.U32 R0, R0, 0x1f, RZ ;  /* 0x0000001f00007819 */ /* 0x000fe200000006ff */
[----:B------:R-:W-:Y:S01]  /*18a0*/  UMOV UR28, URZ ;  /* 0x000000ff001c7c82 */ /* 0x000fe20008000000 */
[----:B------:R-:W-:Y:S01]  /*18b0*/  UMOV UR22, URZ ;  /* 0x000000ff00167c82 */ /* 0x000fe20008000000 */
[----:B------:R-:W-:Y:S01]  /*18c0*/  UMOV UR21, URZ ;  /* 0x000000ff00157c82 */ /* 0x000fe20008000000 */
[----:B------:R-:W-:Y:S01]  /*18d0*/  UMOV UR20, URZ ;  /* 0x000000ff00147c82 */ /* 0x000fe20008000000 */
[----:B-1----:R-:W-:-:S04]  /*18e0*/  ULEA UR30, UR30, UR4, 0x18 ;  /* 0x000000041e1e7291 */ /* 0x002fc8000f8ec0ff */
[----:B------:R-:W-:-:S09]  /*18f0*/  ULEA UR4, UR31, UR30, 0x3 ;  /* 0x0000001e1f047291 */ /* 0x000fd2000f8e18ff */
[----:B------:R1:W2:Y:S01]  /*1900*/  SYNCS.PHASECHK.TRANS64.TRYWAIT P0, [UR4+0x40], R0 ;  /* 0x00004000ff0075a7 */ /* 0x0002a20008001104 */
[----:B------:R-:W-:-:S04]  /*1910*/  ULEA.HI UR4, UR52, UR52, URZ, 0x1 ;  /* 0x0000003434047291 */ /* 0x000fc8000f8f08ff */
[----:B------:R-:W-:-:S04]  /*1920*/  USHF.L.U32 UR4, UR4, 0x7, URZ ;  /* 0x0000000704047899 */ /* 0x000fc800080006ff */
[----:B------:R-:W-:-:S04]  /*1930*/  ULOP3.LUT UR4, UR4, 0xffffff00, URZ, 0xc0, !UPT ;  /* 0xffffff0004047892 */ /* 0x000fc8000f8ec0ff */
[----:B------:R-:W-:Y:S01]  /*1940*/  ULOP3.LUT UR43, UR4, 0x80, UR58, 0xf8, !UPT ;  /* 0x00000080042b7892 */ /* 0x000fe2000f8ef83a */
[----:B------:R-:W-:Y:S11]  /*1950*/  BRA.U !UP0, `(.L_x_22) ;  /* 0x0000000508ac7547 */ /* 0x000ff6000b800000 */
[----:B------:R-:W3:Y:S01]  /*1960*/  LDCU.128 UR12, c[0x0][0x480] ;  /* 0x00009000ff0c77ac */ /* 0x000ee20008000c00 */
[----:B------:R-:W4:Y:S01]  /*1970*/  LDCU.128 UR8, c[0x0][0x490] ;  /* 0x00009200ff0877ac */ /* 0x000f220008000c00 */
[----:B------:R-:W1:Y:S01]  /*1980*/  LDCU.64 UR20, c[0x0][0x4c0] ;  /* 0x00009800ff1477ac */ /* 0x000e620008000a00 */
[----:B------:R-:W1:Y:S01]  /*1990*/  LDCU.64 UR16, c[0x0][0x4f0] ;  /* 0x00009e00ff1077ac */ /* 0x000e620008000a00 */
[----:B------:R-:W1:Y:S01]  /*19a0*/  LDCU UR18, c[0x0][0x4c8] ;  /* 0x00009900ff1277ac */ /* 0x000e620008000800 */
[----:B---3--:R-:W-:Y:S02]  /*19b0*/  UIMAD.WIDE.U32 UR4, UR43, UR13, URZ ;  /* 0x0000000d2b0472a5 */ /* 0x008fe4000f8e00ff */
[----:B------:R-:W-:Y:S02]  /*19c0*/  UISETP.NE.AND UP0, UPT, UR12, 0x1, UPT ;  /* 0x000000010c00788c */ /* 0x000fe4000bf05270 */
[----:B------:R-:W-:Y:S01]  /*19d0*/  USHF.R.U32.HI UR5, URZ, UR14, UR5 ;  /* 0x0000000eff057299 */ /* 0x000fe20008011605 */
[----:B------:R-:W3:Y:S03]  /*19e0*/  LDCU UR49, c[0x0][0x38c] ;  /* 0x00007180ff3177ac */ /* 0x000ee60008000800 */
[----:B------:R-:W-:-:S02]  /*19f0*/  USEL UR5, UR43, UR5, !UP0 ;  /* 0x000000052b057287 */ /* 0x000fc4000c000000 */
[----:B------:R-:W-:Y:S02]  /*1a00*/  UISETP.NE.AND UP0, UPT, UR15, 0x1, UPT ;  /* 0x000000010f00788c */ /* 0x000fe4000bf05270 */
[----:B----4-:R-:W-:Y:S01]  /*1a10*/  UIMAD.WIDE.U32 UR6, UR5, UR8, URZ ;  /* 0x00000008050672a5 */ /* 0x010fe2000f8e00ff */
[----:B------:R-:W4:Y:S01]  /*1a20*/  LDCU UR8, c[0x0][0x4a0] ;  /* 0x00009400ff0877ac */ /* 0x000f220008000800 */
[----:B------:R-:W1:Y:S05]  /*1a30*/  LDCU UR23, c[0x0][0x4cc] ;  /* 0x00009980ff1777ac */ /* 0x000e6a0008000800 */
[----:B------:R-:W-:Y:S01]  /*1a40*/  UMOV UR4, UR7 ;  /* 0x0000000700047c82 */ /* 0x000fe20008000000 */
[----:B------:R-:W1:Y:S01]  /*1a50*/  LDCU.64 UR40, c[0x0][0x390] ;  /* 0x00007200ff2877ac */ /* 0x000e620008000a00 */
[----:B------:R-:W-:Y:S01]  /*1a60*/  USHF.R.U32.HI UR4, URZ, UR9, UR4 ;  /* 0x00000009ff047299 */ /* 0x000fe20008011604 */
[----:B------:R-:W1:Y:S03]  /*1a70*/  LDCU UR9, c[0x0][0x4ec] ;  /* 0x00009d80ff0977ac */ /* 0x000e660008000800 */
[----:B------:R-:W-:-:S02]  /*1a80*/  USEL UR4, UR5, UR4, !UP0 ;  /* 0x0000000405047287 */ /* 0x000fc4000c000000 */
[----:B------:R-:W-:Y:S02]  /*1a90*/  UISETP.NE.AND UP0, UPT, UR10, 0x1, UPT ;  /* 0x000000010a00788c */ /* 0x000fe4000bf05270 */
[----:B------:R-:W-:Y:S01]  /*1aa0*/  UIMAD.WIDE.U32 UR6, UR4, UR11, URZ ;  /* 0x0000000b040672a5 */ /* 0x000fe2000f8e00ff */
[----:B------:R-:W1:Y:S01]  /*1ab0*/  LDCU.64 UR24, c[0x0][0x4d0] ;  /* 0x00009a00ff1877ac */ /* 0x000e620008000a00 */
[----:B------:R-:W-:-:S05]  /*1ac0*/  UIADD3 UR42, UPT, UPT, UR56, UR36, URZ ;  /* 0x00000024382a7290 */ /* 0x000fca000fffe0ff */
[----:B------:R-:W-:Y:S01]  /*1ad0*/  UMOV UR6, UR7 ;  /* 0x0000000700067c82 */ /* 0x000fe20008000000 */
[----:B------:R-:W-:Y:S02]  /*1ae0*/  UIADD3 UR7, UPT, UPT, -UR4, URZ, URZ ;  /* 0x000000ff04077290 */ /* 0x000fe4000fffe1ff */
[----:B----4-:R-:W-:Y:S02]  /*1af0*/  USHF.R.U32.HI UR6, URZ, UR8, UR6 ;  /* 0x00000008ff067299 */ /* 0x010fe40008011606 */
[----:B------:R-:W-:Y:S02]  /*1b00*/  UIADD3 UR8, UPT, UPT, -UR5, URZ, URZ ;  /* 0x000000ff05087290 */ /* 0x000fe4000fffe1ff */
[----:B------:R-:W-:Y:S02]  /*1b10*/  USEL UR14, UR4, UR6, !UP0 ;  /* 0x00000006040e7287 */ /* 0x000fe4000c000000 */
[----:B------:R-:W-:Y:S02]  /*1b20*/  UIMAD UR7, UR15, UR7, UR5 ;  /* 0x000000070f0772a4 */ /* 0x000fe4000f8e0205 */
[----:B------:R-:W-:-:S02]  /*1b30*/  UIADD3 UR6, UPT, UPT, -UR14, URZ, URZ ;  /* 0x000000ff0e067290 */ /* 0x000fc4000fffe1ff */
[----:B------:R-:W-:Y:S02]  /*1b40*/  UIMAD UR8, UR12, UR8, UR43 ;  /* 0x000000080c0872a4 */ /* 0x000fe4000f8e022b */
[----:B------:R-:W-:Y:S02]  /*1b50*/  UIMAD UR13, UR10, UR6, UR4 ;  /* 0x000000060a0d72a4 */ /* 0x000fe4000f8e0204 */
[----:B-1----:R-:W-:Y:S02]  /*1b60*/  UIMAD UR11, UR8, UR20, UR9 ;  /* 0x00000014080b72a4 */ /* 0x002fe4000f8e0209 */
[----:B------:R-:W-:Y:S01]  /*1b70*/  UIMAD UR12, UR7, UR21, UR16 ;  /* 0x00000015070c72a4 */ /* 0x000fe2000f8e0210 */
[----:B------:R-:W1:Y:S02]  /*1b80*/  LDCU.64 UR4, c[0x0][0x4f8] ;  /* 0x00009f00ff0477ac */ /* 0x000e640008000a00 */
[----:B------:R-:W4:Y:S01]  /*1b90*/  LDCU UR6, c[0x0][0x500] ;  /* 0x0000a000ff0677ac */ /* 0x000f220008000800 */
[----:B------:R-:W-:Y:S01]  /*1ba0*/  UIMAD UR13, UR13, UR18, UR17 ;  /* 0x000000120d0d72a4 */ /* 0x000fe2000f8e0211 */
[----:B------:R-:W-:Y:S01]  /*1bb0*/  UMOV UR28, URZ ;  /* 0x000000ff001c7c82 */ /* 0x000fe20008000000 */
[----:B------:R-:W-:Y:S01]  /*1bc0*/  UMOV UR7, UR31 ;  /* 0x0000001f00077c82 */ /* 0x000fe20008000000 */
[----:B------:R-:W-:Y:S01]  /*1bd0*/  UMOV UR20, URZ ;  /* 0x000000ff00147c82 */ /* 0x000fe20008000000 */
[----:B------:R-:W-:Y:S01]  /*1be0*/  UMOV UR21, URZ ;  /* 0x000000ff00157c82 */ /* 0x000fe20008000000 */
[----:B---3--:R-:W-:-:S07]  /*1bf0*/  UMOV UR22, URZ ;  /* 0x000000ff00167c82 */ /* 0x008fce0008000000 */
.L_x_28:
[----:B------:R-:W-:Y:S01]  /*1c00*/  @!P3 MOV R3, 0xc000 ;  /* 0x0000c0000003b802 */ /* 0x000fe20000000f00 */
[----:B------:R-:W-:Y:S01]  /*1c10*/  ULEA UR9, UR7, UR30, 0x3 ;  /* 0x0000001e07097291 */ /* 0x000fe2000f8e18ff */
[----:B--2---:R-:W-:Y:S11]  /*1c20*/  @P0 BRA `(.L_x_23) ;  /* 0x0000000000100947 */ /* 0x004ff60003800000 */
[----:B------:R-:W-:Y:S04]  /*1c30*/  MOV R4, UR27 ;  /* 0x0000001b00047c02 */ /* 0x000fe80008000f00 */
[----:B------:R-:W-:Y:S04]  /*1c40*/  SHF.L.U32 R4, R4, 0x1f, RZ ;  /* 0x0000001f04047819 */ /* 0x000fe800000006ff */
[----:B------:R-:W2:Y:S02]  /*1c50*/  SYNCS.PHASECHK.TRANS64.TRYWAIT P0, [UR9+0x40], R4 ;  /* 0x00004004ff0075a7 */ /* 0x000ea40008001109 */
[----:B--2---:R-:W-:Y:S05]  /*1c60*/  @!P0 BRA `(.L_x_24) ;  /* 0x0000008400d48947 */ /* 0x004fea0003800000 */
.L_x_23:
[----:B------:R3:W-:Y:S01]  /*1c70*/  @!P3 SYNCS.ARRIVE.TRANS64 RZ, [UR9], R3 ;  /* 0x00000003ffffb9a7 */ /* 0x0007e20008000009 */
[----:B------:R-:W-:Y:S04]  /*1c80*/  ULOP3.LUT UR8, UR38, 0x2, URZ, 0xfc, !UPT ;  /* 0x0000000226087892 */ /* 0x000fe8000f8efcff */
[----:B------:R-:W-:Y:S09]  /*1c90*/  UISETP.NE.AND UP0, UPT, UR8, 0x2, UPT ;  /* 0x000000020800788c */ /* 0x000ff2000bf05270 */
[----:B------:R-:W-:Y:S05]  /*1ca0*/  BRA.U UP0, `(.L_x_25) ;  /* 0x0000000100047547 */ /* 0x000fea000b800000 */
[----:B-1--4-:R-:W-:Y:S05]  /*1cb0*/  BPT.TRAP 0x1 ;  /* 0x000000040000795c */ /* 0x012fea0000300000 */
.L_x_25:
[----:B------:R-:W-:Y:S04]  /*1cc0*/  BSSY.RECONVERGENT B0, `(.L_x_26) ;  /* 0x0000003000007945 */ /* 0x000fe80003800200 */
[----:B------:R-:W-:Y:S05]  /*1cd0*/  @P2 BRA `(.L_x_27) ;  /* 0x0000000000042947 */ /* 0x000fea0003800000 */
[----:B-1--4-:R-:W-:Y:S05]  /*1ce0*/  BPT.TRAP 0x1 ;  /* 0x000000040000795c */ /* 0x012fea0000300000 */
.L_x_27:
[----:B-1--4-:R-:W-:Y:S05]  /*1cf0*/  BSYNC.RECONVERGENT B0 ;  /* 0x0000000000007941 */ /* 0x012fea0003800200 */
.L_x_26:
[----:B------:R-:W-:Y:S02]  /*1d00*/  UIADD3 UR8, UPT, UPT, UR7, 0x1, URZ ;  /* 0x0000000107087890 */ /* 0x000fe4000fffe0ff */
[----:B------:R-:W-:Y:S02]  /*1d10*/  UIMAD UR15, UR20, UR23, UR4 ;  /* 0x00000017140f72a4 */ /* 0x000fe4000f8e0204 */
[----:B------:R-:W-:Y:S02]  /*1d20*/  UISETP.NE.AND UP0, UPT, UR8, 0x8, UPT ;  /* 0x000000080800788c */ /* 0x000fe4000bf05270 */
[----:B------:R-:W-:Y:S02]  /*1d30*/  ULEA UR17, UR7, UR30, 0xe ;  /* 0x0000001e07117291 */ /* 0x000fe4000f8e70ff */
[----:B------:R-:W-:Y:S02]  /*1d40*/  USEL UR10, URZ, 0x1, UP0 ;  /* 0x00000001ff0a7887 */ /* 0x000fe40008000000 */
[----:B------:R-:W-:Y:S02]  /*1d50*/  USEL UR31, UR8, URZ, UP0 ;  /* 0x000000ff081f7287 */ /* 0x000fe40008000000 */
[----:B------:R-:W-:Y:S02]  /*1d60*/  ULOP3.LUT UR27, UR27, UR10, URZ, 0x3c, !UPT ;  /* 0x0000000a1b1b7292 */ /* 0x000fe4000f8e3cff */
[----:B------:R-:W-:Y:S02]  /*1d70*/  ULEA UR8, UR31, UR30, 0x3 ;  /* 0x0000001e1f087291 */ /* 0x000fe4000f8e18ff */
[----:B------:R-:W-:Y:S02]  /*1d80*/  ULEA UR16, UR7, UR30, 0xd ;  /* 0x0000001e07107291 */ /* 0x000fe4000f8e68ff */
[----:B------:R-:W-:Y:S01]  /*1d90*/  UIADD3 UR34, UP0, UPT, UR46, 0x80, URZ ;  /* 0x000000802e227890 */ /* 0x000fe2000ff1e0ff */
[----:B--2---:R-:W-:Y:S01]  /*1da0*/  MOV R0, UR27 ;  /* 0x0000001b00007c02 */ /* 0x004fe20008000f00 */
[----:B------:R-:W-:Y:S02]  /*1db0*/  ULOP3.LUT UR9, UR9, 0xfefffff8, URZ, 0xc0, !UPT ;  /* 0xfefffff809097892 */ /* 0x000fe4000f8ec0ff */
[----:B------:R-:W-:Y:S01]  /*1dc0*/  USHF.L.U32 UR10, UR28, 0x6, URZ ;  /* 0x000000061c0a7899 */ /* 0x000fe200080006ff */
[----:B------:R-:W-:Y:S01]  /*1dd0*/  SHF.L.U32 R0, R0, 0x1f, RZ ;  /* 0x0000001f00007819 */ /* 0x000fe200000006ff */
[----:B------:R-:W-:Y:S02]  /*1de0*/  UIADD3.X UR35, UPT, UPT, URZ, UR47, URZ, UP0, !UPT ;  /* 0x0000002fff237290 */ /* 0x000fe400087fe4ff */
[----:B------:R-:W-:Y:S01]  /*1df0*/  UIADD3 UR32, UP3, UPT, UR46, 0x200, URZ ;  /* 0x000002002e207890 */ /* 0x000fe2000ff7e0ff */
[----:B------:R1:W2:Y:S01]  /*1e00*/  SYNCS.PHASECHK.TRANS64.TRYWAIT P0, [UR8+0x40], R0 ;  /* 0x00004000ff0075a7 */ /* 0x0002a20008001108 */
[----:B------:R-:W-:Y:S02]  /*1e10*/  UIMAD UR8, UR21, UR24, UR5 ;  /* 0x00000018150872a4 */ /* 0x000fe4000f8e0205 */
[----:B------:R-:W-:Y:S02]  /*1e20*/  UIMAD UR7, UR22, UR25, UR6 ;  /* 0x00000019160772a4 */ /* 0x000fe4000f8e0206 */
[----:B------:R-:W-:Y:S02]  /*1e30*/  ULEA UR15, UR8, UR15, 0x5 ;  /* 0x0000000f080f7291 */ /* 0x000fe4000f8e28ff */
[----:B------:R-:W-:Y:S02]  /*1e40*/  UIADD3 UR8, UPT, UPT, UR17, 0x8400, URZ ;  /* 0x0000840011087890 */ /* 0x000fe4000fffe0ff */
[----:B------:R-:W-:Y:S02]  /*1e50*/  ULEA UR7, UR7, UR15, 0xa ;  /* 0x0000000f07077291 */ /* 0x000fe4000f8e50ff */
[----:B------:R-:W-:Y:S02]  /*1e60*/  UIADD3.X UR33, UPT, UPT, URZ, UR47, URZ, UP3, !UPT ;  /* 0x0000002fff217290 */ /* 0x000fe40009ffe4ff */
[----:B------:R-:W-:Y:S02]  /*1e70*/  UPRMT UR7, UR7, 0x5410, URZ ;  /* 0x0000541007077896 */ /* 0x000fe400080000ff */
[----:B------:R-:W-:Y:S02]  /*1e80*/  UIADD3 UR16, UPT, UPT, UR16, 0x28400, URZ ;  /* 0x0002840010107890 */ /* 0x000fe4000fffe0ff */
[----:B------:R-:W-:Y:S02]  /*1e90*/  UIADD3 UR37, UPT, UPT, UR20, 0x1, URZ ;  /* 0x0000000114257890 */ /* 0x000fe4000fffe0ff */
[----:B------:R-:W-:Y:S02]  /*1ea0*/  UIADD3 UR29, UPT, UPT, UR21, 0x1, URZ ;  /* 0x00000001151d7890 */ /* 0x000fe4000fffe0ff */
[----:B------:R-:W-:Y:S02]  /*1eb0*/  UISETP.NE.AND UP2, UPT, UR37, UR49, UPT ;  /* 0x000000312500728c */ /* 0x000fe4000bf45270 */
[----:B------:R-:W-:Y:S02]  /*1ec0*/  UIADD3 UR26, UPT, UPT, UR22, 0x1, URZ ;  /* 0x00000001161a7890 */ /* 0x000fe4000fffe0ff */
[----:B------:R-:W-:Y:S01]  /*1ed0*/  UIADD3 UR36, UPT, UPT, UR36, 0x1, URZ ;  /* 0x0000000124247890 */ /* 0x000fe2000fffe0ff */
[----:B------:R-:W-:Y:S01]  /*1ee0*/  UMOV UR44, 0x0 ;  /* 0x00000000002c7882 */ /* 0x000fe20000000000 */
[----:B------:R-:W-:Y:S01]  /*1ef0*/  UMOV UR45, 0x10000000 ;  /* 0x10000000002d7882 */ /* 0x000fe20000000000 */
[----:B------:R-:W-:Y:S01]  /*1f00*/  UMOV UR17, UR9 ;  /* 0x0000000900117c82 */ /* 0x000fe20008000000 */
[----:B------:R4:W-:Y:S01]  /*1f10*/  UTMALDG.5D.IM2COL.2CTA [UR8], [UR34], UR7, desc[UR44] ;  /* 0x00002c08220073b4 */ /* 0x0009e20008261007 */
[----:B------:R-:W-:Y:S02]  /*1f20*/  UMOV UR18, UR10 ;  /* 0x0000000a00127c82 */ /* 0x000fe40008000000 */
[----:B------:R-:W-:Y:S04]  /*1f30*/  @UP2 UIADD3 UR29, UPT, UPT, UR21, URZ, URZ ;  /* 0x000000ff151d2290 */ /* 0x000fe8000fffe0ff */
[----:B------:R-:W-:Y:S01]  /*1f40*/  UISETP.NE.AND UP1, UPT, UR29, UR40, UPT ;  /* 0x000000281d00728c */ /* 0x000fe2000bf25270 */
[----:B------:R3:W-:Y:S10]  /*1f50*/  UTMALDG.5D.2CTA [UR16], [UR32], desc[UR44] ;  /* 0x00002c10200075b4 */ /* 0x0007f40008221000 */
[----:B------:R-:W-:Y:S04]  /*1f60*/  @UP1 UIADD3 UR26, UPT, UPT, UR22, URZ, URZ ;  /* 0x000000ff161a1290 */ /* 0x000fe8000fffe0ff */
[----:B------:R-:W-:Y:S02]  /*1f70*/  UISETP.NE.AND UP0, UPT, UR26, UR41, UPT ;  /* 0x000000291a00728c */ /* 0x000fe4000bf05270 */
[----:B----4-:R-:W-:Y:S09]  /*1f80*/  UIADD3 UR8, UPT, UPT, UR28, 0x1, URZ ;  /* 0x000000011c087890 */ /* 0x010ff2000fffe0ff */
[----:B------:R-:W-:Y:S01]  /*1f90*/  @UP0 UIADD3 UR8, UPT, UPT, UR28, URZ, URZ ;  /* 0x000000ff1c080290 */ /* 0x000fe2000fffe0ff */
[----:B------:R-:W-:Y:S01]  /*1fa0*/  UMOV UR7, UR31 ;  /* 0x0000001f00077c82 */ /* 0x000fe20008000000 */
[----:B---3--:R-:W-:Y:S02]  /*1fb0*/  USEL UR22, UR26, URZ, UP0 ;  /* 0x000000ff1a167287 */ /* 0x008fe40008000000 */
[----:B------:R-:W-:Y:S02]  /*1fc0*/  UISETP.NE.AND UP0, UPT, UR36, UR42, UPT ;  /* 0x0000002a2400728c */ /* 0x000fe4000bf05270 */
[----:B------:R-:W-:Y:S02]  /*1fd0*/  USEL UR20, UR37, URZ, UP2 ;  /* 0x000000ff25147287 */ /* 0x000fe40009000000 */
[----:B------:R-:W-:Y:S01]  /*1fe0*/  USEL UR21, UR29, URZ, UP1 ;  /* 0x000000ff1d157287 */ /* 0x000fe20008800000 */
[----:B------:R-:W-:Y:S04]  /*1ff0*/  UMOV UR28, UR8 ;  /* 0x00000008001c7c82 */ /* 0x000fe80008000000 */
[----:B-1----:R-:W-:Y:S07]  /*2000*/  BRA.U UP0, `(.L_x_28) ;  /* 0xfffffff900fc7547 */ /* 0x002fee000b83ffff */
.L_x_22:
[----:B------:R-:W-:Y:S01]  /*2010*/  ULEA UR4, UR31, UR30, 0x3 ;  /* 0x0000001e1f047291 */ /* 0x000fe2000f8e18ff */
[----:B-1----:R-:W-:Y:S01]  /*2020*/  MOV R0, UR27 ;  /* 0x0000001b00007c02 */ /* 0x002fe20008000f00 */
[----:B------:R-:W-:Y:S01]  /*2030*/  @!P1 SYNCS.ARRIVE.TRANS64.A1T0 RZ, [UR30+0xc8], RZ ;  /* 0x0000c8ffffff99a7 */ /* 0x000fe2000810001e */
[----:B------:R-:W-:Y:S02]  /*2040*/  UISETP.GE.AND UP0, UPT, UR51, 0x1, UPT ;  /* 0x000000013300788c */ /* 0x000fe4000bf06270 */
[----:B------:R-:W-:-:S04]  /*2050*/  SHF.L.U32 R0, R0, 0x1f, RZ ;  /* 0x0000001f00007819 */ /* 0x000fc800000006ff */
[----:B--2---:R1:W2:Y:S03]  /*2060*/  SYNCS.PHASECHK.TRANS64.TRYWAIT P0, [UR4+0x40], R0 ;  /* 0x00004000ff0075a7 */ /* 0x0042a60008001104 */
[----:B------:R-:W-:Y:S05]  /*2070*/  BRA.U !UP0, `(.L_x_29) ;  /* 0x0000000508a47547 */ /* 0x000fea000b800000 */
[----:B------:R-:W3:Y:S01]  /*2080*/  LDCU.128 UR8, c[0x0][0x480] ;  /* 0x00009000ff0877ac */ /* 0x000ee20008000c00 */
[----:B------:R-:W4:Y:S01]  /*2090*/  LDCU.128 UR32, c[0x0][0x490] ;  /* 0x00009200ff2077ac */ /* 0x000f220008000c00 */
[----:B------:R-:W1:Y:S01]  /*20a0*/  LDCU UR13, c[0x0][0x4c8] ;  /* 0x00009900ff0d77ac */ /* 0x000e620008000800 */
        /* <DEDUP_REMOVED lines=10> */
[----:B------:R-:W1:Y:S05]  /*2150*/  LDCU.64 UR40, c[0x0][0x390] ;  /* 0x00007200ff2877ac */ /* 0x000e6a0008000a00 */
[----:B------:R-:W-:Y:S01]  /*2160*/  UMOV UR4, UR7 ;  /* 0x0000000700047c82 */ /* 0x000fe20008000000 */
[----:B------:R-:W1:Y:S01]  /*2170*/  LDCU.64 UR24, c[0x0][0x4d0] ;  /* 0x00009a00ff1877ac */ /* 0x000e620008000a00 */
[----:B------:R-:W-:Y:S01]  /*2180*/  USHF.R.U32.HI UR4, URZ, UR33, UR4 ;  /* 0x00000021ff047299 */ /* 0x000fe20008011604 */
[----:B------:R-:W4:Y:S03]  /*2190*/  LDCU.64 UR32, c[0x0][0x4c0] ;  /* 0x00009800ff2077ac */ /* 0x000f260008000a00 */
[----:B------:R-:W-:-:S02]  /*21a0*/  USEL UR4, UR5, UR4, !UP0 ;  /* 0x0000000405047287 */ /* 0x000fc4000c000000 */
[----:B------:R-:W-:Y:S02]  /*21b0*/  UISETP.NE.AND UP0, UPT, UR34, 0x1, UPT ;  /* 0x000000012200788c */ /* 0x000fe4000bf05270 */
[----:B------:R-:W-:Y:S02]  /*21c0*/  UIMAD.WIDE.U32 UR6, UR4, UR35, URZ ;  /* 0x00000023040672a5 */ /* 0x000fe4000f8e00ff */
[----:B------:R-:W-:Y:S01]  /*21d0*/  UIADD3 UR42, UPT, UPT, UR51, UR42, URZ ;  /* 0x0000002a332a7290 */ /* 0x000fe2000fffe0ff */
[----:B------:R-:W-:-:S04]  /*21e0*/  UMOV UR37, UR51 ;  /* 0x0000003300257c82 */ /* 0x000fc80008000000 */
[----:B------:R-:W-:Y:S01]  /*21f0*/  UMOV UR6, UR7 ;  /* 0x0000000700067c82 */ /* 0x000fe20008000000 */
[----:B------:R-:W-:Y:S02]  /*2200*/  UIADD3 UR7, UPT, UPT, -UR5, URZ, URZ ;  /* 0x000000ff05077290 */ /* 0x000fe4000fffe1ff */
[----:B---3--:R-:W-:Y:S02]  /*2210*/  USHF.R.U32.HI UR6, URZ, UR9, UR6 ;  /* 0x00000009ff067299 */ /* 0x008fe40008011606 */
[----:B------:R-:W-:Y:S02]  /*2220*/  UIMAD UR7, UR8, UR7, UR43 ;  /* 0x00000007080772a4 */ /* 0x000fe4000f8e022b */
[----:B------:R-:W-:Y:S02]  /*2230*/  USEL UR14, UR4, UR6, !UP0 ;  /* 0x00000006040e7287 */ /* 0x000fe4000c000000 */
[----:B------:R-:W-:Y:S02]  /*2240*/  UIADD3 UR6, UPT, UPT, -UR4, URZ, URZ ;  /* 0x000000ff04067290 */ /* 0x000fe4000fffe1ff */
[----:B------:R-:W-:-:S02]  /*2250*/  UIADD3 UR9, UPT, UPT, -UR14, URZ, URZ ;  /* 0x000000ff0e097290 */ /* 0x000fc4000fffe1ff */
[----:B------:R-:W-:Y:S02]  /*2260*/  UIMAD UR12, UR11, UR6, UR5 ;  /* 0x000000060b0c72a4 */ /* 0x000fe4000f8e0205 */
[----:B------:R-:W-:Y:S02]  /*2270*/  UIMAD UR9, UR34, UR9, UR4 ;  /* 0x00000009220972a4 */ /* 0x000fe4000f8e0204 */
[----:B----4-:R-:W-:Y:S01]  /*2280*/  UIMAD UR11, UR7, UR32, UR10 ;  /* 0x00000020070b72a4 */ /* 0x010fe2000f8e020a */
[----:B------:R-:W3:Y:S02]  /*2290*/  LDCU UR43, c[0x0][0x38c] ;  /* 0x00007180ff2b77ac */ /* 0x000ee40008000800 */
[----:B------:R-:W4:Y:S01]  /*22a0*/  LDCU UR6, c[0x0][0x500] ;  /* 0x0000a000ff0677ac */ /* 0x000f220008000800 */
[----:B------:R-:W2:Y:S01]  /*22b0*/  LDCU.64 UR4, c[0x0][0x4f8] ;  /* 0x00009f00ff0477ac */ /* 0x000ea20008000a00 */
[----:B-1----:R-:W-:Y:S02]  /*22c0*/  UIMAD UR12, UR12, UR33, UR16 ;  /* 0x000000210c0c72a4 */ /* 0x002fe4000f8e0210 */
[----:B------:R-:W-:Y:S01]  /*22d0*/  UIMAD UR13, UR9, UR13, UR17 ;  /* 0x0000000d090d72a4 */ /* 0x000fe2000f8e0211 */
[----:B------:R-:W-:-:S11]  /*22e0*/  UMOV UR7, UR31 ;  /* 0x0000001f00077c82 */ /* 0x000fd60008000000 */
.L_x_35:
[----:B------:R-:W-:Y:S01]  /*22f0*/  @!P3 MOV R3, 0xc000 ;  /* 0x0000c0000003b802 */ /* 0x000fe20000000f00 */
[----:B------:R-:W-:Y:S01]  /*2300*/  ULEA UR9, UR7, UR30, 0x3 ;  /* 0x0000001e07097291 */ /* 0x000fe2000f8e18ff */
[----:B--23--:R-:W-:Y:S11]  /*2310*/  @P0 BRA `(.L_x_30) ;  /* 0x0000000000100947 */ /* 0x00cff60003800000 */
[----:B------:R-:W-:Y:S04]  /*2320*/  MOV R4, UR27 ;  /* 0x0000001b00047c02 */ /* 0x000fe80008000f00 */
[----:B------:R-:W-:Y:S04]  /*2330*/  SHF.L.U32 R4, R4, 0x1f, RZ ;  /* 0x0000001f04047819 */ /* 0x000fe800000006ff */
[----:B------:R-:W1:Y:S02]  /*2340*/  SYNCS.PHASECHK.TRANS64.TRYWAIT P0, [UR9+0x40], R4 ;  /* 0x00004004ff0075a7 */ /* 0x000e640008001109 */
[----:B-1----:R-:W-:Y:S05]  /*2350*/  @!P0 BRA `(.L_x_31) ;  /* 0x0000008000308947 */ /* 0x002fea0003800000 */
.L_x_30:
[----:B------:R2:W-:Y:S01]  /*2360*/  @!P3 SYNCS.ARRIVE.TRANS64 RZ, [UR9], R3 ;  /* 0x00000003ffffb9a7 */ /* 0x0005e20008000009 */
[----:B------:R-:W-:Y:S04]  /*2370*/  ULOP3.LUT UR8, UR38, 0x2, URZ, 0xfc, !UPT ;  /* 0x0000000226087892 */ /* 0x000fe8000f8efcff */
[----:B------:R-:W-:Y:S09]  /*2380*/  UISETP.NE.AND UP0, UPT, UR8, 0x2, UPT ;  /* 0x000000020800788c */ /* 0x000ff2000bf05270 */
[----:B------:R-:W-:Y:S05]  /*2390*/  BRA.U UP0, `(.L_x_32) ;  /* 0x0000000100047547 */ /* 0x000fea000b800000 */
[----:B---34-:R-:W-:Y:S05]  /*23a0*/  BPT.TRAP 0x1 ;  /* 0x000000040000795c */ /* 0x018fea0000300000 */
.L_x_32:
[----:B------:R-:W-:Y:S04]  /*23b0*/  BSSY.RECONVERGENT B0, `(.L_x_33) ;  /* 0x0000003000007945 */ /* 0x000fe80003800200 */
[----:B------:R-:W-:Y:S05]  /*23c0*/  @P2 BRA `(.L_x_34) ;  /* 0x0000000000042947 */ /* 0x000fea0003800000 */
[----:B---34-:R-:W-:Y:S05]  /*23d0*/  BPT.TRAP 0x1 ;  /* 0x000000040000795c */ /* 0x018fea0000300000 */
.L_x_34:
[----:B---34-:R-:W-:Y:S05]  /*23e0*/  BSYNC.RECONVERGENT B0 ;  /* 0x0000000000007941 */ /* 0x018fea0003800200 */
.L_x_33:
[----:B------:R-:W-:Y:S02]  /*23f0*/  UIADD3 UR8, UPT, UPT, UR7, 0x1, URZ ;  /* 0x0000000107087890 */ /* 0x000fe4000fffe0ff */
[----:B------:R-:W-:Y:S02]  /*2400*/  UIMAD UR16, UR20, UR23, UR4 ;  /* 0x00000017141072a4 */ /* 0x000fe4000f8e0204 */
[----:B------:R-:W-:Y:S02]  /*2410*/  UISETP.NE.AND UP0, UPT, UR8, 0x8, UPT ;  /* 0x000000080800788c */ /* 0x000fe4000bf05270 */
[----:B------:R-:W-:Y:S02]  /*2420*/  UIMAD UR15, UR21, UR24, UR5 ;  /* 0x00000018150f72a4 */ /* 0x000fe4000f8e0205 */
[----:B------:R-:W-:Y:S02]  /*2430*/  USEL UR10, URZ, 0x1, UP0 ;  /* 0x00000001ff0a7887 */ /* 0x000fe40008000000 */
[----:B------:R-:W-:Y:S02]  /*2440*/  USEL UR31, UR8, URZ, UP0 ;  /* 0x000000ff081f7287 */ /* 0x000fe40008000000 */
[----:B------:R-:W-:Y:S02]  /*2450*/  ULOP3.LUT UR27, UR27, UR10, URZ, 0x3c, !UPT ;  /* 0x0000000a1b1b7292 */ /* 0x000fe4000f8e3cff */
[----:B------:R-:W-:Y:S02]  /*2460*/  ULEA UR8, UR31, UR30, 0x3 ;  /* 0x0000001e1f087291 */ /* 0x000fe4000f8e18ff */
[----:B------:R-:W-:Y:S02]  /*2470*/  ULEA UR17, UR7, UR30, 0xd ;  /* 0x0000001e07117291 */ /* 0x000fe4000f8e68ff */
[----:B------:R-:W-:Y:S01]  /*2480*/  ULEA UR15, UR15, UR16, 0x5 ;  /* 0x000000100f0f7291 */ /* 0x000fe2000f8e28ff */
[----:B-1----:R-:W-:Y:S01]  /*2490*/  MOV R0, UR27 ;  /* 0x0000001b00007c02 */ /* 0x002fe20008000f00 */
[----:B------:R-:W-:Y:S02]  /*24a0*/  UIADD3 UR34, UP0, UPT, UR46, 0x80, URZ ;  /* 0x000000802e227890 */ /* 0x000fe4000ff1e0ff */
[----:B------:R-:W-:Y:S01]  /*24b0*/  ULOP3.LUT UR9, UR9, 0xfefffff8, URZ, 0xc0, !UPT ;  /* 0xfefffff809097892 */ /* 0x000fe2000f8ec0ff */
[----:B------:R-:W-:Y:S01]  /*24c0*/  SHF.L.U32 R0, R0, 0x1f, RZ ;  /* 0x0000001f00007819 */ /* 0x000fe200000006ff */
[----:B------:R-:W-:Y:S02]  /*24d0*/  USHF.L.U32 UR10, UR28, 0x6, URZ ;  /* 0x000000061c0a7899 */ /* 0x000fe400080006ff */
[----:B------:R-:W-:Y:S01]  /*24e0*/  UIADD3.X UR35, UPT, UPT, URZ, UR47, URZ, UP0, !UPT ;  /* 0x0000002fff237290 */ /* 0x000fe200087fe4ff */
[----:B------:R1:W3:Y:S01]  /*24f0*/  SYNCS.PHASECHK.TRANS64.TRYWAIT P0, [UR8+0x40], R0 ;  /* 0x00004000ff0075a7 */ /* 0x0002e20008001108 */
[----:B------:R-:W-:Y:S02]  /*2500*/  ULEA UR8, UR7, UR30, 0xe ;  /* 0x0000001e07087291 */ /* 0x000fe4000f8e70ff */
[----:B------:R-:W-:Y:S02]  /*2510*/  UIMAD UR7, UR22, UR25, UR6 ;  /* 0x00000019160772a4 */ /* 0x000fe4000f8e0206 */
[----:B------:R-:W-:Y:S02]  /*2520*/  UIADD3 UR8, UPT, UPT, UR8, 0x8400, URZ ;  /* 0x0000840008087890 */ /* 0x000fe4000fffe0ff */
[----:B------:R-:W-:Y:S02]  /*2530*/  ULEA UR7, UR7, UR15, 0xa ;  /* 0x0000000f07077291 */ /* 0x000fe4000f8e50ff */
[----:B------:R-:W-:Y:S02]  /*2540*/  UIADD3 UR32, UP3, UPT, UR46, 0x200, URZ ;  /* 0x000002002e207890 */ /* 0x000fe4000ff7e0ff */
[----:B------:R-:W-:Y:S02]  /*2550*/  UPRMT UR7, UR7, 0x5410, URZ ;  /* 0x0000541007077896 */ /* 0x000fe400080000ff */
[----:B------:R-:W-:Y:S02]  /*2560*/  UIADD3.X UR33, UPT, UPT, URZ, UR47, URZ, UP3, !UPT ;  /* 0x0000002fff217290 */ /* 0x000fe40009ffe4ff */
[----:B------:R-:W-:Y:S02]  /*2570*/  UIADD3 UR16, UPT, UPT, UR17, 0x28400, URZ ;  /* 0x0002840011107890 */ /* 0x000fe4000fffe0ff */
[----:B------:R-:W-:Y:S02]  /*2580*/  UIADD3 UR36, UPT, UPT, UR20, 0x1, URZ ;  /* 0x0000000114247890 */ /* 0x000fe4000fffe0ff */
[----:B------:R-:W-:Y:S02]  /*2590*/  UIADD3 UR29, UPT, UPT, UR21, 0x1, URZ ;  /* 0x00000001151d7890 */ /* 0x000fe4000fffe0ff */
[----:B------:R-:W-:Y:S02]  /*25a0*/  UISETP.NE.AND UP2, UPT, UR36, UR43, UPT ;  /* 0x0000002b2400728c */ /* 0x000fe4000bf45270 */
[----:B------:R-:W-:Y:S01]  /*25b0*/  UIADD3 UR26, UPT, UPT, UR22, 0x1, URZ ;  /* 0x00000001161a7890 */ /* 0x000fe2000fffe0ff */
[----:B------:R-:W-:Y:S01]  /*25c0*/  UMOV UR44, 0x0 ;  /* 0x00000000002c7882 */ /* 0x000fe20000000000 */
[----:B------:R-:W-:Y:S01]  /*25d0*/  UMOV UR45, 0x10000000 ;  /* 0x10000000002d7882 */ /* 0x000fe20000000000 */
[----:B------:R-:W-:Y:S01]  /*25e0*/  UMOV UR17, UR9 ;  /* 0x0000000900117c82 */ /* 0x000fe20008000000 */
[----:B------:R4:W-:Y:S01]  /*25f0*/  UTMALDG.5D.IM2COL.2CTA [UR8], [UR34], UR7, desc[UR44] ;  /* 0x00002c08220073b4 */ /* 0x0009e20008261007 */
[----:B------:R-:W-:Y:S04]  /*2600*/  UMOV UR18, UR10 ;  /* 0x0000000a00127c82 */ /* 0x000fe80008000000 */
[----:B------:R-:W-:Y:S04]  /*2610*/  @UP2 UIADD3 UR29, UPT, UPT, UR21, URZ, URZ ;  /* 0x000000ff151d2290 */ /* 0x000fe8000fffe0ff */
[----:B------:R-:W-:Y:S01]  /*2620*/  UISETP.NE.AND UP1, UPT, UR29, UR40, UPT ;  /* 0x000000281d00728c */ /* 0x000fe2000bf25270 */
[----:B------:R2:W-:Y:S10]  /*2630*/  UTMALDG.5D.2CTA [UR16], [UR32], desc[UR44] ;  /* 0x00002c10200075b4 */ /* 0x0005f40008221000 */
[----:B------:R-:W-:Y:S04]  /*2640*/  @UP1 UIADD3 UR26, UPT, UPT, UR22, URZ, URZ ;  /* 0x000000ff161a1290 */ /* 0x000fe8000fffe0ff */
[----:B------:R-:W-:Y:S02]  /*2650*/  UISETP.NE.AND UP0, UPT, UR26, UR41, UPT ;  /* 0x000000291a00728c */ /* 0x000fe4000bf05270 */
[----:B----4-:R-:W-:Y:S09]  /*2660*/  UIADD3 UR8, UPT, UPT, UR28, 0x1, URZ ;  /* 0x000000011c087890 */ /* 0x010ff2000fffe0ff */
[----:B------:R-:W-:Y:S02]  /*2670*/  @UP0 UIADD3 UR8, UPT, UPT, UR28, URZ, URZ ;  /* 0x000000ff1c080290 */ /* 0x000fe4000fffe0ff */
[----:B------:R-:W-:Y:S02]  /*2680*/  UIADD3 UR7, UPT, UPT, UR37, -0x1, URZ ;  /* 0xffffffff25077890 */ /* 0x000fe4000fffe0ff */
[----:B--2---:R-:W-:Y:S02]  /*2690*/  USEL UR22, UR26, URZ, UP0 ;  /* 0x000000ff1a167287 */ /* 0x004fe40008000000 */
[----:B------:R-:W-:Y:S02]  /*26a0*/  UISETP.GT.U32.AND UP0, UPT, UR37, 0x1, UPT ;  /* 0x000000012500788c */ /* 0x000fe4000bf04070 */
[----:B------:R-:W-:Y:S02]  /*26b0*/  USEL UR20, UR36, URZ, UP2 ;  /* 0x000000ff24147287 */ /* 0x000fe40009000000 */
[----:B------:R-:W-:Y:S01]  /*26c0*/  USEL UR21, UR29, URZ, UP1 ;  /* 0x000000ff1d157287 */ /* 0x000fe20008800000 */
[----:B------:R-:W-:Y:S01]  /*26d0*/  UMOV UR37, UR7 ;  /* 0x0000000700257c82 */ /* 0x000fe20008000000 */
[----:B------:R-:W-:Y:S01]  /*26e0*/  UMOV UR7, UR31 ;  /* 0x0000001f00077c82 */ /* 0x000fe20008000000 */
[----:B------:R-:W-:Y:S02]  /*26f0*/  UMOV UR28, UR8 ;  /* 0x00000008001c7c82 */ /* 0x000fe40008000000 */
[----:B-1----:R-:W-:Y:S07]  /*2700*/  BRA.U UP0, `(.L_x_35) ;  /* 0xfffffff900f87547 */ /* 0x002fee000b83ffff */
.L_x_29:
[----:B------:R-:W-:Y:S01]  /*2710*/  SHF.L.U32 R3, R2, 0x1f, RZ ;  /* 0x0000001f02037819 */ /* 0x000fe200000006ff */
[----:B------:R-:W-:-:S03]  /*2720*/  NOP ;  /* 0x0000000000007918 */ /* 0x000fc60000000000 */
[----:B--23--:R-:W2:Y:S02]  /*2730*/  SYNCS.PHASECHK.TRANS64.TRYWAIT P0, [UR30+0xd0], R3 ;  /* 0x0000d003ff0075a7 */ /* 0x00cea4000800111e */
[----:B--2---:R-:W-:Y:S05]  /*2740*/  @!P0 BRA `(.L_x_36) ;  /* 0x0000007c004c8947 */ /* 0x004fea0003800000 */
.L_x_149:
[----:B------:R-:W2:Y:S01]  /*2750*/  LDS.128 R4, [UR30+0x110] ;  /* 0x0001101eff047984 */ /* 0x000ea20008000c00 */
[----:B------:R-:W-:Y:S02]  /*2760*/  UIADD3 UR4, UPT, UPT, UR30, 0xd8, URZ ;  /* 0x000000d81e047890 */ /* 0x000fe4000fffe0ff */
[----:B------:R-:W-:Y:S01]  /*2770*/  UISETP.GE.AND UP0, UPT, UR39, 0x1, UPT ;  /* 0x000000012700788c */ /* 0x000fe2000bf06270 */
[----:B------:R-:W-:Y:S01]  /*2780*/  @!PT LDS RZ, [RZ] ;  /* 0x00000000fffff984 */ /* 0x000fe20000000800 */
[----:B------:R-:W-:Y:S01]  /*2790*/  @!PT LDS RZ, [RZ] ;  /* 0x00000000fffff984 */ /* 0x000fe20000000800 */
[----:B------:R-:W-:Y:S01]  /*27a0*/  @!PT LDS RZ, [RZ] ;  /* 0x00000000fffff984 */ /* 0x000fe20000000800 */
[----:B------:R-:W-:Y:S01]  /*27b0*/  @!PT LDS RZ, [RZ] ;  /* 0x00000000fffff984 */ /* 0x000fe20000000800 */
[----:B------:R3:W-:Y:S06]  /*27c0*/  MEMBAR.ALL.CTA ;  /* 0x0000000000007992 */ /* 0x0007ec0000008000 */
[----:B---3--:R-:W3:Y:S01]  /*27d0*/  FENCE.VIEW.ASYNC.S ;  /* 0x00000000000073c6 */ /* 0x008ee20000000000 */
[----:B------:R-:W-:-:S09]  /*27e0*/  UPRMT UR4, URZ, 0x654, UR4 ;  /* 0x00000654ff047896 */ /* 0x000fd20008000004 */
[----:B---3--:R-:W-:Y:S01]  /*27f0*/  SYNCS.ARRIVE.TRANS64.RED.A1T0 RZ, [UR4], RZ ;  /* 0x000000ffffff79a7 */ /* 0x008fe20008100404 */
[----:B--2---:R-:W-:-:S13]  /*2800*/  LOP3.LUT P0, RZ, R6, 0x1, RZ, 0xc0, !PT ;  /* 0x0000000106ff7812 */ /* 0x004fda000780c0ff */
[----:B------:R-:W-:Y:S01]  /*2810*/  VOTEU.ANY UP1, P0 ;  /* 0x0000000000ff7886 */ /* 0x000fe20000020100 */
[----:B------:R-:W-:-:S13]  /*2820*/  PLOP3.LUT P0, PT, PT, PT, UP1, 0x80, 0x8 ;  /* 0x000000000008781c */ /* 0x000fda0003f0f018 */
[----:B-1----:R-:W-:Y:S02]  /*2830*/  @P0 MOV R0, R4 ;  /* 0x0000000400000202 */ /* 0x002fe40000000f00 */
[----:B------:R-:W-:Y:S02]  /*2840*/  @P0 LOP3.LUT R4, R5, 0xffff, RZ, 0xc0, !PT ;  /* 0x0000ffff05040812 */ /* 0x000fe400078ec0ff */
[----:B------:R-:W-:Y:S02]  /*2850*/  @P0 R2UR UR6, R0 ;  /* 0x00000000000602ca */ /* 0x000fe400000e0000 */
[----:B------:R-:W-:-:S11]  /*2860*/  @P0 R2UR UR5, R4 ;  /* 0x00000000040502ca */ /* 0x000fd600000e0000 */
[----:B------:R-:W-:Y:S02]  /*2870*/  @UP1 UMOV UR50, UR6 ;  /* 0x0000000600321c82 */ /* 0x000fe40008000000 */
[----:B------:R-:W-:Y:S01]  /*2880*/  @UP1 UMOV UR48, UR5 ;  /* 0x0000000500301c82 */ /* 0x000fe20008000000 */
[----:B------:R-:W-:Y:S05]  /*2890*/  BRA.U !UP0, `(.L_x_37) ;  /* 0x0000000108d47547 */ /* 0x000fea000b800000 */
[----:B------:R-:W1:Y:S01]  /*28a0*/  LDCU.128 UR16, c[0x0][0xc10] ;  /* 0x00018200ff1077ac */ /* 0x000e620008000c00 */
[----:B------:R-:W2:Y:S01]  /*28b0*/  LDCU UR20, c[0x0][0xc20] ;  /* 0x00018400ff1477ac */ /* 0x000ea20008000800 */
[----:B------:R-:W3:Y:S01]  /*28c0*/  LDCU UR13, c[0x0][0xc0c] ;  /* 0x00018180ff0d77ac */ /* 0x000ee20008000800 */
[----:B------:R-:W4:Y:S01]  /*28d0*/  LDCU.64 UR14, c[0x0][0xc28] ;  /* 0x00018500ff0e77ac */ /* 0x000f220008000a00 */
[----:B------:R-:W-:Y:S02]  /*28e0*/  UISETP.NE.AND UP3, UPT, UR39, 0x1, UPT ;  /* 0x000000012700788c */ /* 0x000fe4000bf65270 */
[----:B-1----:R-:W-:Y:S02]  /*28f0*/  UIMAD.WIDE.U32 UR4, UR53, UR19, URZ ;  /* 0x00000013350472a5 */ /* 0x002fe4000f8e00ff */
[----:B------:R-:W-:Y:S02]  /*2900*/  UIMAD.WIDE.U32 UR6, UR54, UR16, URZ ;  /* 0x00000010360672a5 */ /* 0x000fe4000f8e00ff */
[----:B------:R-:W-:-:S02]  /*2910*/  UISETP.NE.AND UP0, UPT, UR18, 0x1, UPT ;  /* 0x000000011200788c */ /* 0x000fc4000bf05270 */
[----:B------:R-:W-:Y:S01]  /*2920*/  UIMAD.WIDE.U32 UR10, UR48, UR19, URZ ;  /* 0x00000013300a72a5 */ /* 0x000fe2000f8e00ff */
[----:B------:R-:W-:Y:S01]  /*2930*/  UMOV UR4, UR5 ;  /* 0x0000000500047c82 */ /* 0x000fe20008000000 */
[----:B---3--:R-:W-:Y:S02]  /*2940*/  UISETP.NE.AND UP2, UPT, UR13, 0x1, UPT ;  /* 0x000000010d00788c */ /* 0x008fe4000bf45270 */
[----:B--2---:R-:W-:Y:S02]  /*2950*/  USHF.R.U32.HI UR5, URZ, UR20, UR4 ;  /* 0x00000014ff057299 */ /* 0x004fe40008011604 */
[----:B------:R-:W-:Y:S01]  /*2960*/  UIMAD.WIDE.U32 UR8, UR50, UR16, URZ ;  /* 0x00000010320872a5 */ /* 0x000fe2000f8e00ff */
[----:B------:R-:W-:Y:S01]  /*2970*/  UMOV UR4, UR7 ;  /* 0x0000000700047c82 */ /* 0x000fe20008000000 */
[----:B------:R-:W-:Y:S02]  /*2980*/  USEL UR5, UR53, UR5, !UP0 ;  /* 0x0000000535057287 */ /* 0x000fe4000c000000 */
[----:B------:R-:W-:-:S02]  /*2990*/  USHF.R.U32.HI UR4, URZ, UR17, UR4 ;  /* 0x00000011ff047299 */ /* 0x000fc40008011604 */
[----:B----4-:R-:W-:Y:S02]  /*29a0*/  UIMAD.WIDE.U32 UR6, UR5, UR14, URZ ;  /* 0x0000000e050672a5 */ /* 0x010fe4000f8e00ff */
[----:B------:R-:W-:Y:S01]  /*29b0*/  USEL UR12, UR54, UR4, !UP2 ;  /* 0x00000004360c7287 */ /* 0x000fe2000d000000 */
[----:B------:R-:W-:Y:S02]  /*29c0*/  UMOV UR8, UR9 ;  /* 0x0000000900087c82 */ /* 0x000fe40008000000 */
[----:B------:R-:W-:Y:S01]  /*29d0*/  UMOV UR4, UR11 ;  /* 0x0000000b00047c82 */ /* 0x000fe20008000000 */
[----:B------:R-:W-:Y:S01]  /*29e0*/  UIMAD.WIDE.U32 UR10, UR12, UR14, URZ ;  /* 0x0000000e0c0a72a5 */ /* 0x000fe2000f8e00ff */
[----:B------:R-:W-:Y:S01]  /*29f0*/  UMOV UR6, UR7 ;  /* 0x0000000700067c82 */ /* 0x000fe20008000000 */
[----:B------:R-:W-:Y:S02]  /*2a00*/  USHF.R.U32.HI UR4, URZ, UR20, UR4 ;  /* 0x00000014ff047299 */ /* 0x000fe40008011604 */
[----:B------:R-:W-:-:S02]  /*2a10*/  @UP3 USHF.R.U32.HI UR5, URZ, UR15, UR6 ;  /* 0x0000000fff053299 */ /* 0x000fc40008011606 */
[----:B------:R-:W-:Y:S01]  /*2a20*/  USHF.R.U32.HI UR17, URZ, UR17, UR8 ;  /* 0x00000011ff117299 */ /* 0x000fe20008011608 */
[----:B------:R-:W-:Y:S01]  /*2a30*/  UMOV UR6, UR11 ;  /* 0x0000000b00067c82 */ /* 0x000fe20008000000 */
[----:B------:R-:W-:Y:S02]  /*2a40*/  USEL UR4, UR48, UR4, !UP0 ;  /* 0x0000000430047287 */ /* 0x000fe4000c000000 */
[----:B------:R-:W-:Y:S02]  /*2a50*/  @UP3 USHF.R.U32.HI UR12, URZ, UR15, UR6 ;  /* 0x0000000fff0c3299 */ /* 0x000fe40008011606 */
[----:B------:R-:W-:Y:S02]  /*2a60*/  UIMAD UR6, UR39, UR5, URZ ;  /* 0x00000005270672a4 */ /* 0x000fe4000f8e02ff */
[----:B------:R-:W-:Y:S02]  /*2a70*/  USEL UR5, UR50, UR17, !UP2 ;  /* 0x0000001132057287 */ /* 0x000fe4000d000000 */
[----:B------:R-:W-:-:S02]  /*2a80*/  UIMAD UR8, UR39, UR12, URZ ;  /* 0x0000000c270872a4 */ /* 0x000fc4000f8e02ff */
[----:B------:R-:W-:Y:S02]  /*2a90*/  UISETP.GE.AND UP0, UPT, UR4, UR6, UPT ;  /* 0x000000060400728c */ /* 0x000fe4000bf06270 */
[----:B------:R-:W-:Y:S02]  /*2aa0*/  UIMAD.WIDE.U32 UR6, UR4, UR14, URZ ;  /* 0x0000000e040672a5 */ /* 0x000fe4000f8e00ff */
[----:B------:R-:W-:Y:S02]  /*2ab0*/  UISETP.GE.OR UP0, UPT, UR5, UR8, UP0 ;  /* 0x000000080500728c */ /* 0x000fe40008706670 */
[----:B------:R-:W-:Y:S02]  /*2ac0*/  UIMAD.WIDE.U32 UR8, UR5, UR14, URZ ;  /* 0x0000000e050872a5 */ /* 0x000fe4000f8e00ff */
[----:B------:R-:W-:Y:S01]  /*2ad0*/  UIADD3 UR10, UPT, UPT, -UR4, URZ, URZ ;  /* 0x000000ff040a7290 */ /* 0x000fe2000fffe1ff */
[----:B------:R-:W-:Y:S02]  /*2ae0*/  UMOV UR6, UR7 ;  /* 0x0000000700067c82 */ /* 0x000fe40008000000 */
[----:B------:R-:W-:-:S02]  /*2af0*/  USHF.R.U32.HI UR6, URZ, UR15, UR6 ;  /* 0x0000000fff067299 */ /* 0x000fc40008011606 */
[----:B------:R-:W-:Y:S02]  /*2b00*/  UIMAD UR10, UR18, UR10, UR48 ;  /* 0x0000000a120a72a4 */ /* 0x000fe4000f8e0230 */
[----:B------:R-:W-:Y:S01]  /*2b10*/  USEL UR6, UR4, UR6, !UP3 ;  /* 0x0000000604067287 */ /* 0x000fe2000d800000 */
[----:B------:R-:W-:Y:S01]  /*2b20*/  @!UP0 UMOV UR7, UR9 ;  /* 0x0000000900078c82 */ /* 0x000fe20008000000 */
[----:B------:R-:W-:Y:S02]  /*2b30*/  UIADD3 UR9, UPT, UPT, -UR5, URZ, URZ ;  /* 0x000000ff05097290 */ /* 0x000fe4000fffe1ff */
[----:B------:R-:W-:Y:S02]  /*2b40*/  @!UP0 USHF.R.U32.HI UR7, URZ, UR15, UR7 ;  /* 0x0000000fff078299 */ /* 0x000fe40008011607 */
[----:B------:R-:W-:Y:S02]  /*2b50*/  UIADD3 UR8, UPT, UPT, -UR6, URZ, URZ ;  /* 0x000000ff06087290 */ /* 0x000fe4000fffe1ff */
[----:B------:R-:W-:-:S02]  /*2b60*/  @!UP0 USEL UR7, UR5, UR7, !UP3 ;  /* 0x0000000705078287 */ /* 0x000fc4000d800000 */
[----:B------:R-:W-:Y:S02]  /*2b70*/  UIMAD UR8, UR39, UR8, UR4 ;  /* 0x00000008270872a4 */ /* 0x000fe4000f8e0204 */
[----:B------:R-:W-:Y:S02]  /*2b80*/  @!UP0 UIADD3 UR6, UPT, UPT, UR6, -UR7, URZ ;  /* 0x8000000706068290 */ /* 0x000fe4000fffe0ff */
[----:B------:R-:W-:Y:S02]  /*2b90*/  @!UP0 UIMAD UR7, UR8, UR12, UR7 ;  /* 0x0000000c080782a4 */ /* 0x000fe4000f8e0207 */
[----:B------:R-:W-:Y:S02]  /*2ba0*/  @!UP0 UIMAD UR4, UR39, UR6, UR5 ;  /* 0x00000006270482a4 */ /* 0x000fe4000f8e0205 */
[----:B------:R-:W-:Y:S02]  /*2bb0*/  UIMAD UR6, UR13, UR9, UR50 ;  /* 0x000000090d0672a4 */ /* 0x000fe4000f8e0232 */
[----:B------:R-:W-:Y:S01]  /*2bc0*/  UIMAD UR48, UR4, UR18, UR10 ;  /* 0x00000012043072a4 */ /* 0x000fe2000f8e020a */
[----:B------:R-:W-:-:S02]  /*2bd0*/  @!UP0 UMOV UR5, UR7 ;  /* 0x0000000700058c82 */ /* 0x000fc40008000000 */
[----:B------:R-:W-:-:S12]  /*2be0*/  UIMAD UR50, UR5, UR13, UR6 ;  /* 0x0000000d053272a4 */ /* 0x000fd8000f8e0206 */
.L_x_37:
[----:B------:R-:W1:Y:S02]  /*2bf0*/  LDCU UR4, c[0x0][0xc30] ;  /* 0x00018600ff0477ac */ /* 0x000e640008000800 */
[----:B-1----:R-:W-:-:S09]  /*2c00*/  UISETP.NE.AND UP0, UPT, UR4, 0x1, UPT ;  /* 0x000000010400788c */ /* 0x002fd2000bf05270 */
[----:B------:R-:W-:Y:S05]  /*2c10*/  BRA.U UP0, `(.L_x_38) ;  /* 0x0000000100447547 */ /* 0x000fea000b800000 */
[----:B------:R-:W1:Y:S01]  /*2c20*/  LDCU.128 UR8, c[0x0][0xc10] ;  /* 0x00018200ff0877ac */ /* 0x000e620008000c00 */
[----:B------:R-:W2:Y:S01]  /*2c30*/  LDCU UR12, c[0x0][0xc0c] ;  /* 0x00018180ff0c77ac */ /* 0x000ea20008000800 */
[----:B------:R-:W3:Y:S01]  /*2c40*/  LDCU UR13, c[0x0][0xc20] ;  /* 0x00018400ff0d77ac */ /* 0x000ee20008000800 */
[----:B-1----:R-:W-:Y:S02]  /*2c50*/  UIMAD.WIDE.U32 UR6, UR50, UR8, URZ ;  /* 0x00000008320672a5 */ /* 0x002fe4000f8e00ff */
[----:B------:R-:W-:Y:S02]  /*2c60*/  UIMAD.WIDE.U32 UR4, UR48, UR11, URZ ;  /* 0x0000000b300472a5 */ /* 0x000fe4000f8e00ff */
[----:B--2---:R-:W-:Y:S02]  /*2c70*/  UISETP.NE.AND UP2, UPT, UR12, 0x1, UPT ;  /* 0x000000010c00788c */ /* 0x004fe4000bf45270 */
[----:B------:R-:W-:Y:S01]  /*2c80*/  UISETP.NE.AND UP0, UPT, UR10, 0x1, UPT ;  /* 0x000000010a00788c */ /* 0x000fe2000bf05270 */
[----:B------:R-:W-:-:S02]  /*2c90*/  UMOV UR6, UR7 ;  /* 0x0000000700067c82 */ /* 0x000fc40008000000 */
[----:B------:R-:W-:Y:S01]  /*2ca0*/  UMOV UR4, UR5 ;  /* 0x0000000500047c82 */ /* 0x000fe20008000000 */
[----:B------:R-:W-:Y:S02]  /*2cb0*/  USHF.R.U32.HI UR6, URZ, UR9, UR6 ;  /* 0x00000009ff067299 */ /* 0x000fe40008011606 */
[----:B---3--:R-:W-:Y:S02]  /*2cc0*/  USHF.R.U32.HI UR4, URZ, UR13, UR4 ;  /* 0x0000000dff047299 */ /* 0x008fe40008011604 */
[----:B------:R-:W-:Y:S02]  /*2cd0*/  USEL UR5, UR50, UR6, !UP2 ;  /* 0x0000000632057287 */ /* 0x000fe4000d000000 */
[----:B------:R-:W-:-:S04]  /*2ce0*/  USEL UR4, UR48, UR4, !UP0 ;  /* 0x0000000430047287 */ /* 0x000fc8000c000000 */
[----:B------:R-:W-:Y:S02]  /*2cf0*/  UIADD3 UR6, UPT, UPT, UR5, -UR4, URZ ;  /* 0x8000000405067290 */ /* 0x000fe4000fffe0ff */
[----:B------:R-:W-:Y:S02]  /*2d00*/  UIADD3 UR4, UPT, UPT, -UR5, UR4, URZ ;  /* 0x0000000405047290 */ /* 0x000fe4000fffe1ff */
[----:B------:R-:W-:Y:S02]  /*2d10*/  UIMAD UR48, UR6, UR10, UR48 ;  /* 0x0000000a063072a4 */ /* 0x000fe4000f8e0230 */
[----:B------:R-:W-:-:S12]  /*2d20*/  UIMAD UR50, UR4, UR12, UR50 ;  /* 0x0000000c043272a4 */ /* 0x000fd8000f8e0232 */
.L_x_38:
[----:B------:R-:W-:Y:S01]  /*2d30*/  R2UR UR5, R92 ;  /* 0x000000005c0572ca */ /* 0x000fe200000e0000 */
[----:B------:R-:W-:Y:S01]  /*2d40*/  UMOV UR36, UR42 ;  /* 0x0000002a00247c82 */ /* 0x000fe20008000000 */
[----:B------:R-:W-:Y:S02]  /*2d50*/  R2UR UR4, R91 ;  /* 0x000000005b0472ca */ /* 0x000fe400000e0000 */
[----:B------:R-:W-:Y:S02]  /*2d60*/  PLOP3.LUT P1, PT, PT, PT, PT, 0x80, 0x8 ;  /* 0x000000000008781c */ /* 0x000fe40003f2f070 */
[----:B------:R-:W-:-:S07]  /*2d70*/  LOP3.LUT R2, R2, 0x1, RZ, 0x3c, !PT ;  /* 0x0000000102027812 */ /* 0x000fce00078e3cff */
[----:B------:R-:W-:Y:S02]  /*2d80*/  UIADD3 UR52, UPT, UPT, UR50, UR5, URZ ;  /* 0x0000000532347290 */ /* 0x000fe4000fffe0ff */
[----:B------:R-:W-:Y:S01]  /*2d90*/  UIADD3 UR24, UPT, UPT, UR48, UR4, URZ ;  /* 0x0000000430187290 */ /* 0x000fe2000fffe0ff */
[----:B------:R-:W-:Y:S11]  /*2da0*/  BRA.U UP1, `(.L_x_39) ;  /* 0xffffffe901a47547 */ /* 0x000ff6000b83ffff */
[----:B------:R-:W-:Y:S01]  /*2db0*/  UIADD3 UR30, UPT, UPT, UR30, 0x40, URZ ;  /* 0x000000401e1e7890 */ /* 0x000fe2000fffe0ff */
[----:B------:R-:W-:-:S03]  /*2dc0*/  MOV R2, UR27 ;  /* 0x0000001b00027c02 */ /* 0x000fc60008000f00 */
[----:B------:R-:W-:Y:S01]  /*2dd0*/  ULEA UR4, UR31, UR30, 0x3 ;  /* 0x0000001e1f047291 */ /* 0x000fe2000f8e18ff */
[----:B------:R-:W-:-:S08]  /*2de0*/  SHF.L.U32 R2, R2, 0x1f, RZ ;  /* 0x0000001f02027819 */ /* 0x000fd000000006ff */
[----:B------:R-:W1:Y:S02]  /*2df0*/  SYNCS.PHASECHK.TRANS64.TRYWAIT P0, [UR4], R2 ;  /* 0x00000002ff0075a7 */ /* 0x000e640008001104 */
[----:B-1----:R-:W-:Y:S05]  /*2e00*/  @!P0 BRA `(.L_x_40) ;  /* 0x0000007400b48947 */ /* 0x002fea0003800000 */
.L_x_151:
[----:B------:R-:W-:-:S04]  /*2e10*/  UIADD3 UR4, UPT, UPT, UR31, 0x1, URZ ;  /* 0x000000011f047890 */ /* 0x000fc8000fffe0ff */
[----:B------:R-:W-:-:S04]  /*2e20*/  UISETP.NE.AND UP0, UPT, UR4, 0x8, UPT ;  /* 0x000000080400788c */ /* 0x000fc8000bf05270 */
[----:B------:R-:W-:Y:S02]  /*2e30*/  USEL UR5, URZ, 0x1, UP0 ;  /* 0x00000001ff057887 */ /* 0x000fe40008000000 */
[----:B------:R-:W-:Y:S02]  /*2e40*/  USEL UR4, UR4, URZ, UP0 ;  /* 0x000000ff04047287 */ /* 0x000fe40008000000 */
[----:B------:R-:W-:Y:S02]  /*2e50*/  ULOP3.LUT UR6, UR27, UR5, URZ, 0x3c, !UPT ;  /* 0x000000051b067292 */ /* 0x000fe4000f8e3cff */
[----:B------:R-:W-:-:S04]  /*2e60*/  ULEA UR5, UR4, UR30, 0x3 ;  /* 0x0000001e04057291 */ /* 0x000fc8000f8e18ff */
[----:B-1----:R-:W-:-:S04]  /*2e70*/  MOV R2, UR6 ;  /* 0x0000000600027c02 */ /* 0x002fc80008000f00 */
[----:B------:R-:W-:-:S04]  /*2e80*/  SHF.L.U32 R2, R2, 0x1f, RZ ;  /* 0x0000001f02027819 */ /* 0x000fc800000006ff */
[----:B------:R-:W1:Y:S02]  /*2e90*/  SYNCS.PHASECHK.TRANS64.TRYWAIT P0, [UR5], R2 ;  /* 0x00000002ff0075a7 */ /* 0x000e640008001105 */
[----:B-1----:R-:W-:Y:S05]  /*2ea0*/  @!P0 BRA `(.L_x_41) ;  /* 0x0000007400a48947 */ /* 0x002fea0003800000 */
.L_x_153:
        /* <DEDUP_REMOVED lines=10> */
.L_x_155:
        /* <DEDUP_REMOVED lines=10> */
.L_x_157:
        /* <DEDUP_REMOVED lines=10> */
.L_x_159:
        /* <DEDUP_REMOVED lines=10> */
.L_x_161:
        /* <DEDUP_REMOVED lines=10> */
.L_x_163:
[----:B------:R-:W-:-:S04]  /*31d0*/  UIADD3 UR4, UPT, UPT, UR4, 0x1, URZ ;  /* 0x0000000104047890 */ /* 0x000fc8000fffe0ff */
[----:B------:R-:W-:-:S04]  /*31e0*/  UISETP.NE.AND UP0, UPT, UR4, 0x8, UPT ;  /* 0x000000080400788c */ /* 0x000fc8000bf05270 */
[----:B------:R-:W-:Y:S02]  /*31f0*/  USEL UR5, URZ, 0x1, UP0 ;  /* 0x00000001ff057887 */ /* 0x000fe40008000000 */
[----:B------:R-:W-:Y:S02]  /*3200*/  USEL UR4, UR4, URZ, UP0 ;  /* 0x000000ff04047287 */ /* 0x000fe40008000000 */
[----:B------:R-:W-:Y:S02]  /*3210*/  ULOP3.LUT UR5, UR6, UR5, URZ, 0x3c, !UPT ;  /* 0x0000000506057292 */ /* 0x000fe4000f8e3cff */
[----:B------:R-:W-:-:S04]  /*3220*/  ULEA UR4, UR4, UR30, 0x3 ;  /* 0x0000001e04047291 */ /* 0x000fc8000f8e18ff */
[----:B-1----:R-:W-:Y:S02]  /*3230*/  IMAD.U32 R2, RZ, RZ, UR5 ;  /* 0x00000005ff027e24 */ /* 0x002fe4000f8e00ff */
[----:B------:R-:W-:-:S03]  /*3240*/  MOV R0, UR4 ;  /* 0x0000000400007c02 */ /* 0x000fc60008000f00 */
[----:B------:R-:W-:-:S07]  /*3250*/  SHF.L.U32 R2, R2, 0x1f, RZ ;  /* 0x0000001f02027819 */ /* 0x000fce00000006ff */
.L_x_47:
[----:B-1----:R1:W2:Y:S02]  /*3260*/  SYNCS.PHASECHK.TRANS64.TRYWAIT P0, [R0+URZ], R2 ;  /* 0x00000002000075a7 */ /* 0x0022a400080011ff */
[----:B--2---:R-:W-:Y:S05]  /*3270*/  @!P0 NANOSLEEP.SYNCS 0x989680 ;  /* 0x009896800000895d */ /* 0x004fea0003900000 */
[----:B------:R-:W2:Y:S02]  /*3280*/  @!P0 SYNCS.PHASECHK.TRANS64 P0, [R0+URZ], R2 ;  /* 0x00000002000085a7 */ /* 0x000ea400080010ff */
[----:B--2---:R-:W-:Y:S05]  /*3290*/  @P0 EXIT ;  /* 0x000000000000094d */ /* 0x004fea0003800000 */
[----:B------:R-:W-:Y:S05]  /*32a0*/  BRA `(.L_x_47) ;  /* 0xfffffffc00ec7947 */ /* 0x000fea000383ffff */
.L_x_21:
[----:B------:R-:W2:Y:S02]  /*32b0*/  S2UR UR4, SR_CgaCtaId ;  /* 0x00000000000479c3 */ /* 0x000ea40000008800 */
[----:B--2---:R-:W-:-:S04]  /*32c0*/  UISETP.NE.AND UP0, UPT, UR4, URZ, UPT ;  /* 0x000000ff0400728c */ /* 0x004fc8000bf05270 */
[----:B------:R-:W-:-:S09]  /*32d0*/  UISETP.NE.OR UP0, UPT, UR18, 0x1, UP0 ;  /* 0x000000011200788c */ /* 0x000fd20008705670 */
[----:B------:R-:W-:Y:S05]  /*32e0*/  BRA.U UP0, `(.L_x_48) ;  /* 0x0000000100b47547 */ /* 0x000fea000b800000 */
[----:B------:R-:W2:Y:S01]  /*32f0*/  S2UR UR5, SR_CgaCtaId ;  /* 0x00000000000579c3 */ /* 0x000ea20000008800 */
[----:B------:R-:W-:Y:S01]  /*3300*/  UMOV UR4, 0x400 ;  /* 0x0000040000047882 */ /* 0x000fe20000000000 */
[----:B------:R-:W-:Y:S01]  /*3310*/  HFMA2 R2, -RZ, RZ, 0, 5.9604644775390625e-08 ;  /* 0x00000001ff027431 */ /* 0x000fe200000001ff */
[----:B------:R-:W-:Y:S01]  /*3320*/  ISETP.GE.U32.AND P0, PT, R3, 0x2, PT ;  /* 0x000000020300780c */ /* 0x000fe20003f06070 */
[----:B------:R-:W-:Y:S01]  /*3330*/  IMAD.MOV.U32 R8, RZ, RZ, RZ ;  /* 0x000000ffff087224 */ /* 0x000fe200078e00ff */
[----:B--2---:R-:W-:-:S04]  /*3340*/  ULEA UR4, UR5, UR4, 0x18 ;  /* 0x0000000405047291 */ /* 0x004fc8000f8ec0ff */
[----:B------:R-:W-:Y:S02]  /*3350*/  UIADD3 UR5, UPT, UPT, UR4, 0xd8, URZ ;  /* 0x000000d804057890 */ /* 0x000fe4000fffe0ff */
[----:B------:R-:W-:Y:S02]  /*3360*/  UIADD3 UR8, UPT, UPT, UR4, 0xd0, URZ ;  /* 0x000000d004087890 */ /* 0x000fe4000fffe0ff */
[----:B------:R-:W-:-:S12]  /*3370*/  UPRMT UR5, URZ, 0x654, UR5 ;  /* 0x00000654ff057896 */ /* 0x000fd80008000005 */
.L_x_51:
[----:B------:R-:W-:Y:S01]  /*3380*/  SHF.L.U32 R6, R2, 0x1f, RZ ;  /* 0x0000001f02067819 */ /* 0x000fe200000006ff */
[----:B------:R-:W-:Y:S02]  /*3390*/  IMAD.U32 R4, RZ, RZ, UR8 ;  /* 0x00000008ff047e24 */ /* 0x000fe4000f8e00ff */
[----:B------:R-:W-:Y:S01]  /*33a0*/  @!P0 IMAD.MOV.U32 R5, RZ, RZ, 0x10 ;  /* 0x00000010ff058424 */ /* 0x000fe200078e00ff */
[----:B------:R-:W2:Y:S02]  /*33b0*/  SYNCS.PHASECHK.TRANS64.TRYWAIT P1, [UR4+0xd8], R6 ;  /* 0x0000d806ff0075a7 */ /* 0x000ea40008021104 */
[----:B------:R-:W-:-:S04]  /*33c0*/  PRMT R4, R3, 0x654, R4 ;  /* 0x0000065403047816 */ /* 0x000fc80000000004 */
[----:B------:R-:W-:Y:S01]  /*33d0*/  SEL R0, R4, R0, !P0 ;  /* 0x0000000004007207 */ /* 0x000fe20004000000 */
[----:B--2---:R-:W-:Y:S06]  /*33e0*/  @!P1 BRA `(.L_x_49) ;  /* 0x0000007000e49947 */ /* 0x004fec0003800000 */
.L_x_165:
[----:B------:R-:W-:Y:S01]  /*33f0*/  UIADD3 UR6, UPT, UPT, UR4, 0x110, URZ ;  /* 0x0000011004067890 */ /* 0x000fe2000fffe0ff */
[----:B------:R3:W-:Y:S01]  /*3400*/  @!P0 SYNCS.ARRIVE.TRANS64.RED RZ, [R0+URZ], R5 ;  /* 0x0000000500ff89a7 */ /* 0x0007e200080004ff */
[----:B------:R-:W-:Y:S01]  /*3410*/  UIADD3 UR7, UPT, UPT, UR4, 0xd0, URZ ;  /* 0x000000d004077890 */ /* 0x000fe2000fffe0ff */
[----:B------:R-:W-:-:S08]  /*3420*/  LOP3.LUT R2, R2, 0x1, RZ, 0x3c, !PT ;  /* 0x0000000102027812 */ /* 0x000fd000078e3cff */
[----:B------:R-:W-:Y:S06]  /*3430*/  UGETNEXTWORKID.BROADCAST [UR6], [UR7] ;  /* 0x00000000060073ca */ /* 0x000fec0008000100 */
[----:B---3--:R-:W-:-:S04]  /*3440*/  SHF.L.U32 R5, R8, 0x1f, RZ ;  /* 0x0000001f08057819 */ /* 0x008fc800000006ff */
[----:B------:R-:W3:Y:S02]  /*3450*/  SYNCS.PHASECHK.TRANS64.TRYWAIT P1, [UR4+0xd0], R5 ;  /* 0x0000d005ff0075a7 */ /* 0x000ee40008021104 */
[----:B---3--:R-:W-:Y:S05]  /*3460*/  @!P1 BRA `(.L_x_50) ;  /* 0x0000007000dc9947 */ /* 0x008fea0003800000 */
.L_x_167:
[----:B--2---:R-:W2:Y:S01]  /*3470*/  LDS.128 R4, [UR4+0x110] ;  /* 0x00011004ff047984 */ /* 0x004ea20008000c00 */
[----:B------:R-:W-:Y:S01]  /*3480*/  LOP3.LUT R8, R8, 0x1, RZ, 0x3c, !PT ;  /* 0x0000000108087812 */ /* 0x000fe200078e3cff */
[----:B------:R-:W-:Y:S01]  /*3490*/  @!PT LDS RZ, [RZ] ;  /* 0x00000000fffff984 */ /* 0x000fe20000000800 */
[----:B------:R-:W-:Y:S01]  /*34a0*/  @!PT LDS RZ, [RZ] ;  /* 0x00000000fffff984 */ /* 0x000fe20000000800 */
[----:B------:R-:W-:Y:S01]  /*34b0*/  @!PT LDS RZ, [RZ] ;  /* 0x00000000fffff984 */ /* 0x000fe20000000800 */
[----:B------:R-:W-:Y:S01]  /*34c0*/  @!PT LDS RZ, [RZ] ;  /* 0x00000000fffff984 */ /* 0x000fe20000000800 */
[----:B------:R3:W-:Y:S06]  /*34d0*/  MEMBAR.ALL.CTA ;  /* 0x0000000000007992 */ /* 0x0007ec0000008000 */
[----:B---3--:R-:W3:Y:S02]  /*34e0*/  FENCE.VIEW.ASYNC.S ;  /* 0x00000000000073c6 */ /* 0x008ee40000000000 */
[----:B---3--:R-:W-:Y:S01]  /*34f0*/  SYNCS.ARRIVE.TRANS64.RED.A1T0 RZ, [UR5], RZ ;  /* 0x000000ffffff79a7 */ /* 0x008fe20008100405 */
[----:B--2---:R-:W-:-:S13]  /*3500*/  LOP3.LUT P1, RZ, R6, 0x1, RZ, 0xc0, !PT ;  /* 0x0000000106ff7812 */ /* 0x004fda000782c0ff */
[----:B------:R-:W-:Y:S05]  /*3510*/  @P1 BRA `(.L_x_51) ;  /* 0xfffffffc00981947 */ /* 0x000fea000383ffff */
[----:B------:R-:W-:-:S04]  /*3520*/  SHF.L.U32 R0, R2, 0x1f, RZ ;  /* 0x0000001f02007819 */ /* 0x000fc800000006ff */
[----:B------:R-:W2:Y:S02]  /*3530*/  SYNCS.PHASECHK.TRANS64 P0, [UR4+0xd8], R0 ;  /* 0x0000d800ff0075a7 */ /* 0x000ea40008001004 */
[----:B-12---:R-:W-:Y:S05]  /*3540*/  @P0 EXIT ;  /* 0x000000000000094d */ /* 0x006fea0003800000 */
[----:B------:R-:W-:-:S07]  /*3550*/  MOV R0, UR4 ;  /* 0x0000000400007c02 */ /* 0x000fce0008000f00 */
.L_x_52:
[----:B-1----:R-:W-:-:S04]  /*3560*/  SHF.L.U32 R3, R2, 0x1f, RZ ;  /* 0x0000001f02037819 */ /* 0x002fc800000006ff */
[----:B------:R1:W2:Y:S03]  /*3570*/  SYNCS.PHASECHK.TRANS64.TRYWAIT P0, [R0+URZ+0xd8], R3 ;  /* 0x0000d803000075a7 */ /* 0x0002a600080011ff */
[----:B--2---:R-:W-:Y:S05]  /*3580*/  @!P0 NANOSLEEP.SYNCS 0x989680 ;  /* 0x009896800000895d */ /* 0x004fea0003900000 */
[----:B------:R-:W2:Y:S02]  /*3590*/  @!P0 SYNCS.PHASECHK.TRANS64 P0, [R0+URZ+0xd8], R3 ;  /* 0x0000d803000085a7 */ /* 0x000ea400080010ff */
[----:B--2---:R-:W-:Y:S05]  /*35a0*/  @P0 EXIT ;  /* 0x000000000000094d */ /* 0x004fea0003800000 */
[----:B------:R-:W-:Y:S05]  /*35b0*/  BRA `(.L_x_52) ;  /* 0xfffffffc00e87947 */ /* 0x000fea000383ffff */
.L_x_48:
[----:B------:R-:W-:Y:S05]  /*35c0*/  BRA.U UP4, `(.L_x_53) ;  /* 0x0000001104a87547 */ /* 0x000fea000b800000 */
[----:B------:R-:W2:Y:S01]  /*35d0*/  S2UR UR4, SR_CgaCtaId ;  /* 0x00000000000479c3 */ /* 0x000ea20000008800 */
[----:B------:R-:W-:Y:S01]  /*35e0*/  UMOV UR5, 0x40 ;  /* 0x0000004000057882 */ /* 0x000fe20000000000 */
[----:B------:R-:W-:Y:S01]  /*35f0*/  NOP ;  /* 0x0000000000007918 */ /* 0x000fe20000000000 */
[----:B------:R-:W-:Y:S01]  /*3600*/  UMOV UR6, 0x400 ;  /* 0x0000040000067882 */ /* 0x000fe20000000000 */
[----:B--2---:R-:W-:Y:S02]  /*3610*/  ULEA UR5, UR4, UR5, 0x18 ;  /* 0x0000000504057291 */ /* 0x004fe4000f8ec0ff */
[----:B------:R-:W-:-:S07]  /*3620*/  ULEA UR6, UR4, UR6, 0x18 ;  /* 0x0000000604067291 */ /* 0x000fce000f8ec0ff */
[----:B------:R-:W2:Y:S02]  /*3630*/  LDS.U8 R3, [UR5+0x1c] ;  /* 0x00001c05ff037984 */ /* 0x000ea40008000000 */
[----:B--2---:R-:W-:-:S13]  /*3640*/  ISETP.NE.AND P0, PT, R3, RZ, PT ;  /* 0x000000ff0300720c */ /* 0x004fda0003f05270 */
[----:B------:R-:W-:Y:S05]  /*3650*/  @P0 BRA `(.L_x_54) ;  /* 0x0000000400080947 */ /* 0x000fea0003800000 */
[----:B------:R-:W-:Y:S02]  /*3660*/  UISETP.NE.U32.AND UP1, UPT, UR38, 0x1, UPT ;  /* 0x000000012600788c */ /* 0x000fe4000bf25070 */
[----:B------:R-:W-:-:S07]  /*3670*/  UIADD3 UR7, UPT, UPT, UR5, 0x8, URZ ;  /* 0x0000000805077890 */ /* 0x000fce000fffe0ff */
[----:B------:R-:W-:Y:S05]  /*3680*/  BRA.U !UP1, `(.L_x_55) ;  /* 0x00000001099c7547 */ /* 0x000fea000b800000 */
[----:B------:R-:W-:Y:S01]  /*3690*/  ELECT P0, URZ, PT ;  /* 0x0000000000ff782f */ /* 0x000fe20003800000 */
[----:B------:R-:W-:-:S12]  /*36a0*/  BSSY B0, `(.L_x_55) ;  /* 0x0000025000007945 */ /* 0x000fd80003800000 */
[----:B------:R-:W-:Y:S05]  /*36b0*/  @!P0 BRA `(.L_x_56) ;  /* 0x00000000008c8947 */ /* 0x000fea0003800000 */
[----:B------:R-:W-:-:S05]  /*36c0*/  UMOV UR4, 0x10 ;  /* 0x0000001000047882 */ /* 0x000fca0000000000 */
[----:B------:R-:W-:Y:S04]  /*36d0*/  DEPBAR.LE SB2, 0x36 ;  /* 0x0000ad800000791a */ /* 0x000fe80000000000 */
[----:B------:R-:W2:Y:S02]  /*36e0*/  UTCATOMSWS.2CTA.FIND_AND_SET.ALIGN UP0, UR4, UR4 ;  /* 0x00000004000475e3 */ /* 0x000ea40008200800 */
[----:B--2---:R-:W-:Y:S01]  /*36f0*/  MOV R10, UR4 ;  /* 0x00000004000a7c02 */ /* 0x004fe20008000f00 */
[----:B------:R-:W-:Y:S06]  /*3700*/  BRA.U UP0, `(.L_x_57) ;  /* 0x0000000100187547 */ /* 0x000fec000b800000 */
.L_x_58:
[----:B------:R-:W-:Y:S05]  /*3710*/  NANOSLEEP 0x64 ;  /* 0x000000640000795d */ /* 0x000fea0003800000 */
[----:B------:R-:W-:-:S05]  /*3720*/  UMOV UR4, 0x10 ;  /* 0x0000001000047882 */ /* 0x000fca0000000000 */
[----:B------:R-:W-:Y:S04]  /*3730*/  DEPBAR.LE SB2, 0x36 ;  /* 0x0000ad800000791a */ /* 0x000fe80000000000 */
[----:B------:R-:W2:Y:S02]  /*3740*/  UTCATOMSWS.2CTA.FIND_AND_SET.ALIGN UP0, UR4, UR4 ;  /* 0x00000004000475e3 */ /* 0x000ea40008200800 */
[----:B--2---:R-:W-:Y:S01]  /*3750*/  MOV R10, UR4 ;  /* 0x00000004000a7c02 */ /* 0x004fe20008000f00 */
[----:B------:R-:W-:Y:S05]  /*3760*/  BRA.U !UP0, `(.L_x_58) ;  /* 0xfffffffd08e87547 */ /* 0x000fea000b83ffff */
.L_x_57:
[----:B------:R-:W2:Y:S01]  /*3770*/  LDS R6, [UR5+0x10] ;  /* 0x00001005ff067984 */ /* 0x000ea20008000800 */
[----:B------:R-:W-:Y:S01]  /*3780*/  IMAD.U32 R3, RZ, RZ, UR6 ;  /* 0x00000006ff037e24 */ /* 0x000fe2000f8e00ff */
[----:B------:R-:W-:-:S03]  /*3790*/  MOV R4, UR37 ;  /* 0x0000002500047c02 */ /* 0x000fc60008000f00 */
[----:B------:R-:W-:Y:S01]  /*37a0*/  VIADD R3, R3, 0x120 ;  /* 0x0000012003037836 */ /* 0x000fe20000000000 */
[----:B--2---:R-:W-:-:S04]  /*37b0*/  SHF.L.U32 R6, R6, 0x1f, RZ ;  /* 0x0000001f06067819 */ /* 0x004fc800000006ff */
[----:B------:R-:W2:Y:S02]  /*37c0*/  SYNCS.PHASECHK.TRANS64.TRYWAIT P0, [UR5+0x8], R6 ;  /* 0x00000806ff0075a7 */ /* 0x000ea40008001105 */
[----:B--2---:R-:W-:Y:S05]  /*37d0*/  @P0 BRA `(.L_x_59) ;  /* 0x0000000000080947 */ /* 0x004fea0003800000 */
[----:B------:R-:W2:Y:S02]  /*37e0*/  SYNCS.PHASECHK.TRANS64.TRYWAIT P0, [UR5+0x8], R6 ;  /* 0x00000806ff0075a7 */ /* 0x000ea40008001105 */
[----:B--2---:R-:W-:Y:S05]  /*37f0*/  @!P0 BRA `(.L_x_60) ;  /* 0x0000007000108947 */ /* 0x004fea0003800000 */
.L_x_59:
[----:B------:R-:W-:Y:S01]  /*3800*/  PRMT R4, R4, 0x654, R3 ;  /* 0x0000065404047816 */ /* 0x000fe20000000003 */
[----:B------:R-:W-:Y:S01]  /*3810*/  HFMA2 R3, -RZ, RZ, 0, 5.9604644775390625e-08 ;  /* 0x00000001ff037431 */ /* 0x000fe200000001ff */
[----:B------:R-:W-:Y:S01]  /*3820*/  UPRMT UR4, UR37, 0x654, UR7 ;  /* 0x0000065425047896 */ /* 0x000fe20008000007 */
[----:B------:R-:W-:Y:S02]  /*3830*/  IMAD.MOV.U32 R8, RZ, RZ, 0xffff ;  /* 0x0000ffffff087424 */ /* 0x000fe400078e00ff */
[----:B--2---:R-:W-:Y:S02]  /*3840*/  IMAD.MOV.U32 R6, RZ, RZ, 0x4 ;  /* 0x00000004ff067424 */ /* 0x004fe400078e00ff */
[----:B------:R-:W-:Y:S01]  /*3850*/  IMAD.SHL.U32 R9, R10, 0x20, RZ ;  /* 0x000000200a097824 */ /* 0x000fe200078e00ff */
[----:B------:R-:W-:Y:S02]  /*3860*/  MOV R5, UR4 ;  /* 0x0000000400057c02 */ /* 0x000fe40008000f00 */
[-C--:B------:R-:W-:Y:S01]  /*3870*/  SHF.L.U32 R8, R8, R10.reuse, RZ ;  /* 0x0000000a08087219 */ /* 0x080fe200000006ff */
[----:B------:R2:W-:Y:S01]  /*3880*/  SYNCS.ARRIVE.TRANS64.RED RZ, [UR4], R6 ;  /* 0x00000006ffff79a7 */ /* 0x0005e20008000404 */
[----:B------:R-:W-:Y:S01]  /*3890*/  SHF.L.U32 R7, R3, R10, RZ ;  /* 0x0000000a03077219 */ /* 0x000fe200000006ff */
[----:B------:R2:W-:Y:S04]  /*38a0*/  STS [UR6+0x120], R9 ;  /* 0x00012009ff007988 */ /* 0x0005e80008000806 */
[----:B------:R2:W-:Y:S04]  /*38b0*/  STAS [R4.64], R10 ;  /* 0x0000000a04007dbd */ /* 0x0005e8000c0008ff */
[----:B------:R2:W-:Y:S04]  /*38c0*/  ATOMS.OR RZ, [UR5+0x14], R8 ;  /* 0x00001408ffff798c */ /* 0x0005e8000b000005 */
[----:B------:R2:W-:Y:S04]  /*38d0*/  ATOMS.OR RZ, [UR5+0x18], R7 ;  /* 0x00001807ffff798c */ /* 0x0005e8000b000005 */
[----:B------:R2:W-:Y:S02]  /*38e0*/  ATOMS.XOR RZ, [UR5+0x10], R3 ;  /* 0x00001003ffff798c */ /* 0x0005e4000b800005 */
.L_x_56:
[----:B-1----:R-:W-:Y:S05]  /*38f0*/  BSYNC B0 ;  /* 0x0000000000007941 */ /* 0x002fea0003800000 */
.L_x_55:
[----:B------:R-:W-:Y:S05]  /*3900*/  BRA.U UP1, `(.L_x_61) ;  /* 0x00000001016c7547 */ /* 0x000fea000b800000 */
[----:B------:R-:W-:-:S03]  /*3910*/  UMOV UR4, 0xffffffff ;  /* 0xffffffff00047882 */ /* 0x000fc60000000000 */
[----:B------:R-:W-:Y:S05]  /*3920*/  BRA.DIV UR4, `(.L_x_62) ;  /* 0x0000006e04dc7947 */ /* 0x000fea000b800000 */
[----:B------:R-:W-:-:S13]  /*3930*/  ELECT P0, URZ, PT ;  /* 0x0000000000ff782f */ /* 0x000fda0003800000 */
.L_x_170:
[----:B------:R-:W-:Y:S05]  /*3940*/  @!P0 BRA `(.L_x_61) ;  /* 0x00000000005c8947 */ /* 0x000fea0003800000 */
[----:B--2---:R-:W2:Y:S02]  /*3950*/  LDS R4, [UR5+0x10] ;  /* 0x00001005ff047984 */ /* 0x004ea40008000800 */
[----:B--2---:R-:W-:-:S04]  /*3960*/  SHF.L.U32 R4, R4, 0x1f, RZ ;  /* 0x0000001f04047819 */ /* 0x004fc800000006ff */
[----:B------:R-:W2:Y:S02]  /*3970*/  SYNCS.PHASECHK.TRANS64.TRYWAIT P0, [UR5+0x8], R4 ;  /* 0x00000804ff0075a7 */ /* 0x000ea40008001105 */
[----:B--2---:R-:W-:Y:S05]  /*3980*/  @P0 BRA `(.L_x_63) ;  /* 0x0000000000080947 */ /* 0x004fea0003800000 */
[----:B------:R-:W2:Y:S02]  /*3990*/  SYNCS.PHASECHK.TRANS64.TRYWAIT P0, [UR5+0x8], R4 ;  /* 0x00000804ff0075a7 */ /* 0x000ea40008001105 */
[----:B--2---:R-:W-:Y:S05]  /*39a0*/  @!P0 BRA `(.L_x_64) ;  /* 0x0000006c00e08947 */ /* 0x004fea0003800000 */
.L_x_63:
[----:B------:R-:W3:Y:S01]  /*39b0*/  LDS R6, [UR6+0x120] ;  /* 0x00012006ff067984 */ /* 0x000ee20008000800 */
[----:B--2---:R-:W-:Y:S02]  /*39c0*/  HFMA2 R3, -RZ, RZ, 0, 5.9604644775390625e-08 ;  /* 0x00000001ff037431 */ /* 0x004fe400000001ff */
[----:B------:R-:W-:Y:S01]  /*39d0*/  IMAD.MOV.U32 R4, RZ, RZ, 0xffff ;  /* 0x0000ffffff047424 */ /* 0x000fe200078e00ff */
[----:B------:R-:W-:Y:S01]  /*39e0*/  UPRMT UR4, UR37, 0x654, UR7 ;  /* 0x0000065425047896 */ /* 0x000fe20008000007 */
[----:B---3--:R-:W-:-:S03]  /*39f0*/  IMAD.SHL.U32 R5, R6, 0x20, RZ ;  /* 0x0000002006057824 */ /* 0x008fc600078e00ff */
[-C--:B------:R-:W-:Y:S02]  /*3a00*/  SHF.L.U32 R4, R4, R6.reuse, RZ ;  /* 0x0000000604047219 */ /* 0x080fe400000006ff */
[----:B------:R-:W-:Y:S01]  /*3a10*/  SHF.L.U32 R6, R3, R6, RZ ;  /* 0x0000000603067219 */ /* 0x000fe200000006ff */
[----:B------:R3:W-:Y:S04]  /*3a20*/  STS [UR6+0x120], R5 ;  /* 0x00012005ff007988 */ /* 0x0007e80008000806 */
[----:B------:R3:W-:Y:S04]  /*3a30*/  ATOMS.OR RZ, [UR5+0x14], R4 ;  /* 0x00001404ffff798c */ /* 0x0007e8000b000005 */
[----:B------:R3:W-:Y:S01]  /*3a40*/  ATOMS.OR RZ, [UR5+0x18], R6 ;  /* 0x00001806ffff798c */ /* 0x0007e2000b000005 */
[----:B------:R-:W-:Y:S03]  /*3a50*/  SYNCS.ARRIVE.TRANS64.RED.A1T0 RZ, [UR4], RZ ;  /* 0x000000ffffff79a7 */ /* 0x000fe60008100404 */
[----:B------:R3:W-:Y:S01]  /*3a60*/  ATOMS.XOR RZ, [UR5+0x10], R3 ;  /* 0x00001003ffff798c */ /* 0x0007e2000b800005 */
[----:B------:R-:W-:Y:S05]  /*3a70*/  BRA `(.L_x_61) ;  /* 0x0000000000107947 */ /* 0x000fea0003800000 */
.L_x_54:
[----:B------:R-:W-:Y:S02]  /*3a80*/  MOV R3, 0xffffffff ;  /* 0xffffffff00037802 */ /* 0x000fe40000000f00 */
[----:B------:R-:W-:-:S03]  /*3a90*/  MOV R4, 0x3ac0 ;  /* 0x00003ac000047802 */ /* 0x000fc60000000f00 */
[----:B------:R2:W-:Y:S04]  /*3aa0*/  STS [UR6+0x120], R3 ;  /* 0x00012003ff007988 */ /* 0x0005e80008000806 */
[----:B-12--5:R-:W-:Y:S05]  /*3ab0*/  CALL.REL.NOINC `($__internal_1_$__cuda_sm10x_tcgen05_guardrail_trap_phase_invalid_during_alloc) ;  /* 0x0000007400907944 */ /* 0x026fea0003c00000 */
.L_x_61:
[----:B------:R-:W-:Y:S05]  /*3ac0*/  WARPSYNC.ALL ;  /* 0x0000000000007948 */ /* 0x000fea0003800000 */
[----:B------:R-:W4:Y:S01]  /*3ad0*/  S2UR UR20, SR_CgaCtaId ;  /* 0x00000000001479c3 */ /* 0x000f220000008800 */
[----:B------:R-:W-:Y:S01]  /*3ae0*/  UMOV UR4, 0x400 ;  /* 0x0000040000047882 */ /* 0x000fe20000000000 */
[----:B------:R-:W-:-:S06]  /*3af0*/  NOP ;  /* 0x0000000000007918 */ /* 0x000fcc0000000000 */
[----:B------:R-:W-:Y:S06]  /*3b00*/  BAR.ARV 0x6, 0xa0 ;  /* 0x0182800000007b1d */ /* 0x000fec0000002000 */
[----:B------:R-:W1:Y:S01]  /*3b10*/  LDCU.64 UR6, c[0x0][0x388] ;  /* 0x00007100ff0677ac */ /* 0x000e620008000a00 */
[----:B------:R-:W-:Y:S01]  /*3b20*/  LOP3.LUT R2, R2, 0xffff, RZ, 0xc0, !PT ;  /* 0x0000ffff02027812 */ /* 0x000fe200078ec0ff */
[----:B--2---:R-:W-:Y:S01]  /*3b30*/  IMAD.MOV.U32 R8, RZ, RZ, 0x1 ;  /* 0x00000001ff087424 */ /* 0x004fe200078e00ff */
[----:B------:R-:W-:Y:S01]  /*3b40*/  LOP3.LUT R0, R0, 0xffff, RZ, 0xc0, !PT ;  /* 0x0000ffff00007812 */ /* 0x000fe200078ec0ff */
[----:B------:R-:W2:Y:S01]  /*3b50*/  LDCU.64 UR8, c[0x0][0x390] ;  /* 0x00007200ff0877ac */ /* 0x000ea20008000a00 */
[----:B------:R-:W-:Y:S01]  /*3b60*/  R2UR UR21, R2 ;  /* 0x00000000021572ca */ /* 0x000fe200000e0000 */
[----:B------:R-:W-:Y:S01]  /*3b70*/  IMAD.MOV.U32 R2, RZ, RZ, RZ ;  /* 0x000000ffff027224 */ /* 0x000fe200078e00ff */
[----:B------:R-:W-:Y:S01]  /*3b80*/  R2UR UR35, R0 ;  /* 0x00000000002372ca */ /* 0x000fe200000e0000 */
[----:B------:R-:W-:Y:S01]  /*3b90*/  IMAD.MOV.U32 R0, RZ, RZ, RZ ;  /* 0x000000ffff007224 */ /* 0x000fe200078e00ff */
[----:B------:R-:W-:Y:S01]  /*3ba0*/  UMOV UR24, URZ ;  /* 0x000000ff00187c82 */ /* 0x000fe20008000000 */
[----:B----4-:R-:W-:Y:S01]  /*3bb0*/  ULEA UR20, UR20, UR4, 0x18 ;  /* 0x0000000414147291 */ /* 0x010fe2000f8ec0ff */
[----:B------:R-:W-:Y:S01]  /*3bc0*/  UMOV UR19, URZ ;  /* 0x000000ff00137c82 */ /* 0x000fe20008000000 */
[----:B------:R-:W-:-:S02]  /*3bd0*/  UISETP.NE.AND UP3, UPT, UR38, URZ, UPT ;  /* 0x000000ff2600728c */ /* 0x000fc4000bf65270 */
[----:B------:R-:W-:Y:S01]  /*3be0*/  UIADD3 UR34, UPT, UPT, UR20, 0xd8, URZ ;  /* 0x000000d814227890 */ /* 0x000fe2000fffe0ff */
[----:B------:R-:W-:Y:S01]  /*3bf0*/  UMOV UR32, 0x0 ;  /* 0x0000000000207882 */ /* 0x000fe20000000000 */
[----:B-1----:R-:W-:-:S03]  /*3c00*/  UIADD3 UR4, UPT, UPT, UR6, 0x3f, URZ ;  /* 0x0000003f06047890 */ /* 0x002fc6000fffe0ff */
[----:B---3--:R-:W1:Y:S01]  /*3c10*/  LDS R3, [UR20+0x120] ;  /* 0x00012014ff037984 */ /* 0x008e620008000800 */
[----:B------:R-:W-:Y:S01]  /*3c20*/  UMOV UR33, 0x10200010 ;  /* 0x1020001000217882 */ /* 0x000fe20000000000 */
[----:B------:R-:W-:Y:S02]  /*3c30*/  UPRMT UR34, URZ, 0x654, UR34 ;  /* 0x00000654ff227896 */ /* 0x000fe40008000022 */
[----:B------:R-:W-:Y:S01]  /*3c40*/  USHF.R.S32.HI UR5, URZ, 0x1f, UR4 ;  /* 0x0000001fff057899 */ /* 0x000fe20008011404 */
[----:B------:R-:W-:Y:S01]  /*3c50*/  UMOV UR30, 0x0 ;  /* 0x00000000001e7882 */ /* 0x000fe20000000000 */
[----:B------:R-:W-:Y:S02]  /*3c60*/  UMOV UR31, 0x10200010 ;  /* 0x10200010001f7882 */ /* 0x000fe40000000000 */
[----:B------:R-:W-:Y:S02]  /*3c70*/  ULEA.HI UR4, UR5, UR4, URZ, 0x6 ;  /* 0x0000000405047291 */ /* 0x000fe4000f8f30ff */
[----:B------:R-:W-:-:S02]  /*3c80*/  UIADD3 UR5, UPT, UPT, UR20, 0x8400, URZ ;  /* 0x0000840014057890 */ /* 0x000fc4000fffe0ff */
[----:B------:R-:W-:Y:S02]  /*3c90*/  USHF.R.S32.HI UR4, URZ, 0x6, UR4 ;  /* 0x00000006ff047899 */ /* 0x000fe40008011404 */
[----:B------:R-:W-:Y:S02]  /*3ca0*/  USHF.R.U32.HI UR5, URZ, 0x4, UR5 ;  /* 0x00000004ff057899 */ /* 0x000fe40008011605 */
[----:B------:R-:W-:Y:S02]  /*3cb0*/  UIMAD UR4, UR4, UR7, URZ ;  /* 0x00000007040472a4 */ /* 0x000fe4000f8e02ff */
[----:B------:R-:W-:Y:S02]  /*3cc0*/  ULOP3.LUT UR5, UR5, 0x3fff, URZ, 0xc0, !UPT ;  /* 0x00003fff05057892 */ /* 0x000fe4000f8ec0ff */
[----:B--2---:R-:W-:Y:S02]  /*3cd0*/  UIMAD UR4, UR4, UR8, URZ ;  /* 0x00000008040472a4 */ /* 0x004fe4000f8e02ff */
[----:B------:R-:W-:-:S02]  /*3ce0*/  ULOP3.LUT UR22, UR5, 0x10000, URZ, 0xfc, !UPT ;  /* 0x0001000005167892 */ /* 0x000fc4000f8efcff */
[----:B------:R-:W-:Y:S02]  /*3cf0*/  UIMAD UR9, UR4, UR9, URZ ;  /* 0x00000009040972a4 */ /* 0x000fe4000f8e02ff */
[----:B------:R-:W-:Y:S02]  /*3d00*/  UIADD3 UR4, UPT, UPT, UR20, 0x28400, URZ ;  /* 0x0002840014047890 */ /* 0x000fe4000fffe0ff */
[----:B------:R-:W-:Y:S02]  /*3d10*/  UIADD3 UR36, UPT, UPT, UR9, -0x1, URZ ;  /* 0xffffffff09247890 */ /* 0x000fe4000fffe0ff */
[----:B------:R-:W-:Y:S02]  /*3d20*/  USHF.R.U32.HI UR4, URZ, 0x4, UR4 ;  /* 0x00000004ff047899 */ /* 0x000fe40008011604 */
[----:B------:R-:W-:Y:S02]  /*3d30*/  UISETP.GE.AND UP4, UPT, UR9, 0x1, UPT ;  /* 0x000000010900788c */ /* 0x000fe4000bf86270 */
[----:B------:R-:W-:Y:S01]  /*3d40*/  ULOP3.LUT UR4, UR4, 0x3fff, URZ, 0xc0, !UPT ;  /* 0x00003fff04047892 */ /* 0x000fe2000f8ec0ff */
[----:B------:R-:W-:Y:S01]  /*3d50*/  UMOV UR28, 0x0 ;  /* 0x00000000001c7882 */ /* 0x000fe20000000000 */
[----:B------:R-:W-:-:S02]  /*3d60*/  UMOV UR29, 0x10200010 ;  /* 0x10200010001d7882 */ /* 0x000fc40000000000 */
[----:B------:R-:W-:Y:S01]  /*3d70*/  ULOP3.LUT UR23, UR4, 0x10000, URZ, 0xfc, !UPT ;  /* 0x0001000004177892 */ /* 0x000fe2000f8efcff */
[C---:B-1----:R-:W-:Y:S01]  /*3d80*/  VIADD R5, R3.reuse, 0x80 ;  /* 0x0000008003057836 */ /* 0x042fe20000000000 */
[----:B------:R-:W-:Y:S01]  /*3d90*/  LOP3.LUT R4, R3, 0xffff, RZ, 0xc0, !PT ;  /* 0x0000ffff03047812 */ /* 0x000fe200078ec0ff */
[----:B------:R-:W-:Y:S01]  /*3da0*/  UMOV UR26, 0x0 ;  /* 0x00000000001a7882 */ /* 0x000fe20000000000 */
[----:B------:R-:W-:Y:S02]  /*3db0*/  UMOV UR27, 0x10200010 ;  /* 0x10200010001b7882 */ /* 0x000fe40000000000 */
[----:B------:R-:W-:-:S05]  /*3dc0*/  LOP3.LUT R5, R5, 0xffff, RZ, 0xc0, !PT ;  /* 0x0000ffff05057812 */ /* 0x000fca00078ec0ff */
[----:B------:R1:W-:Y:S02]  /*3dd0*/  STL.64 [R1], R4 ;  /* 0x0000000401007387 */ /* 0x0003e40000100a00 */
.L_x_73:
[----:B-1----:R-:W-:-:S04]  /*3de0*/  SHF.L.U32 R5, R2, 0x1f, RZ ;  /* 0x0000001f02057819 */ /* 0x002fc800000006ff */
[----:B------:R-:W1:Y:S02]  /*3df0*/  SYNCS.PHASECHK.TRANS64.TRYWAIT P0, [UR20+0xd0], R5 ;  /* 0x0000d005ff0075a7 */ /* 0x000e640008001114 */
[----:B-1-34-:R-:W-:Y:S05]  /*3e00*/  @!P0 BRA `(.L_x_65) ;  /* 0x0000006800e08947 */ /* 0x01afea0003800000 */
.L_x_172:
[----:B-1----:R-:W1:Y:S01]  /*3e10*/  LDS.128 R4, [UR20+0x110] ;  /* 0x00011014ff047984 */ /* 0x002e620008000c00 */
[----:B------:R-:W-:Y:S01]  /*3e20*/  ULEA UR25, UR24, UR20, 0x3 ;  /* 0x0000001418197291 */ /* 0x000fe2000f8e18ff */
[----:B------:R-:W-:Y:S01]  /*3e30*/  @!PT LDS RZ, [RZ] ;  /* 0x00000000fffff984 */ /* 0x000fe20000000800 */
[----:B------:R-:W-:Y:S01]  /*3e40*/  @!PT LDS RZ, [RZ] ;  /* 0x00000000fffff984 */ /* 0x000fe20000000800 */
[----:B------:R-:W-:Y:S01]  /*3e50*/  @!PT LDS RZ, [RZ] ;  /* 0x00000000fffff984 */ /* 0x000fe20000000800 */
[----:B------:R-:W-:Y:S01]  /*3e60*/  @!PT LDS RZ, [RZ] ;  /* 0x00000000fffff984 */ /* 0x000fe20000000800 */
[----:B------:R2:W-:Y:S06]  /*3e70*/  MEMBAR.ALL.CTA ;  /* 0x0000000000007992 */ /* 0x0005ec0000008000 */
[----:B--2---:R-:W2:Y:S02]  /*3e80*/  FENCE.VIEW.ASYNC.S ;  /* 0x00000000000073c6 */ /* 0x004ea40000000000 */
[----:B--2---:R-:W-:Y:S01]  /*3e90*/  SYNCS.ARRIVE.TRANS64.RED.A1T0 RZ, [UR34], RZ ;  /* 0x000000ffffff79a7 */ /* 0x004fe20008100422 */
[----:B-1----:R-:W-:Y:S01]  /*3ea0*/  LOP3.LUT P3, RZ, R6, 0x1, RZ, 0xc0, !PT ;  /* 0x0000000106ff7812 */ /* 0x002fe2000786c0ff */
[----:B------:R-:W-:-:S12]  /*3eb0*/  BRA.U UP3, `(.L_x_66) ;  /* 0x00000001030c7547 */ /* 0x000fd8000b800000 */
[----:B------:R-:W-:-:S04]  /*3ec0*/  SHF.L.U32 R5, R8, 0x1f, RZ ;  /* 0x0000001f08057819 */ /* 0x000fc800000006ff */
[----:B------:R-:W1:Y:S02]  /*3ed0*/  SYNCS.PHASECHK.TRANS64.TRYWAIT P0, [UR25+0xf0], R5 ;  /* 0x0000f005ff0075a7 */ /* 0x000e640008001119 */
[----:B-1----:R-:W-:Y:S05]  /*3ee0*/  @!P0 BRA `(.L_x_67) ;  /* 0x0000006800c08947 */ /* 0x002fea0003800000 */
.L_x_66:
[----:B------:R-:W-:Y:S05]  /*3ef0*/  BRA.U UP3, `(.L_x_68) ;  /* 0x0000000503047547 */ /* 0x000fea000b800000 */
[----:B------:R-:W-:Y:S05]  /*3f00*/  BRA.U !UP4, `(.L_x_69) ;  /* 0x000000010cf47547 */ /* 0x000fea000b800000 */
[----:B------:R-:W-:Y:S01]  /*3f10*/  ULEA UR4, UR24, UR49, 0x2 ;  /* 0x0000003118047291 */ /* 0x000fe2000f8e10ff */
[----:B-1----:R-:W-:-:S08]  /*3f20*/  SHF.L.U32 R4, R0, 0x1f, RZ ;  /* 0x0000001f00047819 */ /* 0x002fd000000006ff */
[----:B------:R-:W5:Y:S01]  /*3f30*/  LDL R5, [UR4] ;  /* 0x00000004ff057983 */ /* 0x000f620008100800 */
[----:B------:R-:W-:Y:S02]  /*3f40*/  ULEA UR4, UR19, UR20, 0x3 ;  /* 0x0000001413047291 */ /* 0x000fe4000f8e18ff */
[----:B------:R-:W-:Y:S01]  /*3f50*/  UPLOP3.LUT UP2, UPT, UPT, UPT, UPT, 0x40, 0x4 ;  /* 0x000000000004789c */ /* 0x000fe20003f4e870 */
[----:B------:R-:W-:-:S06]  /*3f60*/  UMOV UR17, UR36 ;  /* 0x0000002400117c82 */ /* 0x000fcc0008000000 */
[----:B------:R1:W2:Y:S01]  /*3f70*/  SYNCS.PHASECHK.TRANS64.TRYWAIT P2, [UR4], R4 ;  /* 0x00000004ff0075a7 */ /* 0x0002a20008041104 */
[----:B------:R-:W-:-:S05]  /*3f80*/  UMOV UR4, UR19 ;  /* 0x0000001300047c82 */ /* 0x000fca0008000000 */
.L_x_72:
[----:B------:R-:W-:Y:S01]  /*3f90*/  ULEA UR18, UR4, UR20, 0x3 ;  /* 0x0000001404127291 */ /* 0x000fe2000f8e18ff */
[----:B--234-:R-:W-:Y:S11]  /*3fa0*/  @P2 BRA `(.L_x_70) ;  /* 0x00000000000c2947 */ /* 0x01cff60003800000 */
[----:B------:R-:W-:Y:S04]  /*3fb0*/  SHF.L.U32 R6, R0, 0x1f, RZ ;  /* 0x0000001f00067819 */ /* 0x000fe800000006ff */
[----:B------:R-:W2:Y:S02]  /*3fc0*/  SYNCS.PHASECHK.TRANS64.TRYWAIT P0, [UR18], R6 ;  /* 0x00000006ff0075a7 */ /* 0x000ea40008001112 */
[----:B--2---:R-:W-:Y:S05]  /*3fd0*/  @!P0 BRA `(.L_x_71) ;  /* 0x00000068009c8947 */ /* 0x004fea0003800000 */
.L_x_70:
[----:B------:R-:W-:Y:S01]  /*3fe0*/  UISETP.NE.AND UP0, UPT, UR17, URZ, UPT ;  /* 0x000000ff1100728c */ /* 0x000fe2000bf05270 */
[----:B------:R-:W-:Y:S01]  /*3ff0*/  PLOP3.LUT P2, PT, PT, PT, PT, 0x80, 0x8 ;  /* 0x000000000008781c */ /* 0x000fe20003f4f070 */
[----:B------:R-:W-:Y:S02]  /*4000*/  UIADD3 UR5, UPT, UPT, UR4, 0x1, URZ ;  /* 0x0000000104057890 */ /* 0x000fe4000fffe0ff */
[----:B------:R-:W-:Y:S02]  /*4010*/  ULEA UR10, UR4, UR23, 0x9 ;  /* 0x00000017040a7291 */ /* 0x000fe4000f8e48ff */
[----:B------:R-:W-:Y:S01]  /*4020*/  UISETP.NE.AND UP1, UPT, UR5, 0x8, UPT ;  /* 0x000000080500788c */ /* 0x000fe2000bf25270 */
[----:B------:R-:W-:Y:S01]  /*4030*/  PLOP3.LUT P0, PT, PT, PT, UP0, 0x80, 0x8 ;  /* 0x000000000008781c */ /* 0x000fe20003f0f008 */
[----:B------:R-:W-:Y:S02]  /*4040*/  ULEA UR14, UR4, UR22, 0xa ;  /* 0x00000016040e7291 */ /* 0x000fe4000f8e50ff */
[----:B------:R-:W-:Y:S02]  /*4050*/  USEL UR6, URZ, 0x1, UP1 ;  /* 0x00000001ff067887 */ /* 0x000fe40008800000 */
[----:B------:R-:W-:Y:S01]  /*4060*/  USEL UR19, UR5, URZ, UP1 ;  /* 0x000000ff05137287 */ /* 0x000fe20008800000 */
[----:B------:R-:W-:Y:S11]  /*4070*/  ELECT P1, URZ, PT ;  /* 0x0000000000ff782f */ /* 0x000ff60003820000 */
[----:B------:R-:W-:Y:S02]  /*4080*/  @!UPT UIADD3 URZ, UPT, UPT, URZ, URZ, URZ ;  /* 0x000000fffffff290 */ /* 0x000fe4000fffe0ff */
[C---:B-----5:R-:W-:Y:S01]  /*4090*/  @P1 R2UR.BROADCAST UR4, R5.reuse ;  /* 0x00000000050412ca */ /* 0x060fe200008e0000 */
[----:B------:R-:W-:Y:S01]  /*40a0*/  @UP0 ULEA UR5, UR19, UR20, 0x3 ;  /* 0x0000001413050291 */ /* 0x000fe2000f8e18ff */
[----:B------:R-:W-:Y:S01]  /*40b0*/  LOP3.LUT R0, R0, UR6, RZ, 0x3c, !PT ;  /* 0x0000000600007c12 */ /* 0x000fe2000f8e3cff */
[----:B------:R-:W-:Y:S02]  /*40c0*/  UIADD3 UR8, UPT, UPT, UR10, 0x2, URZ ;  /* 0x000000020a087890 */ /* 0x000fe4000fffe0ff */
[----:B------:R-:W-:Y:S01]  /*40d0*/  UIADD3 UR6, UPT, UPT, UR14, 0x2, URZ ;  /* 0x000000020e067890 */ /* 0x000fe2000fffe0ff */
[----:B-1----:R-:W-:Y:S01]  /*40e0*/  @P0 SHF.L.U32 R4, R0, 0x1f, RZ ;  /* 0x0000001f00040819 */ /* 0x002fe200000006ff */
[----:B------:R-:W-:Y:S01]  /*40f0*/  UIADD3 UR12, UPT, UPT, UR10, 0x4, URZ ;  /* 0x000000040a0c7890 */ /* 0x000fe2000fffe0ff */
[----:B------:R-:W-:Y:S02]  /*4100*/  UMOV UR11, 0x40004040 ;  /* 0x40004040000b7882 */ /* 0x000fe40000000000 */
[----:B------:R3:W4:Y:S01]  /*4110*/  @P0 SYNCS.PHASECHK.TRANS64.TRYWAIT P2, [UR5], R4 ;  /* 0x00000004ff0005a7 */ /* 0x0007220008041105 */
[----:B------:R-:W-:Y:S11]  /*4120*/  ELECT P0, URZ, PT ;  /* 0x0000000000ff782f */ /* 0x000ff60003800000 */
[----:B------:R-:W-:Y:S02]  /*4130*/  @!UPT UIADD3 URZ, UPT, UPT, URZ, URZ, URZ ;  /* 0x000000fffffff290 */ /* 0x000fe4000fffe0ff */
[C---:B------:R-:W-:Y:S02]  /*4140*/  @P0 R2UR.BROADCAST UR16, R5.reuse ;  /* 0x00000000051002ca */ /* 0x040fe400008e0000 */
[----:B------:R-:W-:Y:S01]  /*4150*/  ELECT P0, URZ, PT ;  /* 0x0000000000ff782f */ /* 0x000fe20003800000 */
[----:B------:R-:W-:Y:S01]  /*4160*/  UMOV UR15, 0x40004040 ;  /* 0x40004040000f7882 */ /* 0x000fe20000000000 */
[----:B------:R-:W-:Y:S01]  /*4170*/  UMOV UR9, 0x40004040 ;  /* 0x4000404000097882 */ /* 0x000fe20000000000 */
[----:B------:R1:W-:Y:S01]  /*4180*/  UTCHMMA.2CTA gdesc[UR14], gdesc[UR10], tmem[UR4], tmem[UR32], idesc[UR33], UP2 ;  /* 0x00ff200a0e0075ea */ /* 0x0003e20009200004 */
[----:B------:R-:W-:Y:S01]  /*4190*/  UPLOP3.LUT UP2, UPT, UPT, UPT, UPT, 0x80, 0x8 ;  /* 0x000000000008789c */ /* 0x000fe20003f4f070 */
[----:B------:R-:W-:Y:S01]  /*41a0*/  UMOV UR7, 0x40004040 ;  /* 0x4000404000077882 */ /* 0x000fe20000000000 */
[----:B------:R-:W-:Y:S01]  /*41b0*/  UMOV UR13, 0x40004040 ;  /* 0x40004040000d7882 */ /* 0x000fe20000000000 */
[----:B------:R-:W-:Y:S04]  /*41c0*/  UMOV UR5, 0x40004040 ;  /* 0x4000404000057882 */ /* 0x000fe80000000000 */
[----:B------:R2:W-:Y:S01]  /*41d0*/  UTCHMMA.2CTA gdesc[UR6], gdesc[UR8], tmem[UR16], tmem[UR30], idesc[UR31], UPT ;  /* 0x00ff1e08060075ea */ /* 0x0005e2000ba00010 */
[----:B-1----:R-:W-:Y:S01]  /*41e0*/  UIADD3 UR4, UPT, UPT, UR14, 0x4, URZ ;  /* 0x000000040e047890 */ /* 0x002fe2000fffe0ff */
[C---:B------:R-:W-:Y:S02]  /*41f0*/  @P0 R2UR.BROADCAST UR15, R5.reuse ;  /* 0x00000000050f02ca */ /* 0x040fe400008e0000 */
[----:B------:R-:W-:Y:S01]  /*4200*/  ELECT P0, URZ, PT ;  /* 0x0000000000ff782f */ /* 0x000fe20003800000 */
[----:B------:R-:W-:Y:S02]  /*4210*/  UIADD3 UR10, UPT, UPT, UR10, 0x6, URZ ;  /* 0x000000060a0a7890 */ /* 0x000fe4000fffe0ff */
[----:B--2---:R-:W-:Y:S10]  /*4220*/  UIADD3 UR6, UPT, UPT, UR14, 0x6, URZ ;  /* 0x000000060e067890 */ /* 0x004ff4000fffe0ff */
[----:B------:R-:W-:Y:S01]  /*4230*/  @P0 R2UR.BROADCAST UR9, R5 ;  /* 0x00000000050902ca */ /* 0x000fe200008e0000 */
[----:B------:R-:W-:Y:S01]  /*4240*/  UIADD3 UR8, UPT, UPT, UR18, 0x40, URZ ;  /* 0x0000004012087890 */ /* 0x000fe2000fffe0ff */
[----:B------:R1:W-:Y:S11]  /*4250*/  UTCHMMA.2CTA gdesc[UR4], gdesc[UR12], tmem[UR15], tmem[UR28], idesc[UR29], UPT ;  /* 0x00ff1c0c040075ea */ /* 0x0003f6000ba0000f */
[----:B------:R3:W-:Y:S01]  /*4260*/  UTCHMMA.2CTA gdesc[UR6], gdesc[UR10], tmem[UR9], tmem[UR26], idesc[UR27], UPT ;  /* 0x00ff1a0a060075ea */ /* 0x0007e2000ba00009 */
[----:B------:R3:W-:Y:S01]  /*4270*/  UTCBAR.2CTA.MULTICAST [UR8], URZ, UR21 ;  /* 0x000000ff080073e9 */ /* 0x0007e20008200815 */
[----:B-1----:R-:W-:Y:S02]  /*4280*/  UIADD3 UR4, UPT, UPT, UR17, 0x1, URZ ;  /* 0x0000000111047890 */ /* 0x002fe4000fffe0ff */
[----:B------:R-:W-:Y:S02]  /*4290*/  UIADD3 UR5, UPT, UPT, UR17, -0x1, URZ ;  /* 0xffffffff11057890 */ /* 0x000fe4000fffe0ff */
[----:B------:R-:W-:Y:S03]  /*42a0*/  UISETP.GT.U32.AND UP0, UPT, UR4, 0x1, UPT ;  /* 0x000000010400788c */ /* 0x000fe6000bf04070 */
[----:B------:R-:W-:Y:S02]  /*42b0*/  UMOV UR4, UR19 ;  /* 0x0000001300047c82 */ /* 0x000fe40008000000 */
[----:B------:R-:W-:Y:S04]  /*42c0*/  UMOV UR17, UR5 ;  /* 0x0000000500117c82 */ /* 0x000fe80008000000 */
[----:B------:R-:W-:Y:S05]  /*42d0*/  BRA.U UP0, `(.L_x_72) ;  /* 0xfffffffd002c7547 */ /* 0x000fea000b83ffff */
.L_x_69:
[----:B------:R-:W-:-:S09]  /*42e0*/  UIADD3 UR4, UPT, UPT, UR25, 0xe0, URZ ;  /* 0x000000e019047890 */ /* 0x000fd2000fffe0ff */
[----:B------:R2:W-:Y:S01]  /*42f0*/  UTCBAR.2CTA.MULTICAST [UR4], URZ, UR35 ;  /* 0x000000ff040073e9 */ /* 0x0005e20008200823 */
[----:B------:R-:W-:Y:S02]  /*4300*/  NOP ;  /* 0x0000000000007918 */ /* 0x000fe40000000000 */
.L_x_68:
[----:B--2---:R-:W-:Y:S01]  /*4310*/  UIADD3 UR4, UPT, UPT, UR24, 0x1, URZ ;  /* 0x0000000118047890 */ /* 0x004fe2000fffe0ff */
[----:B------:R-:W-:-:S03]  /*4320*/  LOP3.LUT R2, R2, 0x1, RZ, 0x3c, !PT ;  /* 0x0000000102027812 */ /* 0x000fc600078e3cff */
[----:B------:R-:W-:-:S04]  /*4330*/  UISETP.NE.AND UP0, UPT, UR4, 0x2, UPT ;  /* 0x000000020400788c */ /* 0x000fc8000bf05270 */
[----:B------:R-:W-:Y:S02]  /*4340*/  USEL UR5, URZ, 0x1, UP0 ;  /* 0x00000001ff057887 */ /* 0x000fe40008000000 */
[----:B------:R-:W-:-:S04]  /*4350*/  USEL UR24, UR4, URZ, UP0 ;  /* 0x000000ff04187287 */ /* 0x000fc80008000000 */
[----:B------:R-:W-:Y:S01]  /*4360*/  LOP3.LUT R8, R8, UR5, RZ, 0x3c, !PT ;  /* 0x0000000508087c12 */ /* 0x000fe2000f8e3cff */
[----:B------:R-:W-:Y:S07]  /*4370*/  @P3 BRA `(.L_x_73) ;  /* 0xfffffff800983947 */ /* 0x000fee000383ffff */
[----:B---3--:R-:W2:Y:S01]  /*4380*/  S2UR UR8, SR_CgaCtaId ;  /* 0x00000000000879c3 */ /* 0x008ea20000008800 */
[----:B------:R-:W-:Y:S01]  /*4390*/  ELECT P0, URZ, PT ;  /* 0x0000000000ff782f */ /* 0x000fe20003800000 */
[----:B------:R-:W-:Y:S01]  /*43a0*/  HFMA2 R0, -RZ, RZ, 0, 5.9604644775390625e-08 ;  /* 0x00000001ff007431 */ /* 0x000fe200000001ff */
[----:B------:R-:W-:-:S05]  /*43b0*/  UMOV UR4, 0x40 ;  /* 0x0000004000047882 */ /* 0x000fca0000000000 */
[----:B------:R-:W-:Y:S01]  /*43c0*/  UVIRTCOUNT.DEALLOC.SMPOOL 0x80 ;  /* 0x000000800000784c */ /* 0x000fe20000000000 */
[----:B------:R-:W-:Y:S02]  /*43d0*/  UISETP.NE.AND UP0, UPT, UR38, URZ, UPT ;  /* 0x000000ff2600728c */ /* 0x000fe4000bf05270 */
[----:B--2---:R-:W-:-:S09]  /*43e0*/  ULEA UR8, UR8, UR4, 0x18 ;  /* 0x0000000408087291 */ /* 0x004fd2000f8ec0ff */
[----:B------:R2:W-:Y:S01]  /*43f0*/  @P0 STS.U8 [UR8+0x1c], R0 ;  /* 0x00001c00ff000988 */ /* 0x0005e20008000008 */
[----:B------:R-:W-:Y:S05]  /*4400*/  BRA.U UP0, `(.L_x_74) ;  /* 0x0000000100587547 */ /* 0x000fea000b800000 */
[----:B------:R-:W-:Y:S01]  /*4410*/  UIADD3 UR5, UPT, UPT, UR20, 0xf0, URZ ;  /* 0x000000f014057890 */ /* 0x000fe2000fffe0ff */
[----:B------:R-:W-:-:S03]  /*4420*/  SHF.L.U32 R2, R8, 0x1f, RZ ;  /* 0x0000001f08027819 */ /* 0x000fc600000006ff */
[----:B------:R-:W-:-:S09]  /*4430*/  ULEA UR4, UR24, UR5, 0x3 ;  /* 0x0000000518047291 */ /* 0x000fd2000f8e18ff */
[----:B------:R-:W3:Y:S02]  /*4440*/  SYNCS.PHASECHK.TRANS64.TRYWAIT P0, [UR4], R2 ;  /* 0x00000002ff0075a7 */ /* 0x000ee40008001104 */
[----:B---3--:R-:W-:Y:S05]  /*4450*/  @!P0 BRA `(.L_x_75) ;  /* 0x0000006400948947 */ /* 0x008fea0003800000 */
.L_x_176:
[----:B------:R-:W-:-:S04]  /*4460*/  UIADD3 UR4, UPT, UPT, UR24, 0x1, URZ ;  /* 0x0000000118047890 */ /* 0x000fc8000fffe0ff */
[----:B------:R-:W-:-:S04]  /*4470*/  UISETP.NE.AND UP1, UPT, UR4, 0x2, UPT ;  /* 0x000000020400788c */ /* 0x000fc8000bf25270 */
[----:B------:R-:W-:Y:S02]  /*4480*/  USEL UR6, URZ, 0x1, UP1 ;  /* 0x00000001ff067887 */ /* 0x000fe40008800000 */
[----:B------:R-:W-:-:S04]  /*4490*/  USEL UR4, UR4, URZ, UP1 ;  /* 0x000000ff04047287 */ /* 0x000fc80008800000 */
[----:B------:R-:W-:Y:S01]  /*44a0*/  ULEA UR4, UR4, UR5, 0x3 ;  /* 0x0000000504047291 */ /* 0x000fe2000f8e18ff */
[----:B--2---:R-:W-:-:S04]  /*44b0*/  LOP3.LUT R2, R8, UR6, RZ, 0x3c, !PT ;  /* 0x0000000608027c12 */ /* 0x004fc8000f8e3cff */
[----:B------:R-:W-:Y:S01]  /*44c0*/  SHF.L.U32 R2, R2, 0x1f, RZ ;  /* 0x0000001f02027819 */ /* 0x000fe200000006ff */
[----:B------:R-:W-:-:S04]  /*44d0*/  IMAD.U32 R0, RZ, RZ, UR4 ;  /* 0x00000004ff007e24 */ /* 0x000fc8000f8e00ff */
[----:B------:R2:W3:Y:S03]  /*44e0*/  SYNCS.PHASECHK.TRANS64.TRYWAIT P0, [R0+URZ], R2 ;  /* 0x00000002000075a7 */ /* 0x0004e600080011ff */
[----:B---3--:R-:W-:Y:S05]  /*44f0*/  @!P0 NANOSLEEP.SYNCS 0x989680 ;  /* 0x009896800000895d */ /* 0x008fea0003900000 */
[----:B------:R-:W3:Y:S02]  /*4500*/  @!P0 SYNCS.PHASECHK.TRANS64 P0, [R0+URZ], R2 ;  /* 0x00000002000085a7 */ /* 0x000ee400080010ff */
[----:B---3--:R-:W-:Y:S05]  /*4510*/  @P0 BRA `(.L_x_76) ;  /* 0x0000000000200947 */ /* 0x008fea0003800000 */
.L_x_77:
[----:B---3--:R3:W1:Y:S02]  /*4520*/  SYNCS.PHASECHK.TRANS64.TRYWAIT P0, [R0+URZ], R2 ;  /* 0x00000002000075a7 */ /* 0x00866400080011ff */
[----:B-1----:R-:W-:Y:S05]  /*4530*/  @!P0 NANOSLEEP.SYNCS 0x989680 ;  /* 0x009896800000895d */ /* 0x002fea0003900000 */
[----:B------:R-:W1:Y:S02]  /*4540*/  @!P0 SYNCS.PHASECHK.TRANS64 P0, [R0+URZ], R2 ;  /* 0x00000002000085a7 */ /* 0x000e6400080010ff */
[----:B-1----:R-:W-:Y:S05]  /*4550*/  @!P0 BRA `(.L_x_77) ;  /* 0xfffffffc00f08947 */ /* 0x002fea000383ffff */
[----:B------:R-:W-:Y:S05]  /*4560*/  BRA `(.L_x_76) ;  /* 0x00000000000c7947 */ /* 0x000fea0003800000 */
.L_x_74:
[----:B------:R-:W-:-:S04]  /*4570*/  UIADD3 UR4, UPT, UPT, UR20, 0x100, URZ ;  /* 0x0000010014047890 */ /* 0x000fc8000fffe0ff */
[----:B------:R-:W-:-:S09]  /*4580*/  UPRMT UR4, UR37, 0x654, UR4 ;  /* 0x0000065425047896 */ /* 0x000fd20008000004 */
[----:B------:R-:W-:Y:S03]  /*4590*/  SYNCS.ARRIVE.TRANS64.RED.A1T0 RZ, [UR4], RZ ;  /* 0x000000ffffff79a7 */ /* 0x000fe60008100404 */
.L_x_76:
[----:B--23--:R-:W-:Y:S01]  /*45a0*/  SHF.L.U32 R2, RZ, 0x1f, RZ ;  /* 0x0000001fff027819 */ /* 0x00cfe200000006ff */
[----:B------:R-:W-:Y:S01]  /*45b0*/  UIADD3 UR4, UPT, UPT, UR20, 0x100, URZ ;  /* 0x0000010014047890 */ /* 0x000fe2000fffe0ff */
[----:B------:R-:W-:Y:S02]  /*45c0*/  PLOP3.LUT P0, PT, PT, PT, UP0, 0x80, 0x8 ;  /* 0x000000000008781c */ /* 0x000fe40003f0f008 */
[----:B------:R-:W2:Y:S02]  /*45d0*/  SYNCS.PHASECHK.TRANS64.TRYWAIT P1, [UR20+0x100], R2 ;  /* 0x00010002ff0075a7 */ /* 0x000ea40008021114 */
[----:B--2---:R-:W-:Y:S09]  /*45e0*/  @!P1 BRA `(.L_x_78) ;  /* 0x0000006400489947 */ /* 0x004ff20003800000 */
.L_x_178:
[----:B------:R-:W-:Y:S01]  /*45f0*/  @!UP0 UPRMT UR4, UR37, 0x654, UR4 ;  /* 0x0000065425048896 */ /* 0x000fe20008000004 */
[----:B------:R-:W-:Y:S01]  /*4600*/  LOP3.LUT R3, R3, 0xffff, RZ, 0xc0, !PT ;  /* 0x0000ffff03037812 */ /* 0x000fe200078ec0ff */
[----:B--2---:R-:W-:-:S03]  /*4610*/  IMAD.MOV.U32 R2, RZ, RZ, 0xffff ;  /* 0x0000ffffff027424 */ /* 0x004fc600078e00ff */
[----:B------:R-:W-:-:S04]  /*4620*/  SHF.R.U32.HI R3, RZ, 0x5, R3 ;  /* 0x00000005ff037819 */ /* 0x000fc80000011603 */
[----:B------:R-:W-:Y:S01]  /*4630*/  @!P0 SYNCS.ARRIVE.TRANS64.RED.A1T0 RZ, [UR4], RZ ;  /* 0x000000ffffff89a7 */ /* 0x000fe20008100404 */
[----:B------:R-:W-:Y:S01]  /*4640*/  NOP ;  /* 0x0000000000007918 */ /* 0x000fe20000000000 */
[----:B------:R-:W2:Y:S01]  /*4650*/  LDS R0, [UR8+0x14] ;  /* 0x00001408ff007984 */ /* 0x000ea20008000800 */
[----:B------:R-:W-:-:S04]  /*4660*/  SHF.L.U32 R2, R2, R3, RZ ;  /* 0x0000000302027219 */ /* 0x000fc800000006ff */
[----:B--2---:R-:W-:-:S04]  /*4670*/  LOP3.LUT R0, R0, R2, RZ, 0xc0, !PT ;  /* 0x0000000200007212 */ /* 0x004fc800078ec0ff */
[----:B------:R-:W-:Y:S01]  /*4680*/  ISETP.NE.AND P0, PT, R0, R2, PT ;  /* 0x000000020000720c */ /* 0x000fe20003f05270 */
[----:B------:R-:W-:-:S05]  /*4690*/  IMAD.MOV.U32 R0, RZ, RZ, 0x1 ;  /* 0x00000001ff007424 */ /* 0x000fca00078e00ff */
[----:B------:R-:W-:-:S07]  /*46a0*/  SHF.L.U32 R0, R0, R3, RZ ;  /* 0x0000000300007219 */ /* 0x000fce00000006ff */
[----:B------:R-:W-:Y:S05]  /*46b0*/  @P0 BRA `(.L_x_79) ;  /* 0x00000000005c0947 */ /* 0x000fea0003800000 */
[----:B------:R-:W2:Y:S02]  /*46c0*/  LDS R3, [UR8+0x18] ;  /* 0x00001808ff037984 */ /* 0x000ea40008000800 */
[----:B--2---:R-:W-:-:S04]  /*46d0*/  LOP3.LUT R3, R3, R0, RZ, 0xc0, !PT ;  /* 0x0000000003037212 */ /* 0x004fc800078ec0ff */
[----:B------:R-:W-:-:S13]  /*46e0*/  ISETP.NE.AND P0, PT, R3, R0, PT ;  /* 0x000000000300720c */ /* 0x000fda0003f05270 */
[----:B------:R-:W-:Y:S05]  /*46f0*/  @P0 BRA `(.L_x_80) ;  /* 0x0000000000400947 */ /* 0x000fea0003800000 */
[----:B------:R-:W-:Y:S01]  /*4700*/  R2UR UR4, R2 ;  /* 0x00000000020472ca */ /* 0x000fe200000e0000 */
[----:B------:R-:W2:Y:S01]  /*4710*/  S2R R3, SR_LANEID ;  /* 0x0000000000037919 */ /* 0x000ea20000000000 */
[----:B------:R-:W-:-:S04]  /*4720*/  LOP3.LUT R0, RZ, R0, RZ, 0x33, !PT ;  /* 0x00000000ff007212 */ /* 0x000fc800078e33ff */
[----:B------:R-:W3:Y:S07]  /*4730*/  REDUX UR6, R0 ;  /* 0x00000000000673c4 */ /* 0x000eee0000000000 */
[----:B------:R-:W-:-:S03]  /*4740*/  ULOP3.LUT UR5, URZ, UR4, URZ, 0x33, !UPT ;  /* 0x00000004ff057292 */ /* 0x000fc6000f8e33ff */
[----:B------:R-:W-:Y:S02]  /*4750*/  VOTEU.ANY UR4, UPT, PT ;  /* 0x0000000000047886 */ /* 0x000fe400038e0100 */
[----:B------:R-:W-:Y:S01]  /*4760*/  UFLO.U32 UR4, UR4 ;  /* 0x00000004000472bd */ /* 0x000fe200080e0000 */
[----:B------:R-:W-:-:S04]  /*4770*/  IMAD.U32 R2, RZ, RZ, UR5 ;  /* 0x00000005ff027e24 */ /* 0x000fc8000f8e00ff */
[----:B------:R-:W1:Y:S02]  /*4780*/  REDUX UR7, R2 ;  /* 0x00000000020773c4 */ /* 0x000e640000000000 */
[----:B------:R1:W-:Y:S01]  /*4790*/  UTCATOMSWS.AND URZ, UR5 ;  /* 0x0000000500ff79e3 */ /* 0x0003e20008000000 */
[----:B---3--:R-:W-:Y:S01]  /*47a0*/  IMAD.U32 R0, RZ, RZ, UR6 ;  /* 0x00000006ff007e24 */ /* 0x008fe2000f8e00ff */
[----:B--2---:R-:W-:Y:S01]  /*47b0*/  ISETP.EQ.U32.AND P0, PT, R3, UR4, PT ;  /* 0x0000000403007c0c */ /* 0x004fe2000bf02070 */
[----:B-1----:R-:W-:-:S12]  /*47c0*/  IMAD.U32 R2, RZ, RZ, UR7 ;  /* 0x00000007ff027e24 */ /* 0x002fd8000f8e00ff */
[----:B------:R1:W-:Y:S04]  /*47d0*/  @P0 ATOMS.AND RZ, [UR8+0x14], R2 ;  /* 0x00001402ffff098c */ /* 0x0003e8000a800008 */
[----:B------:R1:W-:Y:S01]  /*47e0*/  @P0 ATOMS.AND RZ, [UR8+0x18], R0 ;  /* 0x00001800ffff098c */ /* 0x0003e2000a800008 */
[----:B------:R-:W-:Y:S05]  /*47f0*/  BRA `(.L_x_81) ;  /* 0x0000000000147947 */ /* 0x000fea0003800000 */
.L_x_80:
[----:B------:R-:W-:Y:S02]  /*4800*/  MOV R2, 0x4820 ;  /* 0x0000482000027802 */ /* 0x000fe40000000f00 */
[----:B-1--45:R-:W-:Y:S05]  /*4810*/  CALL.REL.NOINC `($__internal_0_$__cuda_sm10x_tcgen05_guardrail_trap_col_being_dealloced_not_returned_by_alloc) ;  /* 0x00000068002c7944 */ /* 0x032fea0003c00000 */
[----:B------:R-:W-:Y:S05]  /*4820*/  BRA `(.L_x_81) ;  /* 0x0000000000087947 */ /* 0x000fea0003800000 */
.L_x_79:
[----:B------:R-:W-:Y:S02]  /*4830*/  MOV R2, 0x4850 ;  /* 0x0000485000027802 */ /* 0x000fe40000000f00 */
[----:B-1--45:R-:W-:Y:S05]  /*4840*/  CALL.REL.NOINC `($__internal_2_$__cuda_sm10x_tcgen05_guardrail_trap_unallocated_columns_being_dealloced) ;  /* 0x0000006800387944 */ /* 0x032fea0003c00000 */
.L_x_81:
[----:B------:R-:W-:Y:S01]  /*4850*/  NOP ;  /* 0x0000000000007918 */ /* 0x000fe20000000000 */
[----:B------:R-:W-:Y:S05]  /*4860*/  EXIT ;  /* 0x000000000000794d */ /* 0x000fea0003800000 */
.L_x_53:
[----:B------:R-:W-:-:S09]  /*4870*/  UISETP.NE.OR UP0, UPT, UR18, 0x3, !UP3 ;  /* 0x000000031200788c */ /* 0x000fd2000df05670 */
[----:B------:R-:W-:Y:S05]  /*4880*/  BRA.U UP0, `(.L_x_82) ;  /* 0x0000001100e47547 */ /* 0x000fea000b800000 */
[----:B------:R-:W2:Y:S01]  /*4890*/  LDCU.64 UR4, c[0x0][0x988] ;  /* 0x00013100ff0477ac */ /* 0x000ea20008000a00 */
[----:B------:R-:W3:Y:S01]  /*48a0*/  S2UR UR10, SR_CgaCtaId ;  /* 0x00000000000a79c3 */ /* 0x000ee20000008800 */
[----:B------:R-:W-:Y:S01]  /*48b0*/  HFMA2 R10, -RZ, RZ, 0, 5.9604644775390625e-08 ;  /* 0x00000001ff0a7431 */ /* 0x000fe200000001ff */
[----:B------:R-:W-:Y:S01]  /*48c0*/  MOV R9, RZ ;  /* 0x000000ff00097202 */ /* 0x000fe20000000f00 */
[----:B------:R-:W4:Y:S01]  /*48d0*/  LDCU UR44, c[0x0][0x370] ;  /* 0x00006e00ff2c77ac */ /* 0x000f220008000800 */
[----:B------:R-:W-:Y:S01]  /*48e0*/  HFMA2 R3, -RZ, RZ, 0, 0.0078125 ;  /* 0x00002000ff037431 */ /* 0x000fe200000001ff */
[----:B------:R-:W4:Y:S03]  /*48f0*/  LDCU.128 UR28, c[0x0][0xc10] ;  /* 0x00018200ff1c77ac */ /* 0x000f260008000c00 */
[----:B------:R-:W1:Y:S01]  /*4900*/  LDC.64 R12, c[0x0][0x348] ;  /* 0x0000d200ff0c7b82 */ /* 0x000e620000000a00 */
[----:B------:R-:W3:Y:S01]  /*4910*/  LDCU UR38, c[0x0][0x374] ;  /* 0x00006e80ff2677ac */ /* 0x000ee20008000800 */
[----:B------:R-:W3:Y:S01]  /*4920*/  LDCU.64 UR26, c[0x0][0x990] ;  /* 0x00013200ff1a77ac */ /* 0x000ee20008000a00 */
[----:B------:R-:W3:Y:S01]  /*4930*/  LDCU UR17, c[0x0][0xc0c] ;  /* 0x00018180ff1177ac */ /* 0x000ee20008000800 */
[----:B--2---:R-:W-:Y:S01]  /*4940*/  UISETP.NE.U32.AND UP0, UPT, UR4, URZ, UPT ;  /* 0x000000ff0400728c */ /* 0x004fe2000bf05070 */
[----:B------:R-:W2:Y:S01]  /*4950*/  LDCU.128 UR32, c[0x0][0xa80] ;  /* 0x00015000ff2077ac */ /* 0x000ea20008000c00 */
[----:B------:R-:W2:Y:S01]  /*4960*/  LDCU UR54, c[0x0][0xc20] ;  /* 0x00018400ff3677ac */ /* 0x000ea20008000800 */
[----:B------:R-:W1:Y:S01]  /*4970*/  LDCU UR4, c[0x0][0xc30] ;  /* 0x00018600ff0477ac */ /* 0x000e620008000800 */
[----:B------:R-:W1:Y:S01]  /*4980*/  LDCU.128 UR40, c[0x0][0xa90] ;  /* 0x00015200ff2877ac */ /* 0x000e620008000c00 */
[----:B------:R-:W-:Y:S01]  /*4990*/  UMOV UR20, 0x400 ;  /* 0x0000040000147882 */ /* 0x000fe20000000000 */
[----:B----4-:R-:W-:-:S02]  /*49a0*/  UIMAD.WIDE.U32 UR6, UR44, UR28, URZ ;  /* 0x0000001c2c0672a5 */ /* 0x010fc4000f8e00ff */
[----:B---3--:R-:W-:Y:S02]  /*49b0*/  UIMAD.WIDE.U32 UR8, UR38, UR31, URZ ;  /* 0x0000001f260872a5 */ /* 0x008fe4000f8e00ff */
[----:B------:R-:W-:Y:S02]  /*49c0*/  ULEA UR20, UR10, UR20, 0x18 ;  /* 0x000000140a147291 */ /* 0x000fe4000f8ec0ff */
[----:B------:R-:W-:Y:S02]  /*49d0*/  UISETP.NE.AND.EX UP5, UPT, UR5, URZ, UPT, UP0 ;  /* 0x000000ff0500728c */ /* 0x000fe4000bfa5300 */
[----:B------:R-:W-:Y:S02]  /*49e0*/  UISETP.NE.U32.AND UP6, UPT, UR26, URZ, UPT ;  /* 0x000000ff1a00728c */ /* 0x000fe4000bfc5070 */
[----:B------:R-:W-:Y:S02]  /*49f0*/  UIADD3 UR46, UPT, UPT, UR20, 0x98, URZ ;  /* 0x00000098142e7890 */ /* 0x000fe4000fffe0ff */
[----:B------:R-:W-:-:S02]  /*4a00*/  UIADD3 UR45, UPT, UPT, UR20, 0xd8, URZ ;  /* 0x000000d8142d7890 */ /* 0x000fc4000fffe0ff */
[----:B------:R-:W-:Y:S02]  /*4a10*/  UIADD3 UR37, UPT, UPT, UR20, 0x80, URZ ;  /* 0x0000008014257890 */ /* 0x000fe4000fffe0ff */
[----:B------:R-:W-:Y:S02]  /*4a20*/  UIADD3 UR36, UPT, UPT, UR20, 0x88, URZ ;  /* 0x0000008814247890 */ /* 0x000fe4000fffe0ff */
[----:B------:R-:W-:Y:S02]  /*4a30*/  UIADD3 UR25, UPT, UPT, UR20, 0x90, URZ ;  /* 0x0000009014197890 */ /* 0x000fe4000fffe0ff */
[----:B------:R-:W-:Y:S02]  /*4a40*/  UISETP.NE.AND UP0, UPT, UR39, 0x1, UPT ;  /* 0x000000012700788c */ /* 0x000fe4000bf05270 */
[----:B------:R-:W-:Y:S02]  /*4a50*/  UISETP.GE.AND UP2, UPT, UR39, 0x1, UPT ;  /* 0x000000012700788c */ /* 0x000fe4000bf46270 */
[----:B------:R-:W-:Y:S01]  /*4a60*/  UISETP.NE.AND UP0, UPT, UR17, 0x1, UPT ;  /* 0x000000011100788c */ /* 0x000fe2000bf05270 */
[----:B------:R-:W-:Y:S01]  /*4a70*/  UMOV UR51, UR7 ;  /* 0x0000000700337c82 */ /* 0x000fe20008000000 */
[----:B------:R-:W-:Y:S01]  /*4a80*/  UMOV UR50, UR9 ;  /* 0x0000000900327c82 */ /* 0x000fe20008000000 */
[----:B------:R-:W-:-:S02]  /*4a90*/  UISETP.NE.AND UP2, UPT, UR30, 0x1, UPT ;  /* 0x000000011e00788c */ /* 0x000fc4000bf45270 */
[----:B--2---:R-:W-:Y:S01]  /*4aa0*/  UISETP.NE.AND UP0, UPT, UR32, 0x1, UPT ;  /* 0x000000012000788c */ /* 0x004fe2000bf05270 */
[----:B------:R-:W2:Y:S01]  /*4ab0*/  LDCU UR55, c[0x0][0xaa0] ;  /* 0x00015400ff3777ac */ /* 0x000ea20008000800 */
[----:B------:R-:W-:Y:S01]  /*4ac0*/  UPLOP3.LUT UP4, UPT, UPT, UPT, UPT, 0x40, 0x4 ;  /* 0x000000000004789c */ /* 0x000fe20003f8e870 */
[----:B------:R-:W3:Y:S01]  /*4ad0*/  LDCU.64 UR18, c[0x0][0xc28] ;  /* 0x00018500ff1277ac */ /* 0x000ee20008000a00 */
[----:B------:R-:W-:Y:S02]  /*4ae0*/  UISETP.NE.AND.EX UP6, UPT, UR27, URZ, UPT, UP6 ;  /* 0x000000ff1b00728c */ /* 0x000fe4000bfc5360 */
[----:B------:R-:W-:Y:S02]  /*4af0*/  UPRMT UR46, UR10, 0x654, UR46 ;  /* 0x000006540a2e7896 */ /* 0x000fe4000800002e */
[----:B------:R-:W-:Y:S02]  /*4b00*/  UPRMT UR45, URZ, 0x654, UR45 ;  /* 0x00000654ff2d7896 */ /* 0x000fe4000800002d */
[----:B------:R-:W-:-:S02]  /*4b10*/  UPRMT UR49, UR10, 0x654, UR37 ;  /* 0x000006540a317896 */ /* 0x000fc40008000025 */
[----:B------:R-:W-:Y:S02]  /*4b20*/  UPRMT UR48, UR10, 0x654, UR36 ;  /* 0x000006540a307896 */ /* 0x000fe40008000024 */
[----:B------:R-:W-:Y:S02]  /*4b30*/  UPRMT UR47, UR10, 0x654, UR25 ;  /* 0x000006540a2f7896 */ /* 0x000fe40008000019 */
[----:B------:R-:W-:Y:S02]  /*4b40*/  USHF.R.U32.HI UR51, URZ, UR29, UR51 ;  /* 0x0000001dff337299 */ /* 0x000fe40008011633 */
[----:B------:R-:W-:Y:S02]  /*4b50*/  USHF.R.U32.HI UR50, URZ, UR54, UR50 ;  /* 0x00000036ff327299 */ /* 0x000fe40008011632 */
[----:B-1----:R-:W-:Y:S02]  /*4b60*/  UISETP.NE.AND UP3, UPT, UR4, 0x1, UPT ;  /* 0x000000010400788c */ /* 0x002fe4000bf65270 */
[----:B------:R-:W-:-:S02]  /*4b70*/  UISETP.NE.AND UP2, UPT, UR35, 0x1, UPT ;  /* 0x000000012300788c */ /* 0x000fc4000bf45270 */
[----:B--23--:R-:W-:-:S11]  /*4b80*/  UISETP.NE.AND UP0, UPT, UR42, 0x1, UPT ;  /* 0x000000012a00788c */ /* 0x00cfd6000bf05270 */
.L_x_93:
[----:B------:R-:W-:Y:S04]  /*4b90*/  SHF.L.U32 R2, R9, 0x1f, RZ ;  /* 0x0000001f09027819 */ /* 0x000fe800000006ff */
[----:B-1----:R-:W1:Y:S02]  /*4ba0*/  SYNCS.PHASECHK.TRANS64.TRYWAIT P0, [UR20+0xd0], R2 ;  /* 0x0000d002ff0075a7 */ /* 0x002e640008001114 */
[----:B-1----:R-:W-:Y:S05]  /*4bb0*/  @!P0 BRA `(.L_x_83) ;  /* 0x0000005c00ec8947 */ /* 0x002fea0003800000 */
.L_x_180:
[----:B------:R-:W2:Y:S01]  /*4bc0*/  LDS.128 R4, [UR20+0x110] ;  /* 0x00011014ff047984 */ /* 0x000ea20008000c00 */
[----:B------:R-:W-:Y:S01]  /*4bd0*/  UISETP.GE.AND UP0, UPT, UR39, 0x1, UPT ;  /* 0x000000012700788c */ /* 0x000fe2000bf06270 */
[----:B------:R-:W-:Y:S01]  /*4be0*/  @!PT LDS RZ, [RZ] ;  /* 0x00000000fffff984 */ /* 0x000fe20000000800 */
[----:B------:R-:W-:Y:S01]  /*4bf0*/  @!PT LDS RZ, [RZ] ;  /* 0x00000000fffff984 */ /* 0x000fe20000000800 */
[----:B------:R-:W-:Y:S01]  /*4c00*/  @!PT LDS RZ, [RZ] ;  /* 0x00000000fffff984 */ /* 0x000fe20000000800 */
[----:B------:R-:W-:Y:S01]  /*4c10*/  @!PT LDS RZ, [RZ] ;  /* 0x00000000fffff984 */ /* 0x000fe20000000800 */
[----:B------:R3:W-:Y:S06]  /*4c20*/  MEMBAR.ALL.CTA ;  /* 0x0000000000007992 */ /* 0x0007ec0000008000 */
[----:B---3--:R-:W3:Y:S02]  /*4c30*/  FENCE.VIEW.ASYNC.S ;  /* 0x00000000000073c6 */ /* 0x008ee40000000000 */
[----:B---3--:R-:W-:Y:S01]  /*4c40*/  SYNCS.ARRIVE.TRANS64.RED.A1T0 RZ, [UR45], RZ ;  /* 0x000000ffffff79a7 */ /* 0x008fe2000810042d */
[----:B--2---:R-:W-:Y:S11]  /*4c50*/  LOP3.LUT P0, RZ, R6, 0x1, RZ, 0xc0, !PT ;  /* 0x0000000106ff7812 */ /* 0x004ff6000780c0ff */
[----:B------:R-:W-:Y:S02]  /*4c60*/  @!UPT UIADD3 URZ, UPT, UPT, URZ, URZ, URZ ;  /* 0x000000fffffff290 */ /* 0x000fe4000fffe0ff */
[----:B------:R-:W-:Y:S01]  /*4c70*/  VOTEU.ANY UP2, P0 ;  /* 0x0000000000ff7886 */ /* 0x000fe20000040100 */
[----:B------:R-:W-:Y:S11]  /*4c80*/  PLOP3.LUT P0, PT, PT, PT, UP2, 0x80, 0x8 ;  /* 0x000000000008781c */ /* 0x000ff60003f0f028 */
[----:B------:R-:W-:Y:S02]  /*4c90*/  @!UPT UIADD3 URZ, UPT, UPT, URZ, URZ, URZ ;  /* 0x000000fffffff290 */ /* 0x000fe4000fffe0ff */
[----:B-1----:R-:W-:Y:S02]  /*4ca0*/  @P0 MOV R2, R4 ;  /* 0x0000000400020202 */ /* 0x002fe40000000f00 */
[----:B------:R-:W-:Y:S02]  /*4cb0*/  @P0 LOP3.LUT R0, R5, 0xffff, RZ, 0xc0, !PT ;  /* 0x0000ffff05000812 */ /* 0x000fe400078ec0ff */
[----:B------:R-:W-:Y:S02]  /*4cc0*/  @P0 R2UR UR5, R2 ;  /* 0x00000000020502ca */ /* 0x000fe400000e0000 */
[----:B------:R-:W-:Y:S11]  /*4cd0*/  @P0 R2UR UR4, R0 ;  /* 0x00000000000402ca */ /* 0x000ff600000e0000 */
[----:B------:R-:W-:Y:S02]  /*4ce0*/  @UP2 UMOV UR16, UR5 ;  /* 0x0000000500102c82 */ /* 0x000fe40008000000 */
[----:B------:R-:W-:Y:S01]  /*4cf0*/  @UP2 UMOV UR15, UR4 ;  /* 0x00000004000f2c82 */ /* 0x000fe20008000000 */
[----:B------:R-:W-:Y:S05]  /*4d00*/  BRA.U !UP0, `(.L_x_84) ;  /* 0x0000000108c07547 */ /* 0x000fea000b800000 */
[----:B------:R-:W-:Y:S02]  /*4d10*/  UIMAD.WIDE.U32 UR8, UR15, UR31, URZ ;  /* 0x0000001f0f0872a5 */ /* 0x000fe4000f8e00ff */
[----:B------:R-:W-:Y:S02]  /*4d20*/  UP2UR UR14, UPR, URZ, 0x4 ;  /* 0x00000004ff0e7883 */ /* 0x000fe40008000000 */
[----:B------:R-:W-:Y:S02]  /*4d30*/  UISETP.NE.AND UP2, UPT, UR30, 0x1, UPT ;  /* 0x000000011e00788c */ /* 0x000fe4000bf45270 */
[----:B------:R-:W-:Y:S02]  /*4d40*/  UIMAD.WIDE.U32 UR10, UR16, UR28, URZ ;  /* 0x0000001c100a72a5 */ /* 0x000fe4000f8e00ff */
[----:B------:R-:W-:Y:S02]  /*4d50*/  USEL UR4, UR38, UR50, !UP2 ;  /* 0x0000003226047287 */ /* 0x000fe4000d000000 */
[----:B------:R-:W-:Y:S02]  /*4d60*/  UISETP.NE.AND UP0, UPT, UR17, 0x1, UPT ;  /* 0x000000011100788c */ /* 0x000fe4000bf05270 */
[----:B------:R-:W-:Y:S02]  /*4d70*/  UP2UR UR21, UPR, URZ, 0x2 ;  /* 0x00000002ff157883 */ /* 0x000fe40008000000 */
[----:B------:R-:W-:Y:S02]  /*4d80*/  UISETP.NE.AND UP1, UPT, UR39, 0x1, UPT ;  /* 0x000000012700788c */ /* 0x000fe4000bf25270 */
[----:B------:R-:W-:Y:S02]  /*4d90*/  UIMAD.WIDE.U32 UR12, UR4, UR18, URZ ;  /* 0x00000012040c72a5 */ /* 0x000fe4000f8e00ff */
[----:B------:R-:W-:Y:S01]  /*4da0*/  USEL UR7, UR44, UR51, !UP0 ;  /* 0x000000332c077287 */ /* 0x000fe2000c000000 */
[----:B------:R-:W-:Y:S02]  /*4db0*/  UMOV UR5, UR9 ;  /* 0x0000000900057c82 */ /* 0x000fe40008000000 */
[----:B------:R-:W-:Y:S02]  /*4dc0*/  USHF.R.U32.HI UR6, URZ, UR54, UR5 ;  /* 0x00000036ff067299 */ /* 0x000fe40008011605 */
[----:B------:R-:W-:Y:S02]  /*4dd0*/  UIMAD.WIDE.U32 UR22, UR7, UR18, URZ ;  /* 0x00000012071672a5 */ /* 0x000fe4000f8e00ff */
[----:B------:R-:W-:Y:S02]  /*4de0*/  USEL UR6, UR15, UR6, !UP2 ;  /* 0x000000060f067287 */ /* 0x000fe4000d000000 */
[----:B------:R-:W-:Y:S01]  /*4df0*/  UISETP.NE.AND UP2, UPT, UR14, URZ, UPT ;  /* 0x000000ff0e00728c */ /* 0x000fe2000bf45270 */
[----:B------:R-:W-:Y:S01]  /*4e00*/  UMOV UR5, UR11 ;  /* 0x0000000b00057c82 */ /* 0x000fe20008000000 */
[----:B------:R-:W-:Y:S02]  /*4e10*/  UIMAD.WIDE.U32 UR10, UR6, UR18, URZ ;  /* 0x00000012060a72a5 */ /* 0x000fe4000f8e00ff */
[----:B------:R-:W-:Y:S03]  /*4e20*/  USHF.R.U32.HI UR8, URZ, UR29, UR5 ;  /* 0x0000001dff087299 */ /* 0x000fe60008011605 */
[----:B------:R-:W-:Y:S02]  /*4e30*/  UMOV UR5, UR13 ;  /* 0x0000000d00057c82 */ /* 0x000fe40008000000 */
[----:B------:R-:W-:Y:S03]  /*4e40*/  @UP1 USHF.R.U32.HI UR4, URZ, UR19, UR5 ;  /* 0x00000013ff041299 */ /* 0x000fe60008011605 */
[----:B------:R-:W-:Y:S01]  /*4e50*/  UMOV UR5, UR23 ;  /* 0x0000001700057c82 */ /* 0x000fe20008000000 */
[----:B------:R-:W-:Y:S02]  /*4e60*/  UIMAD UR4, UR39, UR4, URZ ;  /* 0x00000004270472a4 */ /* 0x000fe4000f8e02ff */
[----:B------:R-:W-:Y:S02]  /*4e70*/  @UP1 USHF.R.U32.HI UR7, URZ, UR19, UR5 ;  /* 0x00000013ff071299 */ /* 0x000fe40008011605 */
[----:B------:R-:W-:Y:S02]  /*4e80*/  USEL UR5, UR16, UR8, !UP0 ;  /* 0x0000000810057287 */ /* 0x000fe4000c000000 */
[----:B------:R-:W-:Y:S02]  /*4e90*/  UIMAD UR8, UR39, UR7, URZ ;  /* 0x00000007270872a4 */ /* 0x000fe4000f8e02ff */
[----:B------:R-:W-:Y:S03]  /*4ea0*/  UISETP.GE.AND UP0, UPT, UR6, UR4, UPT ;  /* 0x000000040600728c */ /* 0x000fe6000bf06270 */
[----:B------:R-:W-:Y:S01]  /*4eb0*/  UMOV UR4, UR11 ;  /* 0x0000000b00047c82 */ /* 0x000fe20008000000 */
[----:B------:R-:W-:Y:S02]  /*4ec0*/  UISETP.GE.OR UP0, UPT, UR5, UR8, UP0 ;  /* 0x000000080500728c */ /* 0x000fe40008706670 */
[----:B------:R-:W-:Y:S02]  /*4ed0*/  USHF.R.U32.HI UR4, URZ, UR19, UR4 ;  /* 0x00000013ff047299 */ /* 0x000fe40008011604 */
[----:B------:R-:W-:Y:S02]  /*4ee0*/  UIMAD.WIDE.U32 UR8, UR5, UR18, URZ ;  /* 0x00000012050872a5 */ /* 0x000fe4000f8e00ff */
[----:B------:R-:W-:Y:S04]  /*4ef0*/  USEL UR10, UR6, UR4, !UP1 ;  /* 0x00000004060a7287 */ /* 0x000fe8000c800000 */
[----:B------:R-:W-:Y:S01]  /*4f00*/  UIADD3 UR11, UPT, UPT, -UR10, URZ, URZ ;  /* 0x000000ff0a0b7290 */ /* 0x000fe2000fffe1ff */
[----:B------:R-:W-:Y:S02]  /*4f10*/  @!UP0 UMOV UR4, UR9 ;  /* 0x0000000900048c82 */ /* 0x000fe40008000000 */
[----:B------:R-:W-:Y:S02]  /*4f20*/  @!UP0 USHF.R.U32.HI UR4, URZ, UR19, UR4 ;  /* 0x00000013ff048299 */ /* 0x000fe40008011604 */
[----:B------:R-:W-:Y:S02]  /*4f30*/  UIMAD UR8, UR39, UR11, UR6 ;  /* 0x0000000b270872a4 */ /* 0x000fe4000f8e0206 */
[----:B------:R-:W-:Y:S02]  /*4f40*/  @!UP0 USEL UR4, UR5, UR4, !UP1 ;  /* 0x0000000405048287 */ /* 0x000fe4000c800000 */
[----:B------:R-:W-:Y:S02]  /*4f50*/  UISETP.NE.AND UP1, UPT, UR21, URZ, UPT ;  /* 0x000000ff1500728c */ /* 0x000fe4000bf25270 */
[----:B------:R-:W-:Y:S02]  /*4f60*/  @!UP0 UIMAD UR8, UR7, UR8, UR4 ;  /* 0x00000008070882a4 */ /* 0x000fe4000f8e0204 */
[----:B------:R-:W-:Y:S02]  /*4f70*/  @!UP0 UIADD3 UR9, UPT, UPT, UR10, -UR4, URZ ;  /* 0x800000040a098290 */ /* 0x000fe4000fffe0ff */
[----:B------:R-:W-:Y:S02]  /*4f80*/  UIADD3 UR4, UPT, UPT, -UR5, URZ, URZ ;  /* 0x000000ff05047290 */ /* 0x000fe4000fffe1ff */
[----:B------:R-:W-:Y:S02]  /*4f90*/  UIADD3 UR7, UPT, UPT, -UR6, URZ, URZ ;  /* 0x000000ff06077290 */ /* 0x000fe4000fffe1ff */
[----:B------:R-:W-:Y:S02]  /*4fa0*/  @!UP0 UIMAD UR6, UR9, UR39, UR5 ;  /* 0x00000027090682a4 */ /* 0x000fe4000f8e0205 */
[----:B------:R-:W-:Y:S02]  /*4fb0*/  UIMAD UR16, UR17, UR4, UR16 ;  /* 0x00000004111072a4 */ /* 0x000fe4000f8e0210 */
[----:B------:R-:W-:Y:S01]  /*4fc0*/  UIMAD UR15, UR30, UR7, UR15 ;  /* 0x000000071e0f72a4 */ /* 0x000fe2000f8e020f */
[----:B------:R-:W-:Y:S02]  /*4fd0*/  @!UP0 UMOV UR5, UR8 ;  /* 0x0000000800058c82 */ /* 0x000fe40008000000 */
[----:B------:R-:W-:Y:S02]  /*4fe0*/  UIMAD UR16, UR5, UR17, UR16 ;  /* 0x00000011051072a4 */ /* 0x000fe4000f8e0210 */
[----:B------:R-:W-:Y:S11]  /*4ff0*/  UIMAD UR15, UR6, UR30, UR15 ;  /* 0x0000001e060f72a4 */ /* 0x000ff6000f8e020f */
[----:B------:R-:W-:Y:S01]  /*5000*/  @!UPT UIADD3 URZ, UPT, UPT, URZ, URZ, URZ ;  /* 0x000000fffffff290 */ /* 0x000fe2000fffe0ff */
.L_x_84:
[----:B------:R-:W1:Y:S01]  /*5010*/  @!UP3 LDCU.128 UR8, c[0x0][0xc10] ;  /* 0x00018200ff08b7ac */ /* 0x000e620008000c00 */
[----:B------:R-:W-:Y:S02]  /*5020*/  ISETP.NE.U32.AND P1, PT, RZ, UR26, PT ;  /* 0x0000001aff007c0c */ /* 0x000fe4000bf25070 */
[----:B------:R-:W-:Y:S02]  /*5030*/  SHF.L.U32 R8, R10, 0x1f, RZ ;  /* 0x0000001f0a087819 */ /* 0x000fe400000006ff */
[----:B------:R-:W-:Y:S01]  /*5040*/  ISETP.NE.AND.EX P1, PT, RZ, UR27, PT, P1 ;  /* 0x0000001bff007c0c */ /* 0x000fe2000bf25310 */
[----:B------:R-:W2:Y:S01]  /*5050*/  @!UP3 LDCU UR5, c[0x0][0xc0c] ;  /* 0x00018180ff05b7ac */ /* 0x000ea20008000800 */
[----:B-1----:R-:W-:Y:S07]  /*5060*/  UIMAD.WIDE.U32 UR6, UR16, UR8, URZ ;  /* 0x00000008100672a5 */ /* 0x002fee000f8e00ff */
[----:B------:R-:W-:Y:S01]  /*5070*/  @!UP3 UMOV UR4, UR7 ;  /* 0x000000070004bc82 */ /* 0x000fe20008000000 */
[----:B--2---:R-:W-:Y:S02]  /*5080*/  @!UP3 UISETP.NE.AND UP0, UPT, UR5, 0x1, UPT ;  /* 0x000000010500b88c */ /* 0x004fe4000bf05270 */
[----:B------:R-:W-:Y:S02]  /*5090*/  @!UP3 USHF.R.U32.HI UR4, URZ, UR9, UR4 ;  /* 0x00000009ff04b299 */ /* 0x000fe40008011604 */
[----:B------:R-:W-:Y:S02]  /*50a0*/  UIMAD.WIDE.U32 UR6, UR15, UR11, URZ ;  /* 0x0000000b0f0672a5 */ /* 0x000fe4000f8e00ff */
[----:B------:R-:W-:Y:S02]  /*50b0*/  @!UP3 USEL UR8, UR16, UR4, !UP0 ;  /* 0x000000041008b287 */ /* 0x000fe4000c000000 */
[----:B------:R-:W-:Y:S03]  /*50c0*/  @!UP3 UISETP.NE.AND UP0, UPT, UR10, 0x1, UPT ;  /* 0x000000010a00b88c */ /* 0x000fe6000bf05270 */
[----:B------:R-:W-:Y:S01]  /*50d0*/  @!UP3 UMOV UR6, UR7 ;  /* 0x000000070006bc82 */ /* 0x000fe20008000000 */
[----:B------:R-:W-:Y:S01]  /*50e0*/  USHF.L.U32 UR7, UR24, 0x7, URZ ;  /* 0x0000000718077899 */ /* 0x000fe200080006ff */
[----:B------:R-:W1:Y:S02]  /*50f0*/  @!UP3 LDCU UR4, c[0x0][0xc20] ;  /* 0x00018400ff04b7ac */ /* 0x000e640008000800 */
[----:B-1----:R-:W-:Y:S04]  /*5100*/  @!UP3 USHF.R.U32.HI UR6, URZ, UR4, UR6 ;  /* 0x00000004ff06b299 */ /* 0x002fe80008011606 */
[----:B------:R-:W-:Y:S04]  /*5110*/  @!UP3 USEL UR6, UR15, UR6, !UP0 ;  /* 0x000000060f06b287 */ /* 0x000fe8000c000000 */
[----:B------:R-:W-:Y:S02]  /*5120*/  @!UP3 UIADD3 UR4, UPT, UPT, -UR8, UR6, URZ ;  /* 0x000000060804b290 */ /* 0x000fe4000fffe1ff */
[----:B------:R-:W-:Y:S02]  /*5130*/  @!UP3 UIADD3 UR6, UPT, UPT, UR8, -UR6, URZ ;  /* 0x800000060806b290 */ /* 0x000fe4000fffe0ff */
[----:B------:R-:W-:Y:S02]  /*5140*/  @!UP3 UIMAD UR16, UR4, UR5, UR16 ;  /* 0x000000050410b2a4 */ /* 0x000fe4000f8e0210 */
[----:B------:R-:W-:Y:S01]  /*5150*/  @!UP3 UIMAD UR15, UR6, UR10, UR15 ;  /* 0x0000000a060fb2a4 */ /* 0x000fe2000f8e020f */
[----:B------:R-:W-:Y:S11]  /*5160*/  BRA.U UP4, `(.L_x_85) ;  /* 0x0000000104107547 */ /* 0x000ff6000b800000 */
[----:B------:R-:W-:Y:S04]  /*5170*/  MOV R2, UR56 ;  /* 0x0000003800027c02 */ /* 0x000fe80008000f00 */
[----:B------:R-:W-:Y:S04]  /*5180*/  SHF.L.U32 R2, R2, 0x1f, RZ ;  /* 0x0000001f02027819 */ /* 0x000fe800000006ff */
[----:B------:R-:W1:Y:S02]  /*5190*/  SYNCS.PHASECHK.TRANS64.TRYWAIT P2, [UR20+0xc8], R2 ;  /* 0x0000c802ff0075a7 */ /* 0x000e640008041114 */
[----:B-1----:R-:W-:Y:S05]  /*51a0*/  @!P2 BRA `(.L_x_86) ;  /* 0x000000580088a947 */ /* 0x002fea0003800000 */
.L_x_85:
[----:B------:R-:W-:Y:S05]  /*51b0*/  BRA.U !UP6, `(.L_x_87) ;  /* 0x000000010e387547 */ /* 0x000fea000b800000 */
[----:B------:R-:W-:Y:S01]  /*51c0*/  UPLOP3.LUT UP1, UPT, UPT, UPT, UP5, 0x80, 0x8 ;  /* 0x000000000008789c */ /* 0x000fe20003f2f050 */
[----:B-1----:R-:W-:Y:S01]  /*51d0*/  HFMA2 R0, -RZ, RZ, 0, 5.9604644775390625e-08 ;  /* 0x00000001ff007431 */ /* 0x002fe200000001ff */
[----:B------:R-:W1:Y:S01]  /*51e0*/  LDCU.64 UR8, c[0x0][0x358] ;  /* 0x00006b00ff0877ac */ /* 0x000e620008000a00 */
[----:B------:R-:W-:Y:S03]  /*51f0*/  IMAD.MOV.U32 R83, RZ, RZ, 0x1 ;  /* 0x00000001ff537424 */ /* 0x000fe600078e00ff */
[----:B------:R-:W-:Y:S05]  /*5200*/  PLOP3.LUT P2, PT, PT, PT, UP1, 0x80, 0x8 ;  /* 0x000000000008781c */ /* 0x000fea0003f4f018 */
[----:B------:R-:W2:Y:S01]  /*5210*/  @UP1 LDCU.64 UR4, c[0x0][0x988] ;  /* 0x00013100ff0417ac */ /* 0x000ea20008000a00 */
[----:B------:R-:W-:Y:S07]  /*5220*/  @UP1 UIMAD UR6, UR53, UR26, URZ ;  /* 0x0000001a350612a4 */ /* 0x000fee000f8e02ff */
[----:B------:R-:W-:Y:S01]  /*5230*/  @!P2 PRMT R83, R0, 0x7610, R83 ;  /* 0x000076100053a816 */ /* 0x000fe20000000053 */
[----:B--2---:R-:W-:Y:S06]  /*5240*/  @UP1 UIMAD.WIDE UR4, UR6, 0x4, UR4 ;  /* 0x00000004060418a5 */ /* 0x004fec000f8e0204 */
[----:B------:R-:W-:Y:S01]  /*5250*/  IMAD.U32 R14, RZ, RZ, UR4 ;  /* 0x00000004ff0e7e24 */ /* 0x000fe2000f8e00ff */
[----:B------:R-:W-:Y:S04]  /*5260*/  MOV R15, UR5 ;  /* 0x00000005000f7c02 */ /* 0x000fe80008000f00 */
[----:B------:R-:W2:Y:S01]  /*5270*/  @!UP1 LDCU UR4, c[0x0][0x980] ;  /* 0x00013000ff0497ac */ /* 0x000ea20008000800 */
[----:B-1---5:R3:W5:Y:S02]  /*5280*/  @P2 LDG.E R41, desc[UR8][R14.64] ;  /* 0x000000080e292981 */ /* 0x022764000c1e1900 */
[----:B--23--:R-:W-:Y:S07]  /*5290*/  @!P2 IMAD.U32 R41, RZ, RZ, UR4 ;  /* 0x00000004ff29ae24 */ /* 0x00cfee000f8e00ff */
.L_x_87:
[----:B-----5:R-:W-:Y:S01]  /*52a0*/  @!P1 FSETP.EQ.AND P3, PT, R41, RZ, PT ;  /* 0x000000ff2900920b */ /* 0x020fe20003f62000 */
[----:B------:R-:W-:Y:S01]  /*52b0*/  @!UPT UIADD3 URZ, UPT, UPT, URZ, URZ, URZ ;  /* 0x000000fffffff290 */ /* 0x000fe2000fffe0ff */
[----:B------:R-:W-:Y:S11]  /*52c0*/  @!P1 BRA `(.L_x_88) ;  /* 0x0000000000149947 */ /* 0x000ff60003800000 */
[----:B------:R-:W-:Y:S02]  /*52d0*/  LOP3.LUT P1, RZ, R83, 0xff, RZ, 0xc0, !PT ;  /* 0x000000ff53ff7812 */ /* 0x000fe4000782c0ff */
[----:B------:R-:W-:Y:S04]  /*52e0*/  PLOP3.LUT P3, PT, PT, PT, UP1, 0x80, 0x8 ;  /* 0x000000000008781c */ /* 0x000fe80003f6f018 */
[----:B------:R-:W-:Y:S07]  /*52f0*/  PLOP3.LUT P3, PT, P3, PT, PT, 0x8, 0x80 ;  /* 0x000000000080781c */ /* 0x000fee0001f6e170 */
[----:B------:R-:W-:Y:S11]  /*5300*/  @P1 FSETP.EQ.AND P3, PT, R41, RZ, PT ;  /* 0x000000ff2900120b */ /* 0x000ff60003f62000 */
[----:B------:R-:W-:Y:S02]  /*5310*/  @!UPT UIADD3 URZ, UPT, UPT, URZ, URZ, URZ ;  /* 0x000000fffffff290 */ /* 0x000fe4000fffe0ff */
.L_x_88:
[----:B------:R-:W-:Y:S01]  /*5320*/  USHF.L.U32 UR11, UR52, 0x7, URZ ;  /* 0x00000007340b7899 */ /* 0x000fe200080006ff */
[----:B------:R-:W2:Y:S01]  /*5330*/  SYNCS.PHASECHK.TRANS64.TRYWAIT P1, [UR20+0xa0], R8 ;  /* 0x0000a008ff0075a7 */ /* 0x000ea20008021114 */
[----:B------:R-:W-:Y:S02]  /*5340*/  UISETP.NE.AND UP0, UPT, UR32, 0x1, UPT ;  /* 0x000000012000788c */ /* 0x000fe4000bf05270 */
[----:B------:R-:W-:Y:S01]  /*5350*/  UIMAD.WIDE.U32 UR4, UR11, UR33, URZ ;  /* 0x000000210b0472a5 */ /* 0x000fe2000f8e00ff */
[----:B------:R-:W-:Y:S04]  /*5360*/  ELECT P2, URZ, PT ;  /* 0x0000000000ff782f */ /* 0x000fe80003840000 */
[----:B------:R-:W-:Y:S02]  /*5370*/  PLOP3.LUT P2, PT, P3, P2, PT, 0xf2, 0x2f ;  /* 0x00000000002f781c */ /* 0x000fe40001f45e72 */
[----:B------:R-:W-:Y:S02]  /*5380*/  UMOV UR4, UR5 ;  /* 0x0000000500047c82 */ /* 0x000fe40008000000 */
[----:B------:R-:W-:Y:S04]  /*5390*/  USHF.R.U32.HI UR4, URZ, UR34, UR4 ;  /* 0x00000022ff047299 */ /* 0x000fe80008011604 */
[----:B------:R-:W-:Y:S02]  /*53a0*/  USEL UR12, UR11, UR4, !UP0 ;  /* 0x000000040b0c7287 */ /* 0x000fe4000c000000 */
[----:B------:R-:W-:Y:S02]  /*53b0*/  UISETP.NE.AND UP0, UPT, UR35, 0x1, UPT ;  /* 0x000000012300788c */ /* 0x000fe4000bf05270 */
[----:B------:R-:W-:Y:S02]  /*53c0*/  UIMAD.WIDE.U32 UR4, UR12, UR40, URZ ;  /* 0x000000280c0472a5 */ /* 0x000fe4000f8e00ff */
[----:B------:R-:W-:Y:S01]  /*53d0*/  UIADD3 UR6, UPT, UPT, -UR12, URZ, URZ ;  /* 0x000000ff0c067290 */ /* 0x000fe2000fffe1ff */
[----:B-1----:R-:W-:Y:S03]  /*53e0*/  @!P2 IMAD.MOV.U32 R0, RZ, 0x20, RZ ;  /* 0x00000020ff00a824 */ /* 0x002fe600078e00ff */
[----:B------:R-:W-:Y:S01]  /*53f0*/  UIMAD UR11, UR32, UR6, UR11 ;  /* 0x00000006200b72a4 */ /* 0x000fe2000f8e020b */
[----:B------:R-:W-:Y:S01]  /*5400*/  @!P2 IMAD.MOV.U32 R0, RZ, 0x400, R0 ;  /* 0x00000400ff00a824 */ /* 0x000fe200078e0000 */
[----:B------:R-:W-:Y:S02]  /*5410*/  UMOV UR4, UR5 ;  /* 0x0000000500047c82 */ /* 0x000fe40008000000 */
[----:B------:R-:W-:Y:S04]  /*5420*/  USHF.R.U32.HI UR4, URZ, UR41, UR4 ;  /* 0x00000029ff047299 */ /* 0x000fe80008011604 */
[----:B------:R-:W-:Y:S02]  /*5430*/  USEL UR13, UR12, UR4, !UP0 ;  /* 0x000000040c0d7287 */ /* 0x000fe4000c000000 */
[----:B------:R-:W-:Y:S02]  /*5440*/  UISETP.NE.AND UP0, UPT, UR42, 0x1, UPT ;  /* 0x000000012a00788c */ /* 0x000fe4000bf05270 */
[----:B------:R-:W-:Y:S07]  /*5450*/  UIMAD.WIDE.U32 UR4, UR13, UR43, URZ ;  /* 0x0000002b0d0472a5 */ /* 0x000fee000f8e00ff */
[----:B------:R-:W-:Y:S02]  /*5460*/  UMOV UR4, UR5 ;  /* 0x0000000500047c82 */ /* 0x000fe40008000000 */
[----:B------:R-:W-:Y:S04]  /*5470*/  USHF.R.U32.HI UR4, URZ, UR55, UR4 ;  /* 0x00000037ff047299 */ /* 0x000fe80008011604 */
[----:B------:R-:W-:Y:S02]  /*5480*/  USEL UR14, UR13, UR4, !UP0 ;  /* 0x000000040d0e7287 */ /* 0x000fe4000c000000 */
[----:B------:R-:W-:Y:S02]  /*5490*/  UIADD3 UR4, UPT, UPT, -UR13, URZ, URZ ;  /* 0x000000ff0d047290 */ /* 0x000fe4000fffe1ff */
[----:B------:R-:W-:Y:S02]  /*54a0*/  UIADD3 UR5, UPT, UPT, -UR14, URZ, URZ ;  /* 0x000000ff0e057290 */ /* 0x000fe4000fffe1ff */
[----:B------:R-:W-:Y:S02]  /*54b0*/  UIMAD UR12, UR35, UR4, UR12 ;  /* 0x00000004230c72a4 */ /* 0x000fe4000f8e020c */
[----:B------:R-:W-:Y:S01]  /*54c0*/  UIMAD UR13, UR42, UR5, UR13 ;  /* 0x000000052a0d72a4 */ /* 0x000fe2000f8e020d */
[----:B--2---:R-:W-:Y:S11]  /*54d0*/  @!P1 BRA `(.L_x_89) ;  /* 0x0000005400d49947 */ /* 0x004ff60003800000 */
.L_x_183:
[----:B------:R-:W-:Y:S01]  /*54e0*/  @!P2 R2UR UR4, R0 ;  /* 0x000000000004a2ca */ /* 0x000fe200000e0000 */
[----:B------:R-:W-:Y:S01]  /*54f0*/  VOTEU.ALL UP0, P2 ;  /* 0x0000000000ff7886 */ /* 0x000fe20001000000 */
[----:B-1----:R-:W-:Y:S04]  /*5500*/  @!P2 IADD3 R2, P1, PT, R12, 0x680, RZ ;  /* 0x000006800c02a810 */ /* 0x002fe80007f3e0ff */
[----:B------:R-:W-:Y:S01]  /*5510*/  @!P2 R2UR UR5, R2 ;  /* 0x000000000205a2ca */ /* 0x000fe200000e0000 */
[----:B------:R-:W-:Y:S01]  /*5520*/  @!P2 IMAD.X R0, RZ, RZ, R13, P1 ;  /* 0x000000ffff00a224 */ /* 0x000fe200008e060d */
[----:B------:R-:W-:Y:S05]  /*5530*/  @!UP0 UIADD3 UR8, UPT, UPT, UR20, 0x200, URZ ;  /* 0x0000020014088890 */ /* 0x000fea000fffe0ff */
[----:B------:R-:W-:Y:S01]  /*5540*/  @!UP0 UPRMT UR6, UR4, 0x5410, URZ ;  /* 0x0000541004068896 */ /* 0x000fe200080000ff */
[----:B------:R-:W-:Y:S01]  /*5550*/  @!P2 R2UR UR4, R0 ;  /* 0x000000000004a2ca */ /* 0x000fe200000e0000 */
[----:B------:R-:W-:Y:S01]  /*5560*/  VOTEU.ALL UP0, P2 ;  /* 0x0000000000ff7886 */ /* 0x000fe20001000000 */
[----:B------:R-:W-:Y:S03]  /*5570*/  @!P2 IMAD.MOV.U32 R0, RZ, RZ, 0x2000 ;  /* 0x00002000ff00a424 */ /* 0x000fe600078e00ff */
[----:B------:R-:W-:Y:S01]  /*5580*/  IMAD.U32 R14, RZ, RZ, UR5 ;  /* 0x00000005ff0e7e24 */ /* 0x000fe2000f8e00ff */
[----:B------:R-:W-:Y:S01]  /*5590*/  @!UP0 UMOV UR9, UR37 ;  /* 0x0000002500098c82 */ /* 0x000fe20008000000 */
[----:B------:R-:W-:Y:S06]  /*55a0*/  @!UP0 UMOV UR10, UR7 ;  /* 0x00000007000a8c82 */ /* 0x000fec0008000000 */
[----:B------:R-:W-:Y:S01]  /*55b0*/  IMAD.U32 R15, RZ, RZ, UR4 ;  /* 0x00000004ff0f7e24 */ /* 0x000fe2000f8e00ff */
[----:B------:R-:W-:Y:S04]  /*55c0*/  @!P2 R2UR UR4, R14 ;  /* 0x000000000e04a2ca */ /* 0x000fe800000e0000 */
[----:B------:R-:W-:Y:S11]  /*55d0*/  @!P2 R2UR UR5, R15 ;  /* 0x000000000f05a2ca */ /* 0x000ff600000e0000 */
[----:B------:R-:W-:Y:S02]  /*55e0*/  @!UPT UIADD3 URZ, UPT, UPT, URZ, URZ, URZ ;  /* 0x000000fffffff290 */ /* 0x000fe4000fffe0ff */
[----:B------:R1:W-:Y:S01]  /*55f0*/  @!UP0 UTMALDG.5D.IM2COL [UR8], [UR4], UR6 ;  /* 0x00000008040083b4 */ /* 0x0003e20008060006 */
[----:B------:R2:W-:Y:S01]  /*5600*/  @!P2 SYNCS.ARRIVE.TRANS64.RED.A0TR RZ, [UR20+0x80], R0 ;  /* 0x00008000ffffa9a7 */ /* 0x0005e20008300414 */
[----:B------:R-:W-:Y:S01]  /*5610*/  SYNCS.ARRIVE.TRANS64.RED.A1T0 RZ, [UR49], RZ ;  /* 0x000000ffffff79a7 */ /* 0x000fe20008100431 */
[----:B--2---:R-:W-:Y:S01]  /*5620*/  @!P2 IMAD.MOV.U32 R0, RZ, 0x20, RZ ;  /* 0x00000020ff00a824 */ /* 0x004fe200078e00ff */
[----:B------:R-:W2:Y:S03]  /*5630*/  SYNCS.PHASECHK.TRANS64.TRYWAIT P1, [UR20+0xa8], R8 ;  /* 0x0000a808ff0075a7 */ /* 0x000ea60008021114 */
[----:B------:R-:W-:Y:S01]  /*5640*/  @!P2 IMAD.MOV.U32 R0, RZ, 0x400, R0 ;  /* 0x00000400ff00a824 */ /* 0x000fe200078e0000 */
[----:B-12---:R-:W-:Y:S06]  /*5650*/  @!P1 BRA `(.L_x_90) ;  /* 0x00000054008c9947 */ /* 0x006fec0003800000 */
.L_x_185:
[----:B------:R-:W-:Y:S01]  /*5660*/  @!P2 R2UR UR4, R0 ;  /* 0x000000000004a2ca */ /* 0x000fe200000e0000 */
[----:B------:R-:W-:Y:S01]  /*5670*/  VOTEU.ALL UP0, P2 ;  /* 0x0000000000ff7886 */ /* 0x000fe20001000000 */
[----:B-1----:R-:W-:Y:S04]  /*5680*/  @!P2 IADD3 R2, P1, PT, R12, 0x680, RZ ;  /* 0x000006800c02a810 */ /* 0x002fe80007f3e0ff */
[----:B------:R-:W-:Y:S01]  /*5690*/  @!P2 R2UR UR5, R2 ;  /* 0x000000000205a2ca */ /* 0x000fe200000e0000 */
[----:B------:R-:W-:Y:S01]  /*56a0*/  @!P2 IMAD.X R0, RZ, RZ, R13, P1 ;  /* 0x000000ffff00a224 */ /* 0x000fe200008e060d */
[----:B------:R-:W-:Y:S02]  /*56b0*/  @!UP0 UIADD3 UR10, UPT, UPT, UR7, 0x20, URZ ;  /* 0x00000020070a8890 */ /* 0x000fe4000fffe0ff */
[----:B------:R-:W-:Y:S03]  /*56c0*/  @!UP0 UIADD3 UR8, UPT, UPT, UR20, 0x2200, URZ ;  /* 0x0000220014088890 */ /* 0x000fe6000fffe0ff */
[----:B------:R-:W-:Y:S01]  /*56d0*/  @!UP0 UPRMT UR6, UR4, 0x5410, URZ ;  /* 0x0000541004068896 */ /* 0x000fe200080000ff */
[----:B------:R-:W-:Y:S01]  /*56e0*/  @!P2 R2UR UR4, R0 ;  /* 0x000000000004a2ca */ /* 0x000fe200000e0000 */
[----:B------:R-:W-:Y:S01]  /*56f0*/  VOTEU.ALL UP0, P2 ;  /* 0x0000000000ff7886 */ /* 0x000fe20001000000 */
[----:B------:R-:W-:Y:S03]  /*5700*/  @!P2 IMAD.MOV.U32 R0, RZ, RZ, 0x2000 ;  /* 0x00002000ff00a424 */ /* 0x000fe600078e00ff */
[----:B------:R-:W-:Y:S01]  /*5710*/  IMAD.U32 R14, RZ, RZ, UR5 ;  /* 0x00000005ff0e7e24 */ /* 0x000fe2000f8e00ff */
[----:B------:R-:W-:Y:S07]  /*5720*/  @!UP0 UMOV UR9, UR36 ;  /* 0x0000002400098c82 */ /* 0x000fee0008000000 */
        /* <DEDUP_REMOVED lines=11> */
.L_x_187:
[----:B------:R-:W-:Y:S01]  /*57e0*/  @!P2 R2UR UR4, R0 ;  /* 0x000000000004a2ca */ /* 0x000fe200000e0000 */
[----:B------:R-:W-:Y:S01]  /*57f0*/  VOTEU.ALL UP0, P2 ;  /* 0x0000000000ff7886 */ /* 0x000fe20001000000 */
[----:B-1----:R-:W-:Y:S02]  /*5800*/  @!P2 IADD3 R2, P1, PT, R12, 0x680, RZ ;  /* 0x000006800c02a810 */ /* 0x002fe40007f3e0ff */
[----:B------:R-:W-:Y:S02]  /*5810*/  @P0 SHF.R.U32.HI R4, RZ, 0x10, R5 ;  /* 0x00000010ff040819 */ /* 0x000fe40000011605 */
[----:B------:R-:W-:Y:S01]  /*5820*/  @!P2 R2UR UR5, R2 ;  /* 0x000000000205a2ca */ /* 0x000fe200000e0000 */
[----:B------:R-:W-:Y:S01]  /*5830*/  @!P2 IMAD.X R0, RZ, RZ, R13, P1 ;  /* 0x000000ffff00a224 */ /* 0x000fe200008e060d */
[----:B------:R-:W-:Y:S01]  /*5840*/  @!UP0 UIADD3 UR10, UPT, UPT, UR7, 0x40, URZ ;  /* 0x00000040070a8890 */ /* 0x000fe2000fffe0ff */
[----:B------:R-:W-:Y:S01]  /*5850*/  @P0 R2UR UR53, R4 ;  /* 0x00000000043502ca */ /* 0x000fe200000e0000 */
        /* <DEDUP_REMOVED lines=14> */
[----:B------:R-:W2:Y:S02]  /*5940*/  SYNCS.PHASECHK.TRANS64.TRYWAIT P1, [UR20+0xb8], R8 ;  /* 0x0000b808ff0075a7 */ /* 0x000ea40008021114 */
[----:B-12---:R-:W-:Y:S05]  /*5950*/  @!P1 BRA `(.L_x_92) ;  /* 0x0000005000fc9947 */ /* 0x006fea0003800000 */
.L_x_189:
[----:B-1----:R-:W-:Y:S01]  /*5960*/  @!P2 IMAD.MOV.U32 R0, RZ, 0x20, RZ ;  /* 0x00000020ff00a824 */ /* 0x002fe200078e00ff */
[----:B------:R-:W-:Y:S01]  /*5970*/  @!P2 IADD3 R2, P0, PT, R12, 0x680, RZ ;  /* 0x000006800c02a810 */ /* 0x000fe20007f1e0ff */
[----:B------:R-:W-:Y:S01]  /*5980*/  VOTEU.ALL UP0, P2 ;  /* 0x0000000000ff7886 */ /* 0x000fe20001000000 */
[----:B------:R-:W-:Y:S01]  /*5990*/  R2UR UR22, R91 ;  /* 0x000000005b1672ca */ /* 0x000fe200000e0000 */
[----:B------:R-:W-:Y:S01]  /*59a0*/  @!P2 IMAD.MOV.U32 R0, RZ, 0x400, R0 ;  /* 0x00000400ff00a824 */ /* 0x000fe200078e0000 */
[----:B------:R-:W-:Y:S01]  /*59b0*/  @!P2 R2UR UR5, R2 ;  /* 0x000000000205a2ca */ /* 0x000fe200000e0000 */
[----:B------:R-:W-:Y:S01]  /*59c0*/  UPLOP3.LUT UP4, UPT, UPT, UPT, UPT, 0x80, 0x8 ;  /* 0x000000000008789c */ /* 0x000fe20003f8f070 */
[----:B------:R-:W-:Y:S01]  /*59d0*/  R2UR UR21, R92 ;  /* 0x000000005c1572ca */ /* 0x000fe200000e0000 */
[----:B------:R-:W-:Y:S01]  /*59e0*/  @!UP0 UIADD3 UR8, UPT, UPT, UR20, 0x6200, URZ ;  /* 0x0000620014088890 */ /* 0x000fe2000fffe0ff */
[----:B------:R-:W-:Y:S01]  /*59f0*/  @!P2 R2UR UR4, R0 ;  /* 0x000000000004a2ca */ /* 0x000fe200000e0000 */
[----:B------:R-:W-:Y:S01]  /*5a00*/  @!P2 IMAD.X R0, RZ, RZ, R13, P0 ;  /* 0x000000ffff00a224 */ /* 0x000fe200000e060d */
[----:B------:R-:W-:Y:S01]  /*5a10*/  @!UP0 UIADD3 UR10, UPT, UPT, UR7, 0x60, URZ ;  /* 0x00000060070a8890 */ /* 0x000fe2000fffe0ff */
[----:B------:R-:W-:Y:S01]  /*5a20*/  LOP3.LUT R10, R10, 0x1, RZ, 0x3c, !PT ;  /* 0x000000010a0a7812 */ /* 0x000fe200078e3cff */
[----:B------:R-:W-:Y:S01]  /*5a30*/  @!UP0 UIADD3 UR9, UPT, UPT, UR20, 0x98, URZ ;  /* 0x0000009814098890 */ /* 0x000fe2000fffe0ff */
[----:B------:R-:W-:Y:S02]  /*5a40*/  LOP3.LUT R9, R9, 0x1, RZ, 0x3c, !PT ;  /* 0x0000000109097812 */ /* 0x000fe400078e3cff */
[----:B------:R-:W-:Y:S02]  /*5a50*/  UIADD3 UR24, UPT, UPT, UR15, UR22, URZ ;  /* 0x000000160f187290 */ /* 0x000fe4000fffe0ff */
[----:B------:R-:W-:Y:S02]  /*5a60*/  IMAD.U32 R4, RZ, RZ, UR5 ;  /* 0x00000005ff047e24 */ /* 0x000fe4000f8e00ff */
[----:B------:R-:W-:Y:S02]  /*5a70*/  UIADD3 UR52, UPT, UPT, UR16, UR21, URZ ;  /* 0x0000001510347290 */ /* 0x000fe4000fffe0ff */
[----:B------:R-:W-:Y:S01]  /*5a80*/  @!UP0 UPRMT UR6, UR4, 0x5410, URZ ;  /* 0x0000541004068896 */ /* 0x000fe200080000ff */
[----:B------:R-:W-:Y:S01]  /*5a90*/  @!P2 R2UR UR4, R0 ;  /* 0x000000000004a2ca */ /* 0x000fe200000e0000 */
[----:B------:R-:W-:Y:S11]  /*5aa0*/  VOTEU.ALL UP0, P2 ;  /* 0x0000000000ff7886 */ /* 0x000ff60001000000 */
[----:B------:R-:W-:Y:S01]  /*5ab0*/  @!UPT UIADD3 URZ, UPT, UPT, URZ, URZ, URZ ;  /* 0x000000fffffff290 */ /* 0x000fe2000fffe0ff */
[----:B------:R-:W-:Y:S01]  /*5ac0*/  IMAD.U32 R5, RZ, RZ, UR4 ;  /* 0x00000004ff057e24 */ /* 0x000fe2000f8e00ff */
[----:B------:R-:W-:Y:S04]  /*5ad0*/  @!P2 R2UR UR4, R4 ;  /* 0x000000000404a2ca */ /* 0x000fe800000e0000 */
[----:B------:R-:W-:Y:S11]  /*5ae0*/  @!P2 R2UR UR5, R5 ;  /* 0x000000000505a2ca */ /* 0x000ff600000e0000 */
[----:B------:R-:W-:Y:S02]  /*5af0*/  @!UPT UIADD3 URZ, UPT, UPT, URZ, URZ, URZ ;  /* 0x000000fffffff290 */ /* 0x000fe4000fffe0ff */
[----:B------:R1:W-:Y:S01]  /*5b00*/  @!UP0 UTMALDG.5D.IM2COL [UR8], [UR4], UR6 ;  /* 0x00000008040083b4 */ /* 0x0003e20008060006 */
[----:B------:R1:W-:Y:S01]  /*5b10*/  @!P2 SYNCS.ARRIVE.TRANS64.RED.A0TR RZ, [UR20+0x98], R3 ;  /* 0x00009803ffffa9a7 */ /* 0x0003e20008300414 */
[----:B------:R-:W-:Y:S01]  /*5b20*/  SYNCS.ARRIVE.TRANS64.RED.A1T0 RZ, [UR46], RZ ;  /* 0x000000ffffff79a7 */ /* 0x000fe2000810042e */
[----:B------:R-:W-:Y:S05]  /*5b30*/  BRA.U UP2, `(.L_x_93) ;  /* 0xfffffff102147547 */ /* 0x000fea000b83ffff */
[----:B------:R-:W-:-:S04]  /*5b40*/  SHF.L.U32 R2, R10, 0x1f, RZ ;  /* 0x0000001f0a027819 */ /* 0x000fc800000006ff */
[----:B------:R-:W2:Y:S02]  /*5b50*/  SYNCS.PHASECHK.TRANS64.TRYWAIT P0, [UR20+0xa0], R2 ;  /* 0x0000a002ff0075a7 */ /* 0x000ea40008001114 */
[----:B--2---:R-:W-:Y:S05]  /*5b60*/  @!P0 BRA `(.L_x_94) ;  /* 0x0000005000908947 */ /* 0x004fea0003800000 */
.L_x_191:
[----:B------:R-:W3:Y:S02]  /*5b70*/  SYNCS.PHASECHK.TRANS64.TRYWAIT P0, [UR20+0xa8], R2 ;  /* 0x0000a802ff0075a7 */ /* 0x000ee40008001114 */
[----:B---3--:R-:W-:Y:S05]  /*5b80*/  @!P0 BRA `(.L_x_95) ;  /* 0x0000005000a08947 */ /* 0x008fea0003800000 */
.L_x_193:
[----:B------:R-:W3:Y:S02]  /*5b90*/  SYNCS.PHASECHK.TRANS64.TRYWAIT P0, [UR20+0xb0], R2 ;  /* 0x0000b002ff0075a7 */ /* 0x000ee40008001114 */
[----:B---3--:R-:W-:Y:S05]  /*5ba0*/  @!P0 BRA `(.L_x_96) ;  /* 0x0000005000b08947 */ /* 0x008fea0003800000 */
.L_x_195:
[----:B--2---:R-:W-:-:S07]  /*5bb0*/  MOV R0, UR20 ;  /* 0x0000001400007c02 */ /* 0x004fce0008000f00 */
.L_x_97:
[----:B--2---:R-:W-:-:S04]  /*5bc0*/  SHF.L.U32 R2, R10, 0x1f, RZ ;  /* 0x0000001f0a027819 */ /* 0x004fc800000006ff */
[----:B------:R2:W3:Y:S03]  /*5bd0*/  SYNCS.PHASECHK.TRANS64.TRYWAIT P0, [R0+URZ+0xb8], R2 ;  /* 0x0000b802000075a7 */ /* 0x0004e600080011ff */
[----:B---3--:R-:W-:Y:S05]  /*5be0*/  @!P0 NANOSLEEP.SYNCS 0x989680 ;  /* 0x009896800000895d */ /* 0x008fea0003900000 */
[----:B------:R-:W3:Y:S02]  /*5bf0*/  @!P0 SYNCS.PHASECHK.TRANS64 P0, [R0+URZ+0xb8], R2 ;  /* 0x0000b802000085a7 */ /* 0x000ee400080010ff */
[----:B-1-3--:R-:W-:Y:S05]  /*5c00*/  @P0 EXIT ;  /* 0x000000000000094d */ /* 0x00afea0003800000 */
[----:B------:R-:W-:Y:S05]  /*5c10*/  BRA `(.L_x_97) ;  /* 0xfffffffc00e87947 */ /* 0x000fea000383ffff */
.L_x_82:
[----:B------:R-:W-:-:S06]  /*5c20*/  UISETP.GE.AND UP0, UPT, UR18, 0x4, UPT ;  /* 0x000000041200788c */ /* 0x000fcc000bf06270 */
[----:B------:R-:W-:-:S13]  /*5c30*/  PLOP3.LUT P0, PT, PT, PT, UP0, 0x80, 0x8 ;  /* 0x000000000008781c */ /* 0x000fda0003f0f008 */
[----:B-1----:R-:W-:Y:S05]  /*5c40*/  @!P0 EXIT ;  /* 0x000000000000894d */ /* 0x002fea0003800000 */
[----:B------:R-:W1:Y:S08]  /*5c50*/  S2UR UR4, SR_CgaCtaId ;  /* 0x00000000000479c3 */ /* 0x000e700000008800 */
[----:B------:R-:W-:Y:S01]  /*5c60*/  BAR.SYNC.DEFER_BLOCKING 0x6, 0xa0 ;  /* 0x0182800000007b1d */ /* 0x000fe20000010000 */
[C---:B------:R-:W-:Y:S01]  /*5c70*/  IMAD.SHL.U32 R0, R81.reuse, 0x20, RZ ;  /* 0x0000002051007824 */ /* 0x040fe200078e00ff */
[C---:B------:R-:W-:Y:S01]  /*5c80*/  SHF.L.U32 R37, R81.reuse, 0x10, RZ ;  /* 0x0000001051257819 */ /* 0x040fe200000006ff */
[C---:B------:R-:W-:Y:S01]  /*5c90*/  IMAD.SHL.U32 R80, R81.reuse, 0x4, RZ ;  /* 0x0000000451507824 */ /* 0x040fe200078e00ff */
[----:B------:R-:W-:Y:S01]  /*5ca0*/  LOP3.LUT R82, R81, 0x60, RZ, 0xc0, !PT ;  /* 0x0000006051527812 */ /* 0x000fe200078ec0ff */
[----:B------:R-:W-:Y:S01]  /*5cb0*/  HFMA2 R79, -RZ, RZ, 0, 5.9604644775390625e-08 ;  /* 0x00000001ff4f7431 */ /* 0x000fe200000001ff */
[----:B------:R-:W-:-:S02]  /*5cc0*/  UMOV UR50, 0x400 ;  /* 0x0000040000327882 */ /* 0x000fc40000000000 */
[----:B------:R-:W2:Y:S01]  /*5cd0*/  LDC.64 R74, c[0x0][0x9b0] ;  /* 0x00026c00ff4a7b82 */ /* 0x000ea20000000a00 */
[----:B------:R-:W3:Y:S01]  /*5ce0*/  LDCU.128 UR8, c[0x0][0xb80] ;  /* 0x00017000ff0877ac */ /* 0x000ee20008000c00 */
[----:B------:R-:W-:Y:S01]  /*5cf0*/  LOP3.LUT R4, R0, 0xc0, RZ, 0xc0, !PT ;  /* 0x000000c000047812 */ /* 0x000fe200078ec0ff */
[----:B------:R-:W-:Y:S01]  /*5d00*/  HFMA2 R77, -RZ, RZ, 0, 0 ;  /* 0x00000000ff4d7431 */ /* 0x000fe200000001ff */
[C---:B------:R-:W-:Y:S01]  /*5d10*/  LOP3.LUT R95, R81.reuse, 0x2, RZ, 0xc0, !PT ;  /* 0x00000002515f7812 */ /* 0x040fe200078ec0ff */
[----:B------:R-:W-:Y:S01]  /*5d20*/  IMAD.MOV.U32 R78, RZ, RZ, RZ ;  /* 0x000000ffff4e7224 */ /* 0x000fe200078e00ff */
[----:B------:R-:W-:Y:S01]  /*5d30*/  LOP3.LUT R80, R4, 0x18, R80, 0xf8, !PT ;  /* 0x0000001804507812 */ /* 0x000fe200078ef850 */
[----:B------:R-:W4:Y:S01]  /*5d40*/  LDCU UR62, c[0x0][0x370] ;  /* 0x00006e00ff3e77ac */ /* 0x000f220008000800 */
[----:B------:R-:W2:Y:S01]  /*5d50*/  LDC.64 R72, c[0x0][0x9a8] ;  /* 0x00026a00ff487b82 */ /* 0x000ea20000000a00 */
[----:B------:R-:W-:Y:S02]  /*5d60*/  LOP3.LUT R81, R81, 0x4, RZ, 0xc0, !PT ;  /* 0x0000000451517812 */ /* 0x000fe400078ec0ff */
[----:B------:R-:W-:Y:S01]  /*5d70*/  LOP3.LUT R80, R80, 0xf20, R0, 0xf8, !PT ;  /* 0x00000f2050507812 */ /* 0x000fe200078ef800 */
[----:B------:R-:W2:Y:S01]  /*5d80*/  LDCU UR48, c[0x0][0xc0c] ;  /* 0x00018180ff3077ac */ /* 0x000ea20008000800 */
[----:B------:R-:W-:-:S02]  /*5d90*/  MOV R36, RZ ;  /* 0x000000ff00247202 */ /* 0x000fc40000000f00 */
[----:B------:R-:W-:Y:S01]  /*5da0*/  LOP3.LUT R37, R37, 0x600000, RZ, 0xc0, !PT ;  /* 0x0060000025257812 */ /* 0x000fe200078ec0ff */
[----:B-1----:R-:W-:Y:S01]  /*5db0*/  ULEA UR50, UR4, UR50, 0x18 ;  /* 0x0000003204327291 */ /* 0x002fe2000f8ec0ff */
[----:B------:R-:W1:Y:S01]  /*5dc0*/  LDCU.64 UR4, c[0x0][0x990] ;  /* 0x00013200ff0477ac */ /* 0x000e620008000a00 */
[----:B---3--:R-:W-:Y:S01]  /*5dd0*/  IMAD.U32 R90, RZ, RZ, UR8 ;  /* 0x00000008ff5a7e24 */ /* 0x008fe2000f8e00ff */
[----:B------:R-:W-:Y:S01]  /*5de0*/  MOV R88, UR10 ;  /* 0x0000000a00587c02 */ /* 0x000fe20008000f00 */
[----:B------:R-:W-:Y:S01]  /*5df0*/  IMAD.U32 R89, RZ, RZ, UR9 ;  /* 0x00000009ff597e24 */ /* 0x000fe2000f8e00ff */
[----:B------:R-:W3:Y:S01]  /*5e00*/  LDCU UR38, c[0x0][0xc30] ;  /* 0x00018600ff2677ac */ /* 0x000ee20008000800 */
[----:B------:R-:W-:-:S03]  /*5e10*/  IMAD.U32 R87, RZ, RZ, UR11 ;  /* 0x0000000bff577e24 */ /* 0x000fc6000f8e00ff */
[----:B------:R-:W4:Y:S01]  /*5e20*/  LDS R2, [UR50+0x120] ;  /* 0x00012032ff027984 */ /* 0x000f220008000800 */
[----:B------:R-:W2:Y:S01]  /*5e30*/  LDCU.64 UR60, c[0x0][0x988] ;  /* 0x00013100ff3c77ac */ /* 0x000ea20008000a00 */
[----:B------:R-:W2:Y:S01]  /*5e40*/  LDCU.64 UR46, c[0x0][0xc28] ;  /* 0x00018500ff2e77ac */ /* 0x000ea20008000a00 */
[----:B------:R-:W2:Y:S01]  /*5e50*/  LDCU.128 UR56, c[0x0][0xc10] ;  /* 0x00018200ff3877ac */ /* 0x000ea20008000c00 */
[----:B-1----:R-:W-:Y:S01]  /*5e60*/  IMAD.U32 R86, RZ, RZ, UR4 ;  /* 0x00000004ff567e24 */ /* 0x002fe2000f8e00ff */
[----:B------:R-:W-:Y:S01]  /*5e70*/  UIADD3 UR4, UPT, UPT, UR50, 0x200, URZ ;  /* 0x0000020032047890 */ /* 0x000fe2000fffe0ff */
[----:B------:R-:W-:Y:S01]  /*5e80*/  IMAD.U32 R85, RZ, RZ, UR5 ;  /* 0x00000005ff557e24 */ /* 0x000fe2000f8e00ff */
[----:B------:R-:W1:Y:S04]  /*5e90*/  LDCU UR55, c[0x0][0x374] ;  /* 0x00006e80ff3777ac */ /* 0x000e680008000800 */
[----:B------:R-:W-:Y:S01]  /*5ea0*/  IMAD.U32 R76, RZ, RZ, UR4 ;  /* 0x00000004ff4c7e24 */ /* 0x000fe2000f8e00ff */
[----:B------:R-:W-:Y:S01]  /*5eb0*/  UMOV UR54, URZ ;  /* 0x000000ff00367c82 */ /* 0x000fe20008000000 */
[----:B------:R-:W-:-:S02]  /*5ec0*/  UMOV UR51, URZ ;  /* 0x000000ff00337c82 */ /* 0x000fc40008000000 */
[----:B------:R-:W-:-:S04]  /*5ed0*/  IMAD R80, R80, 0x2, R76 ;  /* 0x0000000250507824 */ /* 0x000fc800078e024c */
[--C-:B------:R-:W-:Y:S02]  /*5ee0*/  IMAD R95, R95, -0x10, R80.reuse ;  /* 0xfffffff05f5f7824 */ /* 0x100fe400078e0250 */
[----:B------:R-:W-:Y:S01]  /*5ef0*/  IMAD R94, R81, -0x10, R80 ;  /* 0xfffffff0515e7824 */ /* 0x000fe200078e0250 */
[C---:B----4-:R-:W-:Y:S02]  /*5f00*/  IADD3 R3, PT, PT, R2.reuse, 0x80, RZ ;  /* 0x0000008002037810 */ /* 0x050fe40007ffe0ff */
[----:B------:R-:W-:Y:S02]  /*5f10*/  LOP3.LUT R2, R2, 0xffff, RZ, 0xc0, !PT ;  /* 0x0000ffff02027812 */ /* 0x000fe400078ec0ff */
[----:B------:R-:W-:-:S05]  /*5f20*/  LOP3.LUT R3, R3, 0xffff, RZ, 0xc0, !PT ;  /* 0x0000ffff03037812 */ /* 0x000fca00078ec0ff */
[----:B-123--:R4:W-:Y:S02]  /*5f30*/  STL.64 [R1], R2 ;  /* 0x0000000201007387 */ /* 0x00e9e40000100a00 */
.L_x_141:
[----:B----4-:R-:W-:Y:S04]  /*5f40*/  SHF.L.U32 R2, R77, 0x1f, RZ ;  /* 0x0000001f4d027819 */ /* 0x010fe800000006ff */
[----:B-1----:R-:W1:Y:S02]  /*5f50*/  SYNCS.PHASECHK.TRANS64.TRYWAIT P0, [UR50+0xd0], R2 ;  /* 0x0000d002ff0075a7 */ /* 0x002e640008001132 */
[----:B-12---:R-:W-:Y:S05]  /*5f60*/  @!P0 BRA `(.L_x_98) ;  /* 0x0000004c00d88947 */ /* 0x006fea0003800000 */
.L_x_197:
[----:B-1----:R-:W-:Y:S01]  /*5f70*/  LEA R2, R36, UR49, 0x2 ;  /* 0x0000003124027c11 */ /* 0x002fe2000f8e10ff */
[----:B------:R-:W1:Y:S01]  /*5f80*/  LDS.128 R4, [UR50+0x110] ;  /* 0x00011032ff047984 */ /* 0x000e620008000c00 */
[----:B------:R-:W-:Y:S02]  /*5f90*/  UIADD3 UR4, UPT, UPT, UR50, 0xd8, URZ ;  /* 0x000000d832047890 */ /* 0x000fe4000fffe0ff */
[----:B------:R-:W-:Y:S01]  /*5fa0*/  UISETP.GE.AND UP0, UPT, UR39, 0x1, UPT ;  /* 0x000000012700788c */ /* 0x000fe2000bf06270 */
[----:B------:R-:W-:Y:S01]  /*5fb0*/  @!PT LDS RZ, [RZ] ;  /* 0x00000000fffff984 */ /* 0x000fe20000000800 */
[----:B------:R-:W-:Y:S01]  /*5fc0*/  @!PT LDS RZ, [RZ] ;  /* 0x00000000fffff984 */ /* 0x000fe20000000800 */
[----:B------:R-:W-:Y:S01]  /*5fd0*/  @!PT LDS RZ, [RZ] ;  /* 0x00000000fffff984 */ /* 0x000fe20000000800 */
[----:B------:R-:W-:Y:S01]  /*5fe0*/  @!PT LDS RZ, [RZ] ;  /* 0x00000000fffff984 */ /* 0x000fe20000000800 */
[----:B------:R2:W-:Y:S06]  /*5ff0*/  MEMBAR.ALL.CTA ;  /* 0x0000000000007992 */ /* 0x0005ec0000008000 */
[----:B--2---:R-:W2:Y:S01]  /*6000*/  FENCE.VIEW.ASYNC.S ;  /* 0x00000000000073c6 */ /* 0x004ea20000000000 */
[----:B------:R-:W-:Y:S09]  /*6010*/  UPRMT UR4, URZ, 0x654, UR4 ;  /* 0x00000654ff047896 */ /* 0x000ff20008000004 */
[----:B--2---:R-:W-:Y:S01]  /*6020*/  SYNCS.ARRIVE.TRANS64.RED.A1T0 RZ, [UR4], RZ ;  /* 0x000000ffffff79a7 */ /* 0x004fe20008100404 */
[----:B------:R-:W5:Y:S01]  /*6030*/  LDL R2, [R2] ;  /* 0x0000000002027983 */ /* 0x000f620000100800 */
[----:B-1----:R-:W-:Y:S11]  /*6040*/  LOP3.LUT P0, RZ, R6, 0x1, RZ, 0xc0, !PT ;  /* 0x0000000106ff7812 */ /* 0x002ff6000780c0ff */
[----:B------:R-:W-:Y:S02]  /*6050*/  @!UPT UIADD3 URZ, UPT, UPT, URZ, URZ, URZ ;  /* 0x000000fffffff290 */ /* 0x000fe4000fffe0ff */
[----:B------:R-:W-:Y:S01]  /*6060*/  VOTEU.ANY UP1, P0 ;  /* 0x0000000000ff7886 */ /* 0x000fe20000020100 */
[----:B------:R-:W-:Y:S01]  /*6070*/  PLOP3.LUT P0, PT, PT, PT, UP1, 0x80, 0x8 ;  /* 0x000000000008781c */ /* 0x000fe20003f0f018 */
[----:B------:R-:W-:Y:S11]  /*6080*/  UP2UR UR63, UPR, URZ, 0x2 ;  /* 0x00000002ff3f7883 */ /* 0x000ff60008000000 */
[----:B------:R-:W-:Y:S01]  /*6090*/  @!UPT UIADD3 URZ, UPT, UPT, URZ, URZ, URZ ;  /* 0x000000fffffff290 */ /* 0x000fe2000fffe0ff */
[----:B------:R-:W-:Y:S02]  /*60a0*/  @P0 MOV R3, R4 ;  /* 0x0000000400030202 */ /* 0x000fe40000000f00 */
[----:B------:R-:W-:Y:S02]  /*60b0*/  @P0 LOP3.LUT R0, R5, 0xffff, RZ, 0xc0, !PT ;  /* 0x0000ffff05000812 */ /* 0x000fe400078ec0ff */
[----:B------:R-:W-:Y:S02]  /*60c0*/  @P0 R2UR UR5, R3 ;  /* 0x00000000030502ca */ /* 0x000fe400000e0000 */
[----:B------:R-:W-:Y:S11]  /*60d0*/  @P0 R2UR UR4, R0 ;  /* 0x00000000000402ca */ /* 0x000ff600000e0000 */
[----:B------:R-:W-:Y:S02]  /*60e0*/  @UP1 UMOV UR37, UR5 ;  /* 0x0000000500251c82 */ /* 0x000fe40008000000 */
[----:B------:R-:W-:Y:S01]  /*60f0*/  @UP1 UMOV UR36, UR4 ;  /* 0x0000000400241c82 */ /* 0x000fe20008000000 */
[----:B------:R-:W-:Y:S05]  /*6100*/  BRA.U !UP0, `(.L_x_99) ;  /* 0x0000000108cc7547 */ /* 0x000fea000b800000 */
[----:B------:R-:W1:Y:S01]  /*6110*/  LDCU UR9, c[0x0][0xc20] ;  /* 0x00018400ff0977ac */ /* 0x000e620008000800 */
[----:B------:R-:W-:Y:S02]  /*6120*/  UIMAD.WIDE.U32 UR4, UR55, UR59, URZ ;  /* 0x0000003b370472a5 */ /* 0x000fe4000f8e00ff */
[----:B------:R-:W-:Y:S02]  /*6130*/  UIMAD.WIDE.U32 UR6, UR62, UR56, URZ ;  /* 0x000000383e0672a5 */ /* 0x000fe4000f8e00ff */
[----:B------:R-:W-:Y:S02]  /*6140*/  UIMAD.WIDE.U32 UR10, UR36, UR59, URZ ;  /* 0x0000003b240a72a5 */ /* 0x000fe4000f8e00ff */
[----:B------:R-:W-:Y:S02]  /*6150*/  UISETP.NE.AND UP0, UPT, UR58, 0x1, UPT ;  /* 0x000000013a00788c */ /* 0x000fe4000bf05270 */
[----:B------:R-:W-:Y:S02]  /*6160*/  UISETP.NE.AND UP1, UPT, UR48, 0x1, UPT ;  /* 0x000000013000788c */ /* 0x000fe4000bf25270 */
[----:B------:R-:W-:Y:S02]  /*6170*/  UISETP.NE.AND UP2, UPT, UR39, 0x1, UPT ;  /* 0x000000012700788c */ /* 0x000fe4000bf45270 */
[----:B------:R-:W-:Y:S01]  /*6180*/  UIMAD.WIDE.U32 UR12, UR37, UR56, URZ ;  /* 0x00000038250c72a5 */ /* 0x000fe2000f8e00ff */
[----:B------:R-:W-:Y:S01]  /*6190*/  UMOV UR4, UR5 ;  /* 0x0000000500047c82 */ /* 0x000fe20008000000 */
[----:B------:R-:W-:Y:S01]  /*61a0*/  UMOV UR6, UR11 ;  /* 0x0000000b00067c82 */ /* 0x000fe20008000000 */
[----:B-1----:R-:W-:Y:S03]  /*61b0*/  USHF.R.U32.HI UR8, URZ, UR9, UR4 ;  /* 0x00000009ff087299 */ /* 0x002fe60008011604 */
[----:B------:R-:W-:Y:S02]  /*61c0*/  UMOV UR4, UR7 ;  /* 0x0000000700047c82 */ /* 0x000fe40008000000 */
[----:B------:R-:W-:Y:S02]  /*61d0*/  USHF.R.U32.HI UR5, URZ, UR57, UR4 ;  /* 0x00000039ff057299 */ /* 0x000fe40008011604 */
[----:B------:R-:W-:Y:S02]  /*61e0*/  USEL UR4, UR55, UR8, !UP0 ;  /* 0x0000000837047287 */ /* 0x000fe4000c000000 */
[----:B------:R-:W-:Y:S02]  /*61f0*/  USHF.R.U32.HI UR8, URZ, UR9, UR6 ;  /* 0x00000009ff087299 */ /* 0x000fe40008011606 */
[----:B------:R-:W-:Y:S02]  /*6200*/  UIMAD.WIDE.U32 UR6, UR4, UR46, URZ ;  /* 0x0000002e040672a5 */ /* 0x000fe4000f8e00ff */
[----:B------:R-:W-:Y:S02]  /*6210*/  USEL UR9, UR62, UR5, !UP1 ;  /* 0x000000053e097287 */ /* 0x000fe4000c800000 */
[----:B------:R-:W-:Y:S02]  /*6220*/  USEL UR8, UR36, UR8, !UP0 ;  /* 0x0000000824087287 */ /* 0x000fe4000c000000 */
[----:B------:R-:W-:Y:S01]  /*6230*/  UIMAD.WIDE.U32 UR10, UR9, UR46, URZ ;  /* 0x0000002e090a72a5 */ /* 0x000fe2000f8e00ff */
[----:B------:R-:W-:Y:S01]  /*6240*/  UMOV UR6, UR7 ;  /* 0x0000000700067c82 */ /* 0x000fe20008000000 */
[----:B------:R-:W-:Y:S01]  /*6250*/  UMOV UR5, UR13 ;  /* 0x0000000d00057c82 */ /* 0x000fe20008000000 */
[----:B------:R-:W-:Y:S02]  /*6260*/  @UP2 USHF.R.U32.HI UR4, URZ, UR47, UR6 ;  /* 0x0000002fff042299 */ /* 0x000fe40008011606 */
[----:B------:R-:W-:Y:S02]  /*6270*/  USHF.R.U32.HI UR5, URZ, UR57, UR5 ;  /* 0x00000039ff057299 */ /* 0x000fe40008011605 */
[----:B------:R-:W-:Y:S02]  /*6280*/  UIMAD UR4, UR39, UR4, URZ ;  /* 0x00000004270472a4 */ /* 0x000fe4000f8e02ff */
[----:B------:R-:W-:Y:S02]  /*6290*/  USEL UR5, UR37, UR5, !UP1 ;  /* 0x0000000525057287 */ /* 0x000fe4000c800000 */
[----:B------:R-:W-:Y:S01]  /*62a0*/  UISETP.GE.AND UP0, UPT, UR8, UR4, UPT ;  /* 0x000000040800728c */ /* 0x000fe2000bf06270 */
[----:B------:R-:W-:Y:S01]  /*62b0*/  UMOV UR6, UR11 ;  /* 0x0000000b00067c82 */ /* 0x000fe20008000000 */
[----:B------:R-:W-:Y:S02]  /*62c0*/  UIMAD.WIDE.U32 UR10, UR8, UR46, URZ ;  /* 0x0000002e080a72a5 */ /* 0x000fe4000f8e00ff */
[----:B------:R-:W-:Y:S04]  /*62d0*/  @UP2 USHF.R.U32.HI UR9, URZ, UR47, UR6 ;  /* 0x0000002fff092299 */ /* 0x000fe80008011606 */
[----:B------:R-:W-:Y:S01]  /*62e0*/  UIMAD UR6, UR39, UR9, URZ ;  /* 0x00000009270672a4 */ /* 0x000fe2000f8e02ff */
[----:B------:R-:W-:Y:S03]  /*62f0*/  UMOV UR4, UR11 ;  /* 0x0000000b00047c82 */ /* 0x000fe60008000000 */
[----:B------:R-:W-:Y:S02]  /*6300*/  UISETP.GE.OR UP0, UPT, UR5, UR6, UP0 ;  /* 0x000000060500728c */ /* 0x000fe40008706670 */
[----:B------:R-:W-:Y:S02]  /*6310*/  USHF.R.U32.HI UR4, URZ, UR47, UR4 ;  /* 0x0000002fff047299 */ /* 0x000fe40008011604 */
[----:B------:R-:W-:Y:S02]  /*6320*/  UIMAD.WIDE.U32 UR6, UR5, UR46, URZ ;  /* 0x0000002e050672a5 */ /* 0x000fe4000f8e00ff */
[----:B------:R-:W-:Y:S02]  /*6330*/  USEL UR11, UR8, UR4, !UP2 ;  /* 0x00000004080b7287 */ /* 0x000fe4000d000000 */
[----:B------:R-:W-:Y:S02]  /*6340*/  UIADD3 UR6, UPT, UPT, -UR5, URZ, URZ ;  /* 0x000000ff05067290 */ /* 0x000fe4000fffe1ff */
[----:B------:R-:W-:Y:S02]  /*6350*/  UIADD3 UR10, UPT, UPT, -UR11, URZ, URZ ;  /* 0x000000ff0b0a7290 */ /* 0x000fe4000fffe1ff */
[----:B------:R-:W-:Y:S02]  /*6360*/  UIMAD UR6, UR48, UR6, UR37 ;  /* 0x00000006300672a4 */ /* 0x000fe4000f8e0225 */
[----:B------:R-:W-:Y:S01]  /*6370*/  UIMAD UR10, UR39, UR10, UR8 ;  /* 0x0000000a270a72a4 */ /* 0x000fe2000f8e0208 */
[----:B------:R-:W-:Y:S01]  /*6380*/  @!UP0 UMOV UR4, UR7 ;  /* 0x0000000700048c82 */ /* 0x000fe20008000000 */
[----:B------:R-:W-:Y:S02]  /*6390*/  UIADD3 UR7, UPT, UPT, -UR8, URZ, URZ ;  /* 0x000000ff08077290 */ /* 0x000fe4000fffe1ff */
[----:B------:R-:W-:Y:S04]  /*63a0*/  @!UP0 USHF.R.U32.HI UR4, URZ, UR47, UR4 ;  /* 0x0000002fff048299 */ /* 0x000fe80008011604 */
[----:B------:R-:W-:Y:S04]  /*63b0*/  @!UP0 USEL UR4, UR5, UR4, !UP2 ;  /* 0x0000000405048287 */ /* 0x000fe8000d000000 */
[----:B------:R-:W-:Y:S02]  /*63c0*/  @!UP0 UIMAD UR9, UR9, UR10, UR4 ;  /* 0x0000000a090982a4 */ /* 0x000fe4000f8e0204 */
[----:B------:R-:W-:Y:S02]  /*63d0*/  @!UP0 UIADD3 UR10, UPT, UPT, UR11, -UR4, URZ ;  /* 0x800000040b0a8290 */ /* 0x000fe4000fffe0ff */
[----:B------:R-:W-:Y:S02]  /*63e0*/  UIMAD UR4, UR58, UR7, UR36 ;  /* 0x000000073a0472a4 */ /* 0x000fe4000f8e0224 */
[----:B------:R-:W-:Y:S03]  /*63f0*/  @!UP0 UIMAD UR8, UR10, UR39, UR5 ;  /* 0x000000270a0882a4 */ /* 0x000fe6000f8e0205 */
[----:B------:R-:W-:Y:S02]  /*6400*/  @!UP0 UMOV UR5, UR9 ;  /* 0x0000000900058c82 */ /* 0x000fe40008000000 */
[----:B------:R-:W-:Y:S02]  /*6410*/  UIMAD UR37, UR5, UR48, UR6 ;  /* 0x00000030052572a4 */ /* 0x000fe4000f8e0206 */
[----:B------:R-:W-:Y:S11]  /*6420*/  UIMAD UR36, UR8, UR58, UR4 ;  /* 0x0000003a082472a4 */ /* 0x000ff6000f8e0204 */
[----:B------:R-:W-:Y:S01]  /*6430*/  @!UPT UIADD3 URZ, UPT, UPT, URZ, URZ, URZ ;  /* 0x000000fffffff290 */ /* 0x000fe2000fffe0ff */
.L_x_99:
[----:B------:R-:W-:Y:S01]  /*6440*/  UISETP.NE.AND UP0, UPT, UR38, 0x1, UPT ;  /* 0x000000012600788c */ /* 0x000fe2000bf05270 */
[----:B------:R-:W-:Y:S01]  /*6450*/  @P0 SHF.R.U32.HI R4, RZ, 0x10, R5 ;  /* 0x00000010ff040819 */ /* 0x000fe20000011605 */
[----:B------:R-:W-:Y:S01]  /*6460*/  USHF.L.U32 UR41, UR24, 0x7, URZ ;  /* 0x0000000718297899 */ /* 0x000fe200080006ff */
[----:B------:R-:W-:Y:S01]  /*6470*/  R2UR UR11, R96 ;  /* 0x00000000600b72ca */ /* 0x000fe200000e0000 */
[----:B------:R-:W-:Y:S01]  /*6480*/  BSSY.RECONVERGENT B6, `(.L_x_100) ;  /* 0x0000035000067945 */ /* 0x000fe20003800200 */
[----:B------:R-:W-:Y:S02]  /*6490*/  @P0 R2UR UR11, R4 ;  /* 0x00000000040b02ca */ /* 0x000fe400000e0000 */
[----:B------:R-:W-:Y:S04]  /*64a0*/  LOP3.LUT P0, RZ, R76, 0x1b0, RZ, 0xc0, !PT ;  /* 0x000001b04cff7812 */ /* 0x000fe8000780c0ff */
[----:B------:R-:W1:Y:S07]  /*64b0*/  @!UP0 LDCU.128 UR12, c[0x0][0xc10] ;  /* 0x00018200ff0c87ac */ /* 0x000e6e0008000c00 */
[----:B------:R-:W-:Y:S01]  /*64c0*/  IMAD.U32 R96, RZ, RZ, UR11 ;  /* 0x0000000bff607e24 */ /* 0x000fe2000f8e00ff */
[----:B------:R-:W2:Y:S01]  /*64d0*/  @!UP0 LDCU UR5, c[0x0][0xc0c] ;  /* 0x00018180ff0587ac */ /* 0x000ea20008000800 */
[----:B------:R-:W3:Y:S01]  /*64e0*/  @!UP0 LDCU UR10, c[0x0][0xc20] ;  /* 0x00018400ff0a87ac */ /* 0x000ee20008000800 */
[----:B-1----:R-:W-:Y:S02]  /*64f0*/  UIMAD.WIDE.U32 UR8, UR37, UR12, URZ ;  /* 0x0000000c250872a5 */ /* 0x002fe4000f8e00ff */
[----:B------:R-:W-:Y:S02]  /*6500*/  UIMAD.WIDE.U32 UR6, UR36, UR15, URZ ;  /* 0x0000000f240672a5 */ /* 0x000fe4000f8e00ff */
[----:B------:R-:W-:Y:S03]  /*6510*/  @!UP0 UISETP.NE.AND UP1, UPT, UR14, 0x1, UPT ;  /* 0x000000010e00888c */ /* 0x000fe6000bf25270 */
[----:B------:R-:W-:Y:S01]  /*6520*/  @!UP0 UMOV UR4, UR9 ;  /* 0x0000000900048c82 */ /* 0x000fe20008000000 */
[----:B--2---:R-:W-:Y:S02]  /*6530*/  @!UP0 UISETP.NE.AND UP2, UPT, UR5, 0x1, UPT ;  /* 0x000000010500888c */ /* 0x004fe4000bf45270 */
[----:B------:R-:W-:Y:S01]  /*6540*/  @!UP0 USHF.R.U32.HI UR4, URZ, UR13, UR4 ;  /* 0x0000000dff048299 */ /* 0x000fe20008011604 */
[----:B------:R-:W-:Y:S02]  /*6550*/  @!UP0 UMOV UR6, UR7 ;  /* 0x0000000700068c82 */ /* 0x000fe40008000000 */
[----:B---3--:R-:W-:Y:S02]  /*6560*/  @!UP0 USHF.R.U32.HI UR6, URZ, UR10, UR6 ;  /* 0x0000000aff068299 */ /* 0x008fe40008011606 */
[----:B------:R-:W-:Y:S02]  /*6570*/  @!UP0 USEL UR7, UR37, UR4, !UP2 ;  /* 0x0000000425078287 */ /* 0x000fe4000d000000 */
[----:B------:R-:W-:Y:S04]  /*6580*/  @!UP0 USEL UR6, UR36, UR6, !UP1 ;  /* 0x0000000624068287 */ /* 0x000fe8000c800000 */
[----:B------:R-:W-:Y:S02]  /*6590*/  @!UP0 UIADD3 UR4, UPT, UPT, -UR7, UR6, URZ ;  /* 0x0000000607048290 */ /* 0x000fe4000fffe1ff */
[----:B------:R-:W-:Y:S02]  /*65a0*/  @!UP0 UIADD3 UR6, UPT, UPT, UR7, -UR6, URZ ;  /* 0x8000000607068290 */ /* 0x000fe4000fffe0ff */
[----:B------:R-:W-:Y:S02]  /*65b0*/  @!UP0 UIMAD UR37, UR4, UR5, UR37 ;  /* 0x00000005042582a4 */ /* 0x000fe4000f8e0225 */
[----:B------:R-:W-:Y:S01]  /*65c0*/  @!UP0 UIMAD UR36, UR6, UR14, UR36 ;  /* 0x0000000e062482a4 */ /* 0x000fe2000f8e0224 */
[----:B------:R-:W-:Y:S11]  /*65d0*/  @!P0 BRA `(.L_x_101) ;  /* 0x00000000007c8947 */ /* 0x000ff60003800000 */
[----:B------:R-:W1:Y:S01]  /*65e0*/  LDCU.64 UR8, c[0x4][0x80] ;  /* 0x01001000ff0877ac */ /* 0x000e620008000a00 */
[----:B------:R-:W-:Y:S01]  /*65f0*/  MOV R16, 0x0 ;  /* 0x0000000000107802 */ /* 0x000fe20000000f00 */
[----:B------:R-:W-:Y:S02]  /*6600*/  HFMA2 R12, -RZ, RZ, 0, 5.9604644775390625e-08 ;  /* 0x00000001ff0c7431 */ /* 0x000fe400000001ff */
[----:B------:R-:W-:Y:S01]  /*6610*/  IMAD.MOV.U32 R8, RZ, RZ, 0x70 ;  /* 0x00000070ff087424 */ /* 0x000fe200078e00ff */
[----:B------:R2:W3:Y:S01]  /*6620*/  LDC.64 R14, c[0x4][R16] ;  /* 0x01000000100e7b82 */ /* 0x0004e20000000a00 */
[----:B------:R-:W4:Y:S01]  /*6630*/  LDCU.64 UR6, c[0x4][0x88] ;  /* 0x01001100ff0677ac */ /* 0x000f220008000a00 */
[----:B------:R-:W-:Y:S01]  /*6640*/  IMAD.MOV.U32 R13, RZ, RZ, RZ ;  /* 0x000000ffff0d7224 */ /* 0x000fe200078e00ff */
[----:B------:R-:W2:Y:S01]  /*6650*/  LDCU.64 UR4, c[0x4][0x8] ;  /* 0x01000100ff0477ac */ /* 0x000ea20008000a00 */
[----:B-1----:R-:W-:Y:S01]  /*6660*/  MOV R5, UR9 ;  /* 0x0000000900057c02 */ /* 0x002fe20008000f00 */
[----:B------:R-:W-:Y:S01]  /*6670*/  IMAD.U32 R4, RZ, RZ, UR8 ;  /* 0x00000008ff047e24 */ /* 0x000fe2000f8e00ff */
[----:B----4-:R-:W-:Y:S01]  /*6680*/  MOV R7, UR7 ;  /* 0x0000000700077c02 */ /* 0x010fe20008000f00 */
[----:B------:R-:W-:Y:S01]  /*6690*/  IMAD.U32 R6, RZ, RZ, UR6 ;  /* 0x00000006ff067e24 */ /* 0x000fe2000f8e00ff */
[----:B--2---:R-:W-:Y:S01]  /*66a0*/  MOV R11, UR5 ;  /* 0x00000005000b7c02 */ /* 0x004fe20008000f00 */
[----:B------:R-:W-:Y:S02]  /*66b0*/  IMAD.U32 R10, RZ, RZ, UR4 ;  /* 0x00000004ff0a7e24 */ /* 0x000fe4000f8e00ff */
[----:B------:R-:W-:Y:S07]  /*66c0*/  LEPC R20, `(.L_x_102) ;  /* 0x000000001014794e */ /* 0x000fee0000000000 */
[----:B---3-5:R-:W-:Y:S05]  /*66d0*/  CALL.ABS.NOINC R14 ;  /* 0x000000000e007343 */ /* 0x028fea0003c00000 */
.L_x_102:
[----:B------:R-:W1:Y:S01]  /*66e0*/  LDCU.64 UR8, c[0x4][0x80] ;  /* 0x01001000ff0877ac */ /* 0x000e620008000a00 */
[----:B------:R-:W2:Y:S01]  /*66f0*/  LDC.64 R16, c[0x4][R16] ;  /* 0x0100000010107b82 */ /* 0x000ea20000000a00 */
[----:B------:R-:W-:Y:S02]  /*6700*/  HFMA2 R12, -RZ, RZ, 0, 5.9604644775390625e-08 ;  /* 0x00000001ff0c7431 */ /* 0x000fe400000001ff */
[----:B------:R-:W-:Y:S02]  /*6710*/  IMAD.MOV.U32 R8, RZ, RZ, 0x70 ;  /* 0x00000070ff087424 */ /* 0x000fe400078e00ff */
[----:B------:R-:W-:Y:S01]  /*6720*/  IMAD.MOV.U32 R13, RZ, RZ, RZ ;  /* 0x000000ffff0d7224 */ /* 0x000fe200078e00ff */
[----:B------:R-:W3:Y:S01]  /*6730*/  LDCU.64 UR6, c[0x4][0x88] ;  /* 0x01001100ff0677ac */ /* 0x000ee20008000a00 */
[----:B------:R-:W4:Y:S01]  /*6740*/  LDCU.64 UR4, c[0x4][0x8] ;  /* 0x01000100ff0477ac */ /* 0x000f220008000a00 */
[----:B-1----:R-:W-:Y:S02]  /*6750*/  MOV R4, UR8 ;  /* 0x0000000800047c02 */ /* 0x002fe40008000f00 */
[----:B------:R-:W-:Y:S02]  /*6760*/  MOV R5, UR9 ;  /* 0x0000000900057c02 */ /* 0x000fe40008000f00 */
[----:B---3--:R-:W-:Y:S01]  /*6770*/  MOV R7, UR7 ;  /* 0x0000000700077c02 */ /* 0x008fe20008000f00 */
[----:B------:R-:W-:Y:S01]  /*6780*/  IMAD.U32 R6, RZ, RZ, UR6 ;  /* 0x00000006ff067e24 */ /* 0x000fe2000f8e00ff */
[----:B----4-:R-:W-:Y:S01]  /*6790*/  MOV R11, UR5 ;  /* 0x00000005000b7c02 */ /* 0x010fe20008000f00 */
[----:B------:R-:W-:Y:S02]  /*67a0*/  IMAD.U32 R10, RZ, RZ, UR4 ;  /* 0x00000004ff0a7e24 */ /* 0x000fe4000f8e00ff */
[----:B------:R-:W-:Y:S07]  /*67b0*/  LEPC R20, `(.L_x_101) ;  /* 0x000000001014794e */ /* 0x000fee0000000000 */
[----:B--2---:R-:W-:Y:S05]  /*67c0*/  CALL.ABS.NOINC R16 ;  /* 0x0000000010007343 */ /* 0x004fea0003c00000 */
.L_x_101:
[----:B------:R-:W-:Y:S05]  /*67d0*/  BSYNC.RECONVERGENT B6 ;  /* 0x0000000000067941 */ /* 0x000fea0003800200 */
.L_x_100:
[----:B------:R-:W-:Y:S02]  /*67e0*/  R2UR UR6, R93 ;  /* 0x000000005d0672ca */ /* 0x000fe400000e0000 */
[----:B------:R-:W-:Y:S02]  /*67f0*/  R2UR UR5, R86 ;  /* 0x00000000560572ca */ /* 0x000fe400000e0000 */
[----:B------:R-:W-:Y:S02]  /*6800*/  R2UR UR4, R85 ;  /* 0x00000000550472ca */ /* 0x000fe400000e0000 */
[----:B------:R-:W-:Y:S02]  /*6810*/  ISETP.NE.U32.AND P4, PT, R74, RZ, PT ;  /* 0x000000ff4a00720c */ /* 0x000fe40003f85070 */
[----:B------:R-:W-:Y:S02]  /*6820*/  ISETP.NE.U32.AND P2, PT, RZ, UR60, PT ;  /* 0x0000003cff007c0c */ /* 0x000fe4000bf45070 */
[----:B------:R-:W-:Y:S02]  /*6830*/  ISETP.NE.AND.EX P4, PT, R75, RZ, PT, P4 ;  /* 0x000000ff4b00720c */ /* 0x000fe40003f85340 */
[----:B------:R-:W-:Y:S01]  /*6840*/  ISETP.NE.AND.EX P2, PT, RZ, UR61, PT, P2 ;  /* 0x0000003dff007c0c */ /* 0x000fe2000bf45320 */
[----:B------:R-:W-:Y:S02]  /*6850*/  UISETP.NE.AND UP2, UPT, UR6, URZ, UPT ;  /* 0x000000ff0600728c */ /* 0x000fe4000bf45270 */
[----:B------:R-:W-:Y:S04]  /*6860*/  UISETP.NE.U32.AND UP0, UPT, UR5, URZ, UPT ;  /* 0x000000ff0500728c */ /* 0x000fe8000bf05070 */
[----:B------:R-:W-:Y:S01]  /*6870*/  UISETP.NE.AND.EX UP1, UPT, UR4, URZ, UPT, UP0 ;  /* 0x000000ff0400728c */ /* 0x000fe2000bf25300 */
[----:B------:R-:W-:Y:S01]  /*6880*/  PLOP3.LUT P1, PT, PT, PT, UP2, 0x80, 0x8 ;  /* 0x000000000008781c */ /* 0x000fe20003f2f028 */
[----:B------:R-:W-:Y:S03]  /*6890*/  UPLOP3.LUT UP0, UPT, UPT, UPT, UPT, 0x40, 0x4 ;  /* 0x000000000004789c */ /* 0x000fe60003f0e870 */
[----:B------:R-:W-:Y:S06]  /*68a0*/  @UP2 UPLOP3.LUT UP0, UPT, UPT, UPT, UP1, 0x80, 0x8 ;  /* 0x000000000008289c */ /* 0x000fec0003f0f010 */
[----:B------:R-:W-:Y:S01]  /*68b0*/  PLOP3.LUT P0, PT, PT, PT, UP0, 0x80, 0x8 ;  /* 0x000000000008781c */ /* 0x000fe20003f0f008 */
[----:B------:R-:W-:Y:S01]  /*68c0*/  @!UPT UIADD3 URZ, UPT, UPT, URZ, URZ, URZ ;  /* 0x000000fffffff290 */ /* 0x000fe2000fffe0ff */
[----:B------:R-:W-:Y:S11]  /*68d0*/  BRA.U !UP1, `(.L_x_103) ;  /* 0x0000000109407547 */ /* 0x000ff6000b800000 */
[----:B------:R-:W-:Y:S01]  /*68e0*/  UISETP.NE.U32.AND UP0, UPT, UR60, URZ, UPT ;  /* 0x000000ff3c00728c */ /* 0x000fe2000bf05070 */
[----:B------:R-:W-:Y:S01]  /*68f0*/  R2UR UR6, R86 ;  /* 0x00000000560672ca */ /* 0x000fe200000e0000 */
[----:B------:R-:W1:Y:S01]  /*6900*/  LDCU.64 UR8, c[0x0][0x358] ;  /* 0x00006b00ff0877ac */ /* 0x000e620008000a00 */
[----:B------:R-:W-:Y:S02]  /*6910*/  HFMA2 R83, -RZ, RZ, 0, 5.9604644775390625e-08 ;  /* 0x00000001ff537431 */ /* 0x000fe400000001ff */
[----:B------:R-:W-:Y:S01]  /*6920*/  IMAD.MOV.U32 R0, RZ, RZ, 0x1 ;  /* 0x00000001ff007424 */ /* 0x000fe200078e00ff */
[----:B------:R-:W-:Y:S06]  /*6930*/  UISETP.NE.AND.EX UP0, UPT, UR61, URZ, UPT, UP0 ;  /* 0x000000ff3d00728c */ /* 0x000fec000bf05300 */
[----:B------:R-:W-:Y:S05]  /*6940*/  PLOP3.LUT P3, PT, PT, PT, UP0, 0x80, 0x8 ;  /* 0x000000000008781c */ /* 0x000fea0003f6f008 */
[----:B------:R-:W2:Y:S01]  /*6950*/  @UP0 LDCU.64 UR4, c[0x0][0x988] ;  /* 0x00013100ff0407ac */ /* 0x000ea20008000a00 */
[----:B------:R-:W-:Y:S07]  /*6960*/  @UP0 UIMAD UR6, UR53, UR6, URZ ;  /* 0x00000006350602a4 */ /* 0x000fee000f8e02ff */
[----:B------:R-:W-:Y:S01]  /*6970*/  @!P3 PRMT R83, R0, 0x7610, R83 ;  /* 0x000076100053b816 */ /* 0x000fe20000000053 */
[----:B--2---:R-:W-:Y:S06]  /*6980*/  @UP0 UIMAD.WIDE UR4, UR6, 0x4, UR4 ;  /* 0x00000004060408a5 */ /* 0x004fec000f8e0204 */
[----:B------:R-:W-:Y:S02]  /*6990*/  IMAD.U32 R4, RZ, RZ, UR4 ;  /* 0x00000004ff047e24 */ /* 0x000fe4000f8e00ff */
[----:B------:R-:W-:Y:S03]  /*69a0*/  IMAD.U32 R5, RZ, RZ, UR5 ;  /* 0x00000005ff057e24 */ /* 0x000fe6000f8e00ff */
[----:B------:R-:W2:Y:S02]  /*69b0*/  @!UP0 LDCU UR4, c[0x0][0x980] ;  /* 0x00013000ff0487ac */ /* 0x000ea40008000800 */
[----:B-1---5:R1:W5:Y:S02]  /*69c0*/  @P3 LDG.E R41, desc[UR8][R4.64] ;  /* 0x0000000804293981 */ /* 0x022364000c1e1900 */
[----:B-12---:R-:W-:Y:S02]  /*69d0*/  @!P3 MOV R41, UR4 ;  /* 0x000000040029bc02 */ /* 0x006fe40008000f00 */
.L_x_103:
[----:B------:R-:W-:Y:S05]  /*69e0*/  @!P4 BRA `(.L_x_104) ;  /* 0x000000000024c947 */ /* 0x000fea0003800000 */
[----:B------:R-:W-:Y:S01]  /*69f0*/  ISETP.NE.U32.AND P3, PT, R72, RZ, PT ;  /* 0x000000ff4800720c */ /* 0x000fe20003f65070 */
[----:B------:R-:W1:Y:S03]  /*6a00*/  LDCU.64 UR4, c[0x0][0x358] ;  /* 0x00006b00ff0477ac */ /* 0x000e660008000a00 */
[----:B------:R-:W-:Y:S11]  /*6a10*/  ISETP.NE.AND.EX P3, PT, R73, RZ, PT, P3 ;  /* 0x000000ff4900720c */ /* 0x000ff60003f65330 */
[----:B------:R-:W-:Y:S02]  /*6a20*/  @!UPT UIADD3 URZ, UPT, UPT, URZ, URZ, URZ ;  /* 0x000000fffffff290 */ /* 0x000fe4000fffe0ff */
[----:B------:R-:W2:Y:S01]  /*6a30*/  @P3 LDC.64 R4, c[0x0][0x9a8] ;  /* 0x00026a00ff043b82 */ /* 0x000ea20000000a00 */
[----:B------:R-:W-:Y:S04]  /*6a40*/  @P3 IMAD R0, R74, UR53, RZ ;  /* 0x000000354a003c24 */ /* 0x000fe8000f8e02ff */
[----:B--2---:R-:W-:Y:S05]  /*6a50*/  @P3 IMAD.WIDE R4, R0, 0x4, R4 ;  /* 0x0000000400043825 */ /* 0x004fea00078e0204 */
[----:B-1---5:R1:W5:Y:S02]  /*6a60*/  @P3 LDG.E R38, desc[UR4][R4.64] ;  /* 0x0000000404263981 */ /* 0x022364000c1e1900 */
[----:B-1----:R-:W2:Y:S02]  /*6a70*/  @!P3 LDC R38, c[0x0][0x9a0] ;  /* 0x00026800ff26bb82 */ /* 0x002ea40000000800 */
.L_x_104:
[----:B-----5:R-:W-:Y:S01]  /*6a80*/  FSETP.NEU.AND P3, PT, R41, RZ, PT ;  /* 0x000000ff2900720b */ /* 0x020fe20003f6d000 */
[----:B------:R-:W1:Y:S01]  /*6a90*/  LDCU.128 UR12, c[0x0][0xb90] ;  /* 0x00017200ff0c77ac */ /* 0x000e620008000c00 */
[----:B------:R-:W-:Y:S01]  /*6aa0*/  SEL R3, RZ, 0xffffffff, P2 ;  /* 0xffffffffff037807 */ /* 0x000fe20001000000 */
[----:B------:R-:W-:Y:S01]  /*6ab0*/  BSSY B1, `(.L_x_105) ;  /* 0x0000057000017945 */ /* 0x000fe20003800000 */
[----:B------:R-:W-:Y:S01]  /*6ac0*/  @P1 LOP3.LUT P2, RZ, R83, 0xff, RZ, 0xc0, !PT ;  /* 0x000000ff53ff1812 */ /* 0x000fe2000784c0ff */
[----:B------:R-:W-:Y:S01]  /*6ad0*/  IMAD.MOV.U32 R57, RZ, RZ, 0x1 ;  /* 0x00000001ff397424 */ /* 0x000fe200078e00ff */
[----:B------:R-:W-:Y:S01]  /*6ae0*/  @P1 SEL R0, RZ, 0xffffffff, P3 ;  /* 0xffffffffff001807 */ /* 0x000fe20001800000 */
[----:B------:R-:W-:Y:S01]  /*6af0*/  IMAD.IADD R39, R37, 0x1, R2 ;  /* 0x0000000125277824 */ /* 0x000fe200078e0202 */
[----:B------:R-:W-:Y:S01]  /*6b00*/  LOP3.LUT R79, R79, 0x1, RZ, 0x3c, !PT ;  /* 0x000000014f4f7812 */ /* 0x000fe200078e3cff */
[----:B------:R-:W3:Y:S01]  /*6b10*/  LDCU UR11, c[0x0][0xba0] ;  /* 0x00017400ff0b77ac */ /* 0x000ee20008000800 */
[----:B------:R-:W-:Y:S01]  /*6b20*/  @P0 SEL R0, R3, R0, !P2 ;  /* 0x0000000003000207 */ /* 0x000fe20005000000 */
[----:B------:R-:W-:Y:S01]  /*6b30*/  IMAD R104, R81, -0x10, R95 ;  /* 0xfffffff051687824 */ /* 0x000fe200078e025f */
[----:B------:R-:W-:Y:S01]  /*6b40*/  LEA R103, R36, UR50, 0x3 ;  /* 0x0000003224677c11 */ /* 0x000fe2000f8e18ff */
[----:B------:R-:W-:Y:S01]  /*6b50*/  USHF.L.U32 UR8, UR52, 0x7, URZ ;  /* 0x0000000734087899 */ /* 0x000fe200080006ff */
[----:B------:R-:W-:Y:S01]  /*6b60*/  @P1 LOP3.LUT R0, R0, 0x1, RZ, 0xc0, !PT ;  /* 0x0000000100001812 */ /* 0x000fe200078ec0ff */
[----:B------:R-:W-:Y:S01]  /*6b70*/  IMAD.MOV.U32 R56, RZ, RZ, RZ ;  /* 0x000000ffff387224 */ /* 0x000fe200078e00ff */
[----:B------:R-:W-:Y:S02]  /*6b80*/  R2UR UR4, R89 ;  /* 0x00000000590472ca */ /* 0x000fe400000e0000 */
[----:B------:R-:W-:Y:S02]  /*6b90*/  CS2R R70, SRZ ;  /* 0x0000000000467805 */ /* 0x000fe4000001ff00 */
[----:B------:R-:W-:Y:S01]  /*6ba0*/  ISETP.NE.U32.OR P5, PT, R0, 0x1, !P1 ;  /* 0x000000010000780c */ /* 0x000fe20004fa5470 */
[----:B------:R-:W-:Y:S01]  /*6bb0*/  IMAD.U32 R100, RZ, RZ, UR8 ;  /* 0x00000008ff647e24 */ /* 0x000fe2000f8e00ff */
[----:B------:R-:W-:Y:S02]  /*6bc0*/  R2UR UR6, R88 ;  /* 0x00000000580672ca */ /* 0x000fe400000e0000 */
[----:B------:R-:W-:Y:S02]  /*6bd0*/  CS2R R68, SRZ ;  /* 0x0000000000447805 */ /* 0x000fe4000001ff00 */
[----:B------:R-:W-:Y:S02]  /*6be0*/  R2UR UR10, R90 ;  /* 0x000000005a0a72ca */ /* 0x000fe400000e0000 */
[----:B------:R-:W-:Y:S02]  /*6bf0*/  CS2R R62, SRZ ;  /* 0x00000000003e7805 */ /* 0x000fe4000001ff00 */
[----:B------:R-:W-:Y:S02]  /*6c00*/  R2UR UR9, R87 ;  /* 0x00000000570972ca */ /* 0x000fe400000e0000 */
[----:B------:R-:W-:Y:S02]  /*6c10*/  CS2R R60, SRZ ;  /* 0x00000000003c7805 */ /* 0x000fe4000001ff00 */
[----:B------:R-:W-:Y:S02]  /*6c20*/  PLOP3.LUT P2, PT, PT, PT, UP1, 0x80, 0x8 ;  /* 0x000000000008781c */ /* 0x000fe40003f4f018 */
[----:B------:R-:W-:Y:S02]  /*6c30*/  CS2R R54, SRZ ;  /* 0x0000000000367805 */ /* 0x000fe4000001ff00 */
[----:B------:R-:W-:Y:S01]  /*6c40*/  LOP3.LUT P4, R101, R83, 0xff, RZ, 0xc0, !PT ;  /* 0x000000ff53657812 */ /* 0x000fe2000788c0ff */
[----:B------:R-:W-:Y:S01]  /*6c50*/  UIMAD.WIDE.U32 UR4, UR8, UR4, URZ ;  /* 0x00000004080472a5 */ /* 0x000fe2000f8e00ff */
[----:B------:R-:W-:Y:S02]  /*6c60*/  SEL R4, RZ, 0xffffffff, P3 ;  /* 0xffffffffff047807 */ /* 0x000fe40001800000 */
[----:B------:R-:W-:Y:S02]  /*6c70*/  CS2R R52, SRZ ;  /* 0x0000000000347805 */ /* 0x000fe4000001ff00 */
[----:B------:R-:W-:Y:S01]  /*6c80*/  @P5 SHF.L.U32 R0, R79, 0x1f, RZ ;  /* 0x0000001f4f005819 */ /* 0x000fe200000006ff */
[----:B------:R-:W-:Y:S01]  /*6c90*/  USHF.R.U32.HI UR5, URZ, UR6, UR5 ;  /* 0x00000006ff057299 */ /* 0x000fe20008011605 */
[----:B------:R-:W-:Y:S01]  /*6ca0*/  P2R R102, PR, RZ, 0x20 ;  /* 0x00000020ff667803 */ /* 0x000fe20000000000 */
[----:B------:R-:W-:Y:S01]  /*6cb0*/  UISETP.NE.AND UP0, UPT, UR10, 0x1, UPT ;  /* 0x000000010a00788c */ /* 0x000fe2000bf05270 */
[----:B------:R4:W2:Y:S01]  /*6cc0*/  @P5 SYNCS.PHASECHK.TRANS64.TRYWAIT P1, [UR50+0x80], R0 ;  /* 0x00008000ff0055a7 */ /* 0x0008a20008021132 */
[----:B------:R-:W-:Y:S02]  /*6cd0*/  CS2R R50, SRZ ;  /* 0x0000000000327805 */ /* 0x000fe4000001ff00 */
[----:B------:R-:W-:Y:S01]  /*6ce0*/  CS2R R48, SRZ ;  /* 0x0000000000307805 */ /* 0x000fe2000001ff00 */
[----:B------:R-:W-:Y:S01]  /*6cf0*/  USEL UR5, UR8, UR5, !UP0 ;  /* 0x0000000508057287 */ /* 0x000fe2000c000000 */
[----:B------:R-:W-:Y:S01]  /*6d00*/  @P2 SEL R4, R3, R4, !P4 ;  /* 0x0000000403042207 */ /* 0x000fe20006000000 */
[----:B------:R-:W-:Y:S03]  /*6d10*/  UISETP.NE.AND UP0, UPT, UR9, 0x1, UPT ;  /* 0x000000010900788c */ /* 0x000fe6000bf05270 */
[----:B------:R-:W-:Y:S01]  /*6d20*/  LOP3.LUT R4, R4, 0x1, RZ, 0xc0, !PT ;  /* 0x0000000104047812 */ /* 0x000fe200078ec0ff */
[----:B------:R-:W-:Y:S02]  /*6d30*/  IMAD R6, RZ, RZ, -UR5 ;  /* 0x80000005ff067e24 */ /* 0x000fe4000f8e02ff */
[----:B------:R-:W-:Y:S02]  /*6d40*/  IMAD.U32 R99, RZ, RZ, UR5 ;  /* 0x00000005ff637e24 */ /* 0x000fe4000f8e00ff */
[----:B------:R-:W-:Y:S01]  /*6d50*/  IMAD R100, R6, UR10, R100 ;  /* 0x0000000a06647c24 */ /* 0x000fe2000f8e0264 */
[----:B----4-:R-:W-:Y:S04]  /*6d60*/  SHF.L.U32 R0, R78, 0x1f, RZ ;  /* 0x0000001f4e007819 */ /* 0x010fe800000006ff */
[----:B------:R4:W4:Y:S01]  /*6d70*/  SYNCS.PHASECHK.TRANS64.TRYWAIT P0, [R103+URZ+0xe0], R0 ;  /* 0x0000e000670075a7 */ /* 0x00092200080011ff */
[----:B-1----:R-:W-:Y:S07]  /*6d80*/  UIMAD.WIDE.U32 UR6, UR5, UR12, URZ ;  /* 0x0000000c050672a5 */ /* 0x002fee000f8e00ff */
[----:B------:R-:W-:Y:S02]  /*6d90*/  UMOV UR4, UR7 ;  /* 0x0000000700047c82 */ /* 0x000fe40008000000 */
[----:B------:R-:W-:Y:S04]  /*6da0*/  USHF.R.U32.HI UR4, URZ, UR13, UR4 ;  /* 0x0000000dff047299 */ /* 0x000fe80008011604 */
[----:B------:R-:W-:Y:S02]  /*6db0*/  USEL UR4, UR5, UR4, !UP0 ;  /* 0x0000000405047287 */ /* 0x000fe4000c000000 */
[----:B------:R-:W-:Y:S02]  /*6dc0*/  UISETP.NE.AND UP0, UPT, UR14, 0x1, UPT ;  /* 0x000000010e00788c */ /* 0x000fe4000bf05270 */
[----:B------:R-:W-:Y:S02]  /*6dd0*/  UIMAD.WIDE.U32 UR6, UR4, UR15, URZ ;  /* 0x0000000f040672a5 */ /* 0x000fe4000f8e00ff */
[----:B------:R-:W-:Y:S02]  /*6de0*/  IMAD.U32 R98, RZ, RZ, UR4 ;  /* 0x00000004ff627e24 */ /* 0x000fe4000f8e00ff */
[----:B------:R-:W-:Y:S01]  /*6df0*/  PLOP3.LUT P2, PT, PT, PT, UP0, 0x80, 0x8 ;  /* 0x000000000008781c */ /* 0x000fe20003f4f008 */
[----:B------:R-:W-:Y:S02]  /*6e00*/  IMAD R5, RZ, RZ, -UR4 ;  /* 0x80000004ff057e24 */ /* 0x000fe4000f8e02ff */
[----:B------:R-:W-:Y:S01]  /*6e10*/  UMOV UR6, UR7 ;  /* 0x0000000700067c82 */ /* 0x000fe20008000000 */
[----:B------:R-:W-:Y:S01]  /*6e20*/  IMAD.U32 R97, RZ, RZ, UR4 ;  /* 0x00000004ff617e24 */ /* 0x000fe2000f8e00ff */
[----:B---3--:R-:W-:Y:S01]  /*6e30*/  USHF.R.U32.HI UR6, URZ, UR11, UR6 ;  /* 0x0000000bff067299 */ /* 0x008fe20008011606 */
[----:B------:R-:W-:Y:S05]  /*6e40*/  IMAD R99, R5, UR9, R99 ;  /* 0x0000000905637c24 */ /* 0x000fea000f8e0263 */
[----:B------:R-:W-:Y:S02]  /*6e50*/  SEL R98, R98, UR6, !P2 ;  /* 0x0000000662627c07 */ /* 0x000fe4000d000000 */
[----:B------:R-:W-:Y:S03]  /*6e60*/  ISETP.NE.U32.AND P2, PT, R4, 0x1, PT ;  /* 0x000000010400780c */ /* 0x000fe60003f45070 */
[----:B------:R-:W-:Y:S01]  /*6e70*/  IMAD.MOV R3, RZ, RZ, -R98 ;  /* 0x000000ffff037224 */ /* 0x000fe200078e0a62 */
[----:B------:R-:W-:Y:S03]  /*6e80*/  P2R R58, PR, RZ, 0x4 ;  /* 0x00000004ff3a7803 */ /* 0x000fe60000000000 */
[----:B------:R-:W-:Y:S01]  /*6e90*/  IMAD R97, R3, UR14, R97 ;  /* 0x0000000e03617c24 */ /* 0x000fe2000f8e0261 */
[----:B--2---:R-:W-:Y:S01]  /*6ea0*/  @P5 SEL R57, RZ, 0x1, !P1 ;  /* 0x00000001ff395807 */ /* 0x004fe20004800000 */
[----:B------:R-:W-:Y:S06]  /*6eb0*/  @!P5 BRA `(.L_x_106) ;  /* 0x000000000058d947 */ /* 0x000fec0003800000 */
[----:B------:R-:W-:Y:S01]  /*6ec0*/  IMAD.MOV.U32 R71, RZ, RZ, RZ ;  /* 0x000000ffff477224 */ /* 0x000fe200078e00ff */
[----:B------:R-:W-:Y:S01]  /*6ed0*/  ISETP.NE.AND P1, PT, R57, RZ, PT ;  /* 0x000000ff3900720c */ /* 0x000fe20003f25270 */
[----:B------:R-:W-:Y:S01]  /*6ee0*/  BSSY B0, `(.L_x_107) ;  /* 0x000000c000007945 */ /* 0x000fe20003800000 */
[----:B------:R-:W-:Y:S02]  /*6ef0*/  CS2R R50, SRZ ;  /* 0x0000000000327805 */ /* 0x000fe4000001ff00 */
[----:B------:R-:W-:Y:S02]  /*6f00*/  CS2R R48, SRZ ;  /* 0x0000000000307805 */ /* 0x000fe4000001ff00 */
[----:B------:R-:W-:Y:S02]  /*6f10*/  CS2R R54, SRZ ;  /* 0x0000000000367805 */ /* 0x000fe4000001ff00 */
[----:B------:R-:W-:Y:S02]  /*6f20*/  CS2R R52, SRZ ;  /* 0x0000000000347805 */ /* 0x000fe4000001ff00 */
[----:B------:R-:W-:Y:S02]  /*6f30*/  CS2R R62, SRZ ;  /* 0x00000000003e7805 */ /* 0x000fe4000001ff00 */
[----:B------:R-:W-:Y:S02]  /*6f40*/  CS2R R60, SRZ ;  /* 0x00000000003c7805 */ /* 0x000fe4000001ff00 */
[----:B------:R-:W-:Y:S01]  /*6f50*/  CS2R R68, SRZ ;  /* 0x0000000000447805 */ /* 0x000fe2000001ff00 */
[----:B------:R-:W-:Y:S06]  /*6f60*/  @P1 BRA `(.L_x_108) ;  /* 0x00000000000c1947 */ /* 0x000fec0003800000 */
[----:B------:R-:W-:Y:S04]  /*6f70*/  SHF.L.U32 R3, R79, 0x1f, RZ ;  /* 0x0000001f4f037819 */ /* 0x000fe800000006ff */
[----:B------:R-:W1:Y:S02]  /*6f80*/  SYNCS.PHASECHK.TRANS64.TRYWAIT P1, [UR50+0x80], R3 ;  /* 0x00008003ff0075a7 */ /* 0x000e640008021132 */
[----:B-1----:R-:W-:Y:S05]  /*6f90*/  @!P1 BRA `(.L_x_109) ;  /* 0x0000003c00e49947 */ /* 0x002fea0003800000 */
.L_x_108:
[----:B------:R-:W-:Y:S05]  /*6fa0*/  BSYNC B0 ;  /* 0x0000000000007941 */ /* 0x000fea0003800000 */
.L_x_107:
[----:B------:R-:W-:Y:S01]  /*6fb0*/  ISETP.NE.AND P1, PT, R58, RZ, PT ;  /* 0x000000ff3a00720c */ /* 0x000fe20003f25270 */
[----:B------:R-:W-:Y:S11]  /*6fc0*/  HFMA2 R56, -RZ, RZ, 0, 5.9604644775390625e-08 ;  /* 0x00000001ff387431 */ /* 0x000ff600000001ff */
[----:B------:R-:W-:Y:S01]  /*6fd0*/  @!UPT UIADD3 URZ, UPT, UPT, URZ, URZ, URZ ;  /* 0x000000fffffff290 */ /* 0x000fe2000fffe0ff */
[----:B------:R2:W3:Y:S04]  /*6fe0*/  @P1 LDS.128 R48, [R80] ;  /* 0x0000000050301984 */ /* 0x0004e80000000c00 */
[----:B------:R2:W1:Y:S04]  /*6ff0*/  @P1 LDS.128 R52, [R95+0x10] ;  /* 0x000010005f341984 */ /* 0x0004680000000c00 */
[----:B------:R2:W1:Y:S04]  /*7000*/  @P1 LDS.128 R60, [R94+0x20] ;  /* 0x000020005e3c1984 */ /* 0x0004680000000c00 */
[----:B------:R2:W1:Y:S02]  /*7010*/  @P1 LDS.128 R68, [R104+0x30] ;  /* 0x0000300068441984 */ /* 0x0004640000000c00 */
.L_x_106:
[----:B------:R-:W-:Y:S05]  /*7020*/  BSYNC B1 ;  /* 0x0000000000017941 */ /* 0x000fea0003800000 */
.L_x_105:
[----:B-1----:R-:W-:Y:S04]  /*7030*/  SHF.R.U32.HI R2, RZ, 0x15, R39 ;  /* 0x00000015ff027819 */ /* 0x002fe80000011627 */
[----:B------:R-:W-:Y:S01]  /*7040*/  LOP3.LUT P1, RZ, R2, 0x3, R84, 0x48, !PT ;  /* 0x0000000302ff7812 */ /* 0x000fe20007824854 */
[----:B------:R-:W-:Y:S01]  /*7050*/  @!UPT UIADD3 URZ, UPT, UPT, URZ, URZ, URZ ;  /* 0x000000fffffff290 */ /* 0x000fe2000fffe0ff */
[----:B----4-:R-:W-:Y:S11]  /*7060*/  @P0 BRA `(.L_x_110) ;  /* 0x0000000000080947 */ /* 0x010ff60003800000 */
[----:B------:R-:W1:Y:S02]  /*7070*/  SYNCS.PHASECHK.TRANS64.TRYWAIT P0, [R103+URZ+0xe0], R0 ;  /* 0x0000e000670075a7 */ /* 0x000e6400080011ff */
[----:B-1----:R-:W-:Y:S05]  /*7080*/  @!P0 BRA `(.L_x_111) ;  /* 0x0000003c00c08947 */ /* 0x002fea0003800000 */
.L_x_110:
[----:B------:R-:W-:Y:S05]  /*7090*/  @!P1 BRA `(.L_x_112) ;  /* 0x0000000000409947 */ /* 0x000fea0003800000 */
[----:B------:R-:W4:Y:S01]  /*70a0*/  LDCU.64 UR8, c[0x4][0x70] ;  /* 0x01000e00ff0877ac */ /* 0x000f220008000a00 */
[----:B------:R-:W-:Y:S01]  /*70b0*/  MOV R3, 0x0 ;  /* 0x0000000000037802 */ /* 0x000fe20000000f00 */
[----:B------:R-:W-:Y:S02]  /*70c0*/  HFMA2 R12, -RZ, RZ, 0, 5.9604644775390625e-08 ;  /* 0x00000001ff0c7431 */ /* 0x000fe400000001ff */
[----:B------:R-:W-:Y:S02]  /*70d0*/  IMAD.MOV.U32 R8, RZ, RZ, 0x192 ;  /* 0x00000192ff087424 */ /* 0x000fe400078e00ff */
[----:B------:R-:W-:Y:S01]  /*70e0*/  IMAD.MOV.U32 R13, RZ, RZ, RZ ;  /* 0x000000ffff0d7224 */ /* 0x000fe200078e00ff */
[----:B------:R-:W5:Y:S01]  /*70f0*/  LDCU.64 UR6, c[0x4][0x78] ;  /* 0x01000f00ff0677ac */ /* 0x000f620008000a00 */
[----:B------:R-:W1:Y:S01]  /*7100*/  LDC.64 R2, c[0x4][R3] ;  /* 0x0100000003027b82 */ /* 0x000e620000000a00 */
[----:B------:R-:W2:Y:S01]  /*7110*/  LDCU.64 UR4, c[0x4][0x10] ;  /* 0x01000200ff0477ac */ /* 0x000ea20008000a00 */
[----:B----4-:R-:W-:Y:S01]  /*7120*/  MOV R5, UR9 ;  /* 0x0000000900057c02 */ /* 0x010fe20008000f00 */
[----:B------:R-:W-:Y:S01]  /*7130*/  IMAD.U32 R4, RZ, RZ, UR8 ;  /* 0x00000008ff047e24 */ /* 0x000fe2000f8e00ff */
[----:B-----5:R-:W-:Y:S01]  /*7140*/  MOV R7, UR7 ;  /* 0x0000000700077c02 */ /* 0x020fe20008000f00 */
[----:B------:R-:W-:Y:S01]  /*7150*/  IMAD.U32 R6, RZ, RZ, UR6 ;  /* 0x00000006ff067e24 */ /* 0x000fe2000f8e00ff */
[----:B--2---:R-:W-:Y:S01]  /*7160*/  MOV R11, UR5 ;  /* 0x00000005000b7c02 */ /* 0x004fe20008000f00 */
[----:B------:R-:W-:Y:S02]  /*7170*/  IMAD.U32 R10, RZ, RZ, UR4 ;  /* 0x00000004ff0a7e24 */ /* 0x000fe4000f8e00ff */
[----:B------:R-:W-:Y:S07]  /*7180*/  LEPC R20, `(.L_x_112) ;  /* 0x000000001014794e */ /* 0x000fee0000000000 */
[----:B-1-3--:R-:W-:Y:S05]  /*7190*/  CALL.ABS.NOINC R2 ;  /* 0x0000000002007343 */ /* 0x00afea0003c00000 */
.L_x_112:
[----:B------:R-:W-:Y:S05]  /*71a0*/  WARPSYNC.ALL ;  /* 0x0000000000007948 */ /* 0x000fea0003800000 */
[----:B------:R-:W-:Y:S01]  /*71b0*/  R2UR UR4, R39 ;  /* 0x00000000270472ca */ /* 0x000fe200000e0000 */
[--C-:B---3--:R-:W-:Y:S01]  /*71c0*/  HADD2.F32 R3, -RZ, R48.reuse.H0_H0 ;  /* 0x20000030ff037230 */ /* 0x108fe20000004100 */
[----:B------:R-:W-:Y:S01]  /*71d0*/  ISETP.NE.AND P0, PT, R82, RZ, PT ;  /* 0x000000ff5200720c */ /* 0x000fe20003f05270 */
[--C-:B------:R-:W-:Y:S01]  /*71e0*/  HADD2.F32 R40, -RZ, R49.reuse.H0_H0 ;  /* 0x20000031ff287230 */ /* 0x100fe20000004100 */
[----:B------:R-:W-:Y:S01]  /*71f0*/  BSSY.RECONVERGENT B0, `(.L_x_113) ;  /* 0x0000089000007945 */ /* 0x000fe20003800200 */
[----:B------:R-:W-:Y:S08]  /*7200*/  HADD2.F32 R42, -RZ, R49.H1_H1 ;  /* 0x30000031ff2a7230 */ /* 0x000ff00000004100 */
[----:B------:R-:W1:Y:S02]  /*7210*/  LDTM.x32 R4, tmem[UR4] ;  /* 0x00000004000479ee */ /* 0x000e6400082c0000 */
[C---:B-1----:R-:W-:Y:S01]  /*7220*/  FMUL R0, R38.reuse, R4 ;  /* 0x0000000426007220 */ /* 0x042fe20000400000 */
[----:B------:R-:W-:Y:S02]  /*7230*/  HADD2.F32 R4, -RZ, R48.H1_H1 ;  /* 0x30000030ff047230 */ /* 0x000fe40000004100 */
[C---:B------:R-:W-:Y:S01]  /*7240*/  FMUL R2, R38.reuse, R5 ;  /* 0x0000000526027220 */ /* 0x040fe20000400000 */
[C---:B------:R-:W-:Y:S01]  /*7250*/  FMUL R7, R38.reuse, R7 ;  /* 0x0000000726077220 */ /* 0x040fe20000400000 */
[C---:B------:R-:W-:Y:S01]  /*7260*/  FFMA R0, R41.reuse, R3, R0 ;  /* 0x0000000329007223 */ /* 0x040fe20000000000 */
[C---:B------:R-:W-:Y:S01]  /*7270*/  FMUL R3, R38.reuse, R6 ;  /* 0x0000000626037220 */ /* 0x040fe20000400000 */
[C---:B------:R-:W-:Y:S01]  /*7280*/  FFMA R2, R41.reuse, R4, R2 ;  /* 0x0000000429027223 */ /* 0x040fe20000000002 */
[C---:B------:R-:W-:Y:S01]  /*7290*/  FMUL R4, R38.reuse, R8 ;  /* 0x0000000826047220 */ /* 0x040fe20000400000 */
[C---:B------:R-:W-:Y:S01]  /*72a0*/  FMUL R8, R38.reuse, R12 ;  /* 0x0000000c26087220 */ /* 0x040fe20000400000 */
[C---:B------:R-:W-:Y:S01]  /*72b0*/  FFMA R3, R41.reuse, R40, R3 ;  /* 0x0000002829037223 */ /* 0x040fe20000000003 */
[C---:B------:R-:W-:Y:S01]  /*72c0*/  FMUL R12, R38.reuse, R16 ;  /* 0x00000010260c7220 */ /* 0x040fe20000400000 */
[C---:B------:R-:W-:Y:S01]  /*72d0*/  FMUL R16, R38.reuse, R20 ;  /* 0x0000001426107220 */ /* 0x040fe20000400000 */
[C---:B------:R-:W-:Y:S01]  /*72e0*/  FMUL R20, R38.reuse, R24 ;  /* 0x0000001826147220 */ /* 0x040fe20000400000 */
[C---:B------:R-:W-:Y:S01]  /*72f0*/  FMUL R24, R38.reuse, R28 ;  /* 0x0000001c26187220 */ /* 0x040fe20000400000 */
[----:B------:R-:W-:Y:S01]  /*7300*/  FMUL R28, R38, R32 ;  /* 0x00000020261c7220 */ /* 0x000fe20000400000 */
[--C-:B------:R-:W-:Y:S01]  /*7310*/  HADD2.F32 R32, -RZ, R50.reuse.H0_H0 ;  /* 0x20000032ff207230 */ /* 0x100fe20000004100 */
[----:B------:R-:W-:Y:S01]  /*7320*/  F2FP.F16.F32.PACK_AB R44, R2, R0 ;  /* 0x00000000022c723e */ /* 0x000fe200000000ff */
[----:B------:R-:W-:Y:S02]  /*7330*/  HADD2.F32 R0, -RZ, R50.H1_H1 ;  /* 0x30000032ff007230 */ /* 0x000fe40000004100 */
[C---:B------:R-:W-:Y:S01]  /*7340*/  FMUL R5, R38.reuse, R9 ;  /* 0x0000000926057220 */ /* 0x040fe20000400000 */
[--C-:B------:R-:W-:Y:S02]  /*7350*/  HADD2.F32 R2, -RZ, R51.reuse.H0_H0 ;  /* 0x20000033ff027230 */ /* 0x100fe40000004100 */
[C---:B------:R-:W-:Y:S01]  /*7360*/  FFMA R7, R41.reuse, R42, R7 ;  /* 0x0000002a29077223 */ /* 0x040fe20000000007 */
[C---:B------:R-:W-:Y:S01]  /*7370*/  FFMA R4, R41.reuse, R32, R4 ;  /* 0x0000002029047223 */ /* 0x040fe20000000004 */
[----:B------:R-:W-:Y:S02]  /*7380*/  HADD2.F32 R32, -RZ, R51.H1_H1 ;  /* 0x30000033ff207230 */ /* 0x000fe40000004100 */
[----:B------:R-:W-:Y:S01]  /*7390*/  FFMA R5, R41, R0, R5 ;  /* 0x0000000029057223 */ /* 0x000fe20000000005 */
[--C-:B------:R-:W-:Y:S01]  /*73a0*/  HADD2.F32 R0, -RZ, R52.reuse.H0_H0 ;  /* 0x20000034ff007230 */ /* 0x100fe20000004100 */
[----:B------:R-:W-:Y:S01]  /*73b0*/  F2FP.F16.F32.PACK_AB R45, R7, R3 ;  /* 0x00000003072d723e */ /* 0x000fe200000000ff */
[C---:B------:R-:W-:Y:S01]  /*73c0*/  FMUL R6, R38.reuse, R10 ;  /* 0x0000000a26067220 */ /* 0x040fe20000400000 */
[--C-:B------:R-:W-:Y:S01]  /*73d0*/  HADD2.F32 R3, -RZ, R53.reuse.H0_H0 ;  /* 0x20000035ff037230 */ /* 0x100fe20000004100 */
[----:B------:R-:W-:Y:S01]  /*73e0*/  F2FP.F16.F32.PACK_AB R46, R5, R4 ;  /* 0x00000004052e723e */ /* 0x000fe200000000ff */
[C---:B------:R-:W-:Y:S01]  /*73f0*/  FMUL R11, R38.reuse, R11 ;  /* 0x0000000b260b7220 */ /* 0x040fe20000400000 */
[C---:B------:R-:W-:Y:S01]  /*7400*/  FFMA R6, R41.reuse, R2, R6 ;  /* 0x0000000229067223 */ /* 0x040fe20000000006 */
[----:B------:R-:W-:Y:S02]  /*7410*/  HADD2.F32 R2, -RZ, R52.H1_H1 ;  /* 0x30000034ff027230 */ /* 0x000fe40000004100 */
[C---:B------:R-:W-:Y:S01]  /*7420*/  FMUL R9, R38.reuse, R13 ;  /* 0x0000000d26097220 */ /* 0x040fe20000400000 */
[C---:B------:R-:W-:Y:S01]  /*7430*/  FFMA R11, R41.reuse, R32, R11 ;  /* 0x00000020290b7223 */ /* 0x040fe2000000000b */
[C---:B------:R-:W-:Y:S01]  /*7440*/  FFMA R8, R41.reuse, R0, R8 ;  /* 0x0000000029087223 */ /* 0x040fe20000000008 */
[C---:B------:R-:W-:Y:S01]  /*7450*/  FMUL R10, R38.reuse, R14 ;  /* 0x0000000e260a7220 */ /* 0x040fe20000400000 */
[----:B------:R-:W-:Y:S02]  /*7460*/  HADD2.F32 R0, -RZ, R53.H1_H1 ;  /* 0x30000035ff007230 */ /* 0x000fe40000004100 */
[C---:B------:R-:W-:Y:S01]  /*7470*/  FMUL R15, R38.reuse, R15 ;  /* 0x0000000f260f7220 */ /* 0x040fe20000400000 */
[C---:B------:R-:W-:Y:S01]  /*7480*/  FFMA R9, R41.reuse, R2, R9 ;  /* 0x0000000229097223 */ /* 0x040fe20000000009 */
[C---:B------:R-:W-:Y:S01]  /*7490*/  FFMA R10, R41.reuse, R3, R10 ;  /* 0x00000003290a7223 */ /* 0x040fe2000000000a */
[--C-:B------:R-:W-:Y:S02]  /*74a0*/  HADD2.F32 R2, -RZ, R54.reuse.H0_H0 ;  /* 0x20000036ff027230 */ /* 0x100fe40000004100 */
[C---:B------:R-:W-:Y:S01]  /*74b0*/  FFMA R15, R41.reuse, R0, R15 ;  /* 0x00000000290f7223 */ /* 0x040fe2000000000f */
[----:B------:R-:W-:Y:S02]  /*74c0*/  HADD2.F32 R3, -RZ, R54.H1_H1 ;  /* 0x30000036ff037230 */ /* 0x000fe40000004100 */
[C---:B------:R-:W-:Y:S01]  /*74d0*/  FMUL R13, R38.reuse, R17 ;  /* 0x00000011260d7220 */ /* 0x040fe20000400000 */
[--C-:B------:R-:W-:Y:S02]  /*74e0*/  HADD2.F32 R0, -RZ, R55.reuse.H0_H0 ;  /* 0x20000037ff007230 */ /* 0x100fe40000004100 */
[C---:B------:R-:W-:Y:S01]  /*74f0*/  FMUL R14, R38.reuse, R18 ;  /* 0x00000012260e7220 */ /* 0x040fe20000400000 */
[C---:B------:R-:W-:Y:S01]  /*7500*/  FFMA R12, R41.reuse, R2, R12 ;  /* 0x00000002290c7223 */ /* 0x040fe2000000000c */
[C---:B------:R-:W-:Y:S01]  /*7510*/  FFMA R13, R41.reuse, R3, R13 ;  /* 0x00000003290d7223 */ /* 0x040fe2000000000d */
[----:B------:R-:W-:Y:S02]  /*7520*/  HADD2.F32 R2, -RZ, R55.H1_H1 ;  /* 0x30000037ff027230 */ /* 0x000fe40000004100 */
[C---:B------:R-:W-:Y:S01]  /*7530*/  FFMA R14, R41.reuse, R0, R14 ;  /* 0x00000000290e7223 */ /* 0x040fe2000000000e */
[C---:B------:R-:W-:Y:S01]  /*7540*/  FMUL R19, R38.reuse, R19 ;  /* 0x0000001326137220 */ /* 0x040fe20000400000 */
[--C-:B------:R-:W-:Y:S02]  /*7550*/  HADD2.F32 R0, -RZ, R60.reuse.H0_H0 ;  /* 0x2000003cff007230 */ /* 0x100fe40000004100 */
[C---:B------:R-:W-:Y:S01]  /*7560*/  FMUL R17, R38.reuse, R21 ;  /* 0x0000001526117220 */ /* 0x040fe20000400000 */
[--C-:B------:R-:W-:Y:S02]  /*7570*/  HADD2.F32 R3, -RZ, R61.reuse.H0_H0 ;  /* 0x2000003dff037230 */ /* 0x100fe40000004100 */
[C---:B------:R-:W-:Y:S01]  /*7580*/  FFMA R19, R41.reuse, R2, R19 ;  /* 0x0000000229137223 */ /* 0x040fe20000000013 */
[----:B------:R-:W-:Y:S02]  /*7590*/  HADD2.F32 R2, -RZ, R60.H1_H1 ;  /* 0x3000003cff027230 */ /* 0x000fe40000004100 */
[C---:B------:R-:W-:Y:S01]  /*75a0*/  FFMA R16, R41.reuse, R0, R16 ;  /* 0x0000000029107223 */ /* 0x040fe20000000010 */
[C---:B------:R-:W-:Y:S01]  /*75b0*/  FMUL R18, R38.reuse, R22 ;  /* 0x0000001626127220 */ /* 0x040fe20000400000 */
[----:B------:R-:W-:Y:S02]  /*75c0*/  HADD2.F32 R0, -RZ, R61.H1_H1 ;  /* 0x3000003dff007230 */ /* 0x000fe40000004100 */
[C---:B------:R-:W-:Y:S01]  /*75d0*/  FMUL R23, R38.reuse, R23 ;  /* 0x0000001726177220 */ /* 0x040fe20000400000 */
[C---:B------:R-:W-:Y:S01]  /*75e0*/  FFMA R17, R41.reuse, R2, R17 ;  /* 0x0000000229117223 */ /* 0x040fe20000000011 */
[C---:B------:R-:W-:Y:S01]  /*75f0*/  FFMA R18, R41.reuse, R3, R18 ;  /* 0x0000000329127223 */ /* 0x040fe20000000012 */
[--C-:B------:R-:W-:Y:S02]  /*7600*/  HADD2.F32 R2, -RZ, R62.reuse.H0_H0 ;  /* 0x2000003eff027230 */ /* 0x100fe40000004100 */
[----:B------:R-:W-:Y:S01]  /*7610*/  FFMA R23, R41, R0, R23 ;  /* 0x0000000029177223 */ /* 0x000fe20000000017 */
[----:B------:R-:W-:Y:S02]  /*7620*/  HADD2.F32 R0, -RZ, R62.H1_H1 ;  /* 0x3000003eff007230 */ /* 0x000fe40000004100 */
[C---:B------:R-:W-:Y:S01]  /*7630*/  FMUL R21, R38.reuse, R25 ;  /* 0x0000001926157220 */ /* 0x040fe20000400000 */
[----:B------:R-:W-:Y:S01]  /*7640*/  F2FP.F16.F32.PACK_AB R47, R11, R6 ;  /* 0x000000060b2f723e */ /* 0x000fe200000000ff */
[--C-:B------:R-:W-:Y:S02]  /*7650*/  HADD2.F32 R3, -RZ, R63.reuse.H0_H0 ;  /* 0x2000003fff037230 */ /* 0x100fe40000004100 */
[C---:B------:R-:W-:Y:S01]  /*7660*/  FMUL R22, R38.reuse, R26 ;  /* 0x0000001a26167220 */ /* 0x040fe20000400000 */
[C---:B------:R-:W-:Y:S01]  /*7670*/  FFMA R20, R41.reuse, R2, R20 ;  /* 0x0000000229147223 */ /* 0x040fe20000000014 */
[C---:B------:R-:W-:Y:S01]  /*7680*/  FFMA R21, R41.reuse, R0, R21 ;  /* 0x0000000029157223 */ /* 0x040fe20000000015 */
[----:B------:R1:W-:Y:S01]  /*7690*/  STS.128 [R80], R44 ;  /* 0x0000002c50007388 */ /* 0x0003e20000000c00 */
[----:B------:R-:W-:Y:S02]  /*76a0*/  HADD2.F32 R0, -RZ, R63.H1_H1 ;  /* 0x3000003fff007230 */ /* 0x000fe40000004100 */
[----:B------:R-:W-:Y:S01]  /*76b0*/  FFMA R22, R41, R3, R22 ;  /* 0x0000000329167223 */ /* 0x000fe20000000016 */
[C---:B------:R-:W-:Y:S01]  /*76c0*/  FMUL R27, R38.reuse, R27 ;  /* 0x0000001b261b7220 */ /* 0x040fe20000400000 */
[--C-:B------:R-:W-:Y:S01]  /*76d0*/  HADD2.F32 R2, -RZ, R68.reuse.H0_H0 ;  /* 0x20000044ff027230 */ /* 0x100fe20000004100 */
[----:B------:R-:W-:Y:S01]  /*76e0*/  F2FP.F16.F32.PACK_AB R8, R9, R8 ;  /* 0x000000080908723e */ /* 0x000fe200000000ff */
[----:B------:R-:W-:Y:S01]  /*76f0*/  HADD2.F32 R3, -RZ, R68.H1_H1 ;  /* 0x30000044ff037230 */ /* 0x000fe20000004100 */
[----:B------:R-:W-:Y:S01]  /*7700*/  F2FP.F16.F32.PACK_AB R9, R15, R10 ;  /* 0x0000000a0f09723e */ /* 0x000fe200000000ff */
[C---:B------:R-:W-:Y:S01]  /*7710*/  FMUL R25, R38.reuse, R29 ;  /* 0x0000001d26197220 */ /* 0x040fe20000400000 */
[--C-:B------:R-:W-:Y:S01]  /*7720*/  HADD2.F32 R4, -RZ, R69.reuse.H0_H0 ;  /* 0x20000045ff047230 */ /* 0x100fe20000004100 */
[----:B------:R-:W-:Y:S01]  /*7730*/  F2FP.F16.F32.PACK_AB R10, R13, R12 ;  /* 0x0000000c0d0a723e */ /* 0x000fe200000000ff */
[C---:B------:R-:W-:Y:S01]  /*7740*/  FMUL R26, R38.reuse, R30 ;  /* 0x0000001e261a7220 */ /* 0x040fe20000400000 */
[----:B------:R-:W-:Y:S01]  /*7750*/  F2FP.F16.F32.PACK_AB R11, R19, R14 ;  /* 0x0000000e130b723e */ /* 0x000fe200000000ff */
[C---:B------:R-:W-:Y:S01]  /*7760*/  FFMA R27, R41.reuse, R0, R27 ;  /* 0x00000000291b7223 */ /* 0x040fe2000000001b */
[C---:B------:R-:W-:Y:S01]  /*7770*/  FFMA R24, R41.reuse, R2, R24 ;  /* 0x0000000229187223 */ /* 0x040fe20000000018 */
[----:B------:R-:W-:Y:S02]  /*7780*/  HADD2.F32 R0, -RZ, R69.H1_H1 ;  /* 0x30000045ff007230 */ /* 0x000fe40000004100 */
[C---:B------:R-:W-:Y:S01]  /*7790*/  FFMA R25, R41.reuse, R3, R25 ;  /* 0x0000000329197223 */ /* 0x040fe20000000019 */
[----:B------:R1:W-:Y:S01]  /*77a0*/  STS.128 [R95+0x10], R8 ;  /* 0x000010085f007388 */ /* 0x0003e20000000c00 */
[C---:B------:R-:W-:Y:S01]  /*77b0*/  FMUL R31, R38.reuse, R31 ;  /* 0x0000001f261f7220 */ /* 0x040fe20000400000 */
[--C-:B------:R-:W-:Y:S02]  /*77c0*/  HADD2.F32 R2, -RZ, R70.reuse.H0_H0 ;  /* 0x20000046ff027230 */ /* 0x100fe40000004100 */
[----:B------:R-:W-:Y:S01]  /*77d0*/  FFMA R26, R41, R4, R26 ;  /* 0x00000004291a7223 */ /* 0x000fe2000000001a */
[----:B------:R-:W-:Y:S02]  /*77e0*/  HADD2.F32 R3, -RZ, R70.H1_H1 ;  /* 0x30000046ff037230 */ /* 0x000fe40000004100 */
[C---:B------:R-:W-:Y:S01]  /*77f0*/  FMUL R29, R38.reuse, R33 ;  /* 0x00000021261d7220 */ /* 0x040fe20000400000 */
[--C-:B------:R-:W-:Y:S01]  /*7800*/  HADD2.F32 R4, -RZ, R71.reuse.H0_H0 ;  /* 0x20000047ff047230 */ /* 0x100fe20000004100 */
[----:B------:R-:W-:Y:S01]  /*7810*/  F2FP.F16.F32.PACK_AB R16, R17, R16 ;  /* 0x000000101110723e */ /* 0x000fe200000000ff */
[C---:B------:R-:W-:Y:S01]  /*7820*/  FMUL R30, R38.reuse, R34 ;  /* 0x00000022261e7220 */ /* 0x040fe20000400000 */
[----:B------:R-:W-:Y:S01]  /*7830*/  HADD2.F32 R5, -RZ, R71.H1_H1 ;  /* 0x30000047ff057230 */ /* 0x000fe20000004100 */
[----:B------:R-:W-:Y:S01]  /*7840*/  F2FP.F16.F32.PACK_AB R17, R23, R18 ;  /* 0x000000121711723e */ /* 0x000fe200000000ff */
[----:B------:R-:W-:Y:S01]  /*7850*/  FFMA R31, R41, R0, R31 ;  /* 0x00000000291f7223 */ /* 0x000fe2000000001f */
[----:B------:R-:W-:Y:S01]  /*7860*/  FMUL R35, R38, R35 ;  /* 0x0000002326237220 */ /* 0x000fe20000400000 */
[----:B------:R-:W-:Y:S01]  /*7870*/  F2FP.F16.F32.PACK_AB R18, R21, R20 ;  /* 0x000000141512723e */ /* 0x000fe200000000ff */
[----:B------:R-:W-:Y:S01]  /*7880*/  FFMA R28, R41, R2, R28 ;  /* 0x00000002291c7223 */ /* 0x000fe2000000001c */
[----:B------:R-:W-:Y:S01]  /*7890*/  F2FP.F16.F32.PACK_AB R19, R27, R22 ;  /* 0x000000161b13723e */ /* 0x000fe200000000ff */
[C---:B------:R-:W-:Y:S01]  /*78a0*/  FFMA R29, R41.reuse, R3, R29 ;  /* 0x00000003291d7223 */ /* 0x040fe2000000001d */
[C---:B------:R-:W-:Y:S01]  /*78b0*/  FFMA R30, R41.reuse, R4, R30 ;  /* 0x00000004291e7223 */ /* 0x040fe2000000001e */
[----:B------:R-:W-:Y:S01]  /*78c0*/  FFMA R35, R41, R5, R35 ;  /* 0x0000000529237223 */ /* 0x000fe20000000023 */
[----:B------:R-:W-:Y:S01]  /*78d0*/  F2FP.F16.F32.PACK_AB R24, R25, R24 ;  /* 0x000000181918723e */ /* 0x000fe200000000ff */
[----:B------:R1:W-:Y:S01]  /*78e0*/  STS.128 [R94+0x20], R16 ;  /* 0x000020105e007388 */ /* 0x0003e20000000c00 */
[----:B------:R-:W-:Y:S02]  /*78f0*/  F2FP.F16.F32.PACK_AB R25, R31, R26 ;  /* 0x0000001a1f19723e */ /* 0x000fe400000000ff */
[----:B------:R-:W-:Y:S02]  /*7900*/  F2FP.F16.F32.PACK_AB R26, R29, R28 ;  /* 0x0000001c1d1a723e */ /* 0x000fe400000000ff */
[----:B------:R-:W-:Y:S05]  /*7910*/  F2FP.F16.F32.PACK_AB R27, R35, R30 ;  /* 0x0000001e231b723e */ /* 0x000fea00000000ff */
[----:B------:R1:W-:Y:S01]  /*7920*/  STS.128 [R104+0x30], R24 ;  /* 0x0000301868007388 */ /* 0x0003e20000000c00 */
[----:B------:R-:W-:Y:S01]  /*7930*/  @!PT LDS RZ, [RZ] ;  /* 0x00000000fffff984 */ /* 0x000fe20000000800 */
[----:B------:R-:W-:Y:S01]  /*7940*/  @!PT LDS RZ, [RZ] ;  /* 0x00000000fffff984 */ /* 0x000fe20000000800 */
[----:B------:R-:W-:Y:S01]  /*7950*/  @!PT LDS RZ, [RZ] ;  /* 0x00000000fffff984 */ /* 0x000fe20000000800 */
[----:B------:R-:W-:Y:S01]  /*7960*/  @!PT LDS RZ, [RZ] ;  /* 0x00000000fffff984 */ /* 0x000fe20000000800 */
[----:B------:R3:W-:Y:S07]  /*7970*/  MEMBAR.ALL.CTA ;  /* 0x0000000000007992 */ /* 0x0007ee0000008000 */
[----:B---3--:R-:W3:Y:S02]  /*7980*/  FENCE.VIEW.ASYNC.S ;  /* 0x00000000000073c6 */ /* 0x008ee40000000000 */
[----:B---3--:R-:W-:Y:S06]  /*7990*/  BAR.SYNC.DEFER_BLOCKING 0x1, 0x80 ;  /* 0x0042000000007b1d */ /* 0x008fec0000010000 */
[----:B------:R-:W-:Y:S05]  /*79a0*/  @P0 BRA `(.L_x_114) ;  /* 0x0000000000340947 */ /* 0x000fea0003800000 */
[----:B------:R-:W3:Y:S01]  /*79b0*/  LDCU.64 UR6, c[0x0][0x348] ;  /* 0x00006900ff0677ac */ /* 0x000ee20008000a00 */
[----:B------:R-:W-:Y:S02]  /*79c0*/  R2UR UR42, R100 ;  /* 0x00000000642a72ca */ /* 0x000fe400000e0000 */
[----:B------:R-:W-:Y:S01]  /*79d0*/  R2UR UR43, R99 ;  /* 0x00000000632b72ca */ /* 0x000fe200000e0000 */
[----:B------:R-:W-:Y:S01]  /*79e0*/  UIADD3 UR4, UPT, UPT, UR50, 0x200, URZ ;  /* 0x0000020032047890 */ /* 0x000fe2000fffe0ff */
[----:B------:R-:W-:Y:S02]  /*79f0*/  R2UR UR44, R97 ;  /* 0x00000000612c72ca */ /* 0x000fe400000e0000 */
[----:B------:R-:W-:Y:S03]  /*7a00*/  R2UR UR45, R98 ;  /* 0x00000000622d72ca */ /* 0x000fe600000e0000 */
[----:B------:R-:W-:Y:S05]  /*7a10*/  IMAD.U32 R76, RZ, RZ, UR4 ;  /* 0x00000004ff4c7e24 */ /* 0x000fea000f8e00ff */
[----:B------:R-:W-:Y:S01]  /*7a20*/  R2UR UR40, R76 ;  /* 0x000000004c2872ca */ /* 0x000fe200000e0000 */
[----:B---3--:R-:W-:Y:S04]  /*7a30*/  UIADD3 UR4, UP0, UPT, UR6, 0x780, URZ ;  /* 0x0000078006047890 */ /* 0x008fe8000ff1e0ff */
[----:B------:R-:W-:Y:S09]  /*7a40*/  UIADD3.X UR5, UPT, UPT, URZ, UR7, URZ, UP0, !UPT ;  /* 0x00000007ff057290 */ /* 0x000ff200087fe4ff */
[----:B------:R3:W-:Y:S01]  /*7a50*/  UTMASTG.5D.IM2COL [UR40], [UR4] ;  /* 0x00000028040073b5 */ /* 0x0007e20008060000 */
[----:B------:R0:W-:Y:S01]  /*7a60*/  UTMACMDFLUSH ;  /* 0x00000000000079b7 */ /* 0x0001e20000000000 */
[----:B---3--:R-:W-:Y:S04]  /*7a70*/  DEPBAR.LE SB0, 0x1 ;  /* 0x000080400000791a */ /* 0x008fe80000000000 */
.L_x_114:
[----:B------:R-:W-:Y:S05]  /*7a80*/  BSYNC.RECONVERGENT B0 ;  /* 0x0000000000007941 */ /* 0x000fea0003800200 */
.L_x_113:
[----:B------:R-:W-:Y:S01]  /*7a90*/  BAR.SYNC.DEFER_BLOCKING 0x1, 0x80 ;  /* 0x0042000000007b1d */ /* 0x000fe20000010000 */
[----:B------:R-:W-:Y:S01]  /*7aa0*/  ISETP.NE.AND P1, PT, R102, RZ, PT ;  /* 0x000000ff6600720c */ /* 0x000fe20003f25270 */
[----:B------:R-:W-:Y:S01]  /*7ab0*/  UISETP.NE.AND UP0, UPT, UR54, URZ, UPT ;  /* 0x000000ff3600728c */ /* 0x000fe2000bf05270 */
[----:B------:R-:W-:Y:S11]  /*7ac0*/  LEA R2, R56, UR50, 0x3 ;  /* 0x0000003238027c11 */ /* 0x000ff6000f8e18ff */
[----:B------:R-:W-:Y:S01]  /*7ad0*/  @P1 SHF.L.U32 R4, R79, 0x1f, RZ ;  /* 0x0000001f4f041819 */ /* 0x000fe200000006ff */
[----:B------:R-:W-:Y:S06]  /*7ae0*/  BRA.U !UP0, `(.L_x_115) ;  /* 0x0000000108247547 */ /* 0x000fec000b800000 */
[----:B------:R-:W3:Y:S01]  /*7af0*/  S2R R0, SR_CgaCtaId ;  /* 0x0000000000007919 */ /* 0x000ee20000008800 */
[----:B------:R-:W-:Y:S01]  /*7b00*/  IMAD.U32 R3, RZ, RZ, UR51 ;  /* 0x00000033ff037e24 */ /* 0x000fe2000f8e00ff */
[----:B------:R-:W-:Y:S04]  /*7b10*/  UIADD3 UR4, UPT, UPT, UR51, 0x1, URZ ;  /* 0x0000000133047890 */ /* 0x000fe8000fffe0ff */
[----:B------:R-:W-:Y:S01]  /*7b20*/  @P1 LEA R3, R3, UR50, 0x3 ;  /* 0x0000003203031c11 */ /* 0x000fe2000f8e18ff */
[----:B------:R-:W-:Y:S04]  /*7b30*/  UISETP.NE.AND UP0, UPT, UR4, 0x4, UPT ;  /* 0x000000040400788c */ /* 0x000fe8000bf05270 */
[----:B------:R-:W-:Y:S01]  /*7b40*/  @P1 VIADD R3, R3, 0xa0 ;  /* 0x000000a003031836 */ /* 0x000fe20000000000 */
[----:B------:R-:W-:Y:S04]  /*7b50*/  USEL UR51, UR4, URZ, UP0 ;  /* 0x000000ff04337287 */ /* 0x000fe80008000000 */
[----:B---3--:R-:W-:Y:S04]  /*7b60*/  @P1 PRMT R0, R0, 0x654, R3 ;  /* 0x0000065400001816 */ /* 0x008fe80000000003 */
[----:B------:R3:W-:Y:S04]  /*7b70*/  @P1 SYNCS.ARRIVE.TRANS64.RED.A1T0 RZ, [R0+URZ], RZ ;  /* 0x000000ff00ff19a7 */ /* 0x0007e800081004ff */
.L_x_115:
[----:B------:R-:W4:Y:S01]  /*7b80*/  @P1 SYNCS.PHASECHK.TRANS64.TRYWAIT P0, [R2+URZ+0x80], R4 ;  /* 0x00008004020015a7 */ /* 0x000f2200080011ff */
[----:B------:R-:W-:Y:S01]  /*7b90*/  BSSY B1, `(.L_x_116) ;  /* 0x0000016000017945 */ /* 0x000fe20003800000 */
[----:B----4-:R-:W-:Y:S03]  /*7ba0*/  @P1 SEL R57, RZ, 0x1, !P0 ;  /* 0x00000001ff391807 */ /* 0x010fe60004000000 */
[----:B------:R-:W-:Y:S05]  /*7bb0*/  @!P1 BRA `(.L_x_117) ;  /* 0x00000000004c9947 */ /* 0x000fea0003800000 */
[----:B------:R-:W-:Y:S01]  /*7bc0*/  ISETP.NE.AND P0, PT, R57, RZ, PT ;  /* 0x000000ff3900720c */ /* 0x000fe20003f05270 */
[----:B------:R-:W-:Y:S01]  /*7bd0*/  BSSY B0, `(.L_x_118) ;  /* 0x000000b000007945 */ /* 0x000fe20003800000 */
[----:B------:R-:W-:Y:S11]  /*7be0*/  ISETP.NE.AND P1, PT, R58, RZ, PT ;  /* 0x000000ff3a00720c */ /* 0x000ff60003f25270 */
[----:B------:R-:W-:Y:S02]  /*7bf0*/  @!UPT UIADD3 URZ, UPT, UPT, URZ, URZ, URZ ;  /* 0x000000fffffff290 */ /* 0x000fe4000fffe0ff */
[C---:B------:R-:W-:Y:S01]  /*7c00*/  @P1 IMAD R6, R56.reuse, 0x2000, R80 ;  /* 0x0000200038061824 */ /* 0x040fe200078e0250 */
[C---:B------:R-:W-:Y:S01]  /*7c10*/  @P1 LEA R4, R56.reuse, R94, 0xd ;  /* 0x0000005e38041211 */ /* 0x040fe200078e68ff */
[C---:B------:R-:W-:Y:S02]  /*7c20*/  @P1 IMAD R5, R56.reuse, 0x2000, R95 ;  /* 0x0000200038051824 */ /* 0x040fe400078e025f */
[----:B------:R-:W-:Y:S01]  /*7c30*/  @P1 IMAD R3, R56, 0x2000, R104 ;  /* 0x0000200038031824 */ /* 0x000fe200078e0268 */
[----:B------:R-:W-:Y:S06]  /*7c40*/  @P0 BRA `(.L_x_119) ;  /* 0x00000000000c0947 */ /* 0x000fec0003800000 */
[----:B---3--:R-:W-:Y:S04]  /*7c50*/  SHF.L.U32 R0, R79, 0x1f, RZ ;  /* 0x0000001f4f007819 */ /* 0x008fe800000006ff */
[----:B------:R-:W3:Y:S02]  /*7c60*/  SYNCS.PHASECHK.TRANS64.TRYWAIT P0, [R2+URZ+0x80], R0 ;  /* 0x00008000020075a7 */ /* 0x000ee400080011ff */
[----:B---3--:R-:W-:Y:S05]  /*7c70*/  @!P0 BRA `(.L_x_120) ;  /* 0x0000003000d88947 */ /* 0x008fea0003800000 */
.L_x_119:
[----:B------:R-:W-:Y:S05]  /*7c80*/  BSYNC B0 ;  /* 0x0000000000007941 */ /* 0x000fea0003800000 */
.L_x_118:
[----:B------:R-:W-:Y:S02]  /*7c90*/  ISETP.NE.AND P0, PT, R58, RZ, PT ;  /* 0x000000ff3a00720c */ /* 0x000fe40003f05270 */
[----:B------:R-:W-:Y:S11]  /*7ca0*/  IADD3 R56, PT, PT, R56, 0x1, RZ ;  /* 0x0000000138387810 */ /* 0x000ff60007ffe0ff */
[----:B------:R4:W1:Y:S04]  /*7cb0*/  @P0 LDS.128 R48, [R6] ;  /* 0x0000000006300984 */ /* 0x0008680000000c00 */
[----:B------:R4:W1:Y:S04]  /*7cc0*/  @P0 LDS.128 R52, [R5+0x10] ;  /* 0x0000100005340984 */ /* 0x0008680000000c00 */
[----:B------:R4:W1:Y:S04]  /*7cd0*/  @P0 LDS.128 R60, [R4+0x20] ;  /* 0x00002000043c0984 */ /* 0x0008680000000c00 */
[----:B------:R4:W1:Y:S02]  /*7ce0*/  @P0 LDS.128 R68, [R3+0x30] ;  /* 0x0000300003440984 */ /* 0x0008640000000c00 */
.L_x_117:
[----:B------:R-:W-:Y:S05]  /*7cf0*/  BSYNC B1 ;  /* 0x0000000000017941 */ /* 0x000fea0003800000 */
.L_x_116:
[----:B---3--:R-:W-:Y:S05]  /*7d00*/  VIADD R0, R39, 0x20 ;  /* 0x0000002027007836 */ /* 0x008fea0000000000 */
[----:B------:R-:W-:Y:S04]  /*7d10*/  SHF.R.U32.HI R0, RZ, 0x15, R0 ;  /* 0x00000015ff007819 */ /* 0x000fe80000011600 */
[----:B------:R-:W-:Y:S11]  /*7d20*/  LOP3.LUT P0, RZ, R0, 0x3, R84, 0x48, !PT ;  /* 0x0000000300ff7812 */ /* 0x000ff60007804854 */
[----:B------:R-:W-:Y:S02]  /*7d30*/  @!UPT UIADD3 URZ, UPT, UPT, URZ, URZ, URZ ;  /* 0x000000fffffff290 */ /* 0x000fe4000fffe0ff */
[----:B------:R-:W-:Y:S05]  /*7d40*/  @!P0 BRA `(.L_x_121) ;  /* 0x0000000000408947 */ /* 0x000fea0003800000 */
[----:B------:R-:W3:Y:S01]  /*7d50*/  LDCU.64 UR8, c[0x4][0x70] ;  /* 0x01000e00ff0877ac */ /* 0x000ee20008000a00 */
[----:B----4-:R-:W-:Y:S01]  /*7d60*/  MOV R3, 0x0 ;  /* 0x0000000000037802 */ /* 0x010fe20000000f00 */
[----:B------:R-:W-:Y:S02]  /*7d70*/  HFMA2 R12, -RZ, RZ, 0, 5.9604644775390625e-08 ;  /* 0x00000001ff0c7431 */ /* 0x000fe400000001ff */
[----:B-1----:R-:W-:Y:S02]  /*7d80*/  IMAD.MOV.U32 R8, RZ, RZ, 0x192 ;  /* 0x00000192ff087424 */ /* 0x002fe400078e00ff */
[----:B------:R-:W-:Y:S01]  /*7d90*/  IMAD.MOV.U32 R13, RZ, RZ, RZ ;  /* 0x000000ffff0d7224 */ /* 0x000fe200078e00ff */
[----:B------:R-:W1:Y:S01]  /*7da0*/  LDCU.64 UR6, c[0x4][0x78] ;  /* 0x01000f00ff0677ac */ /* 0x000e620008000a00 */
[----:B------:R-:W4:Y:S01]  /*7db0*/  LDC.64 R2, c[0x4][R3] ;  /* 0x0100000003027b82 */ /* 0x000f220000000a00 */
[----:B------:R-:W5:Y:S01]  /*7dc0*/  LDCU.64 UR4, c[0x4][0x10] ;  /* 0x01000200ff0477ac */ /* 0x000f620008000a00 */
[----:B---3--:R-:W-:Y:S01]  /*7dd0*/  MOV R5, UR9 ;  /* 0x0000000900057c02 */ /* 0x008fe20008000f00 */
[----:B------:R-:W-:Y:S01]  /*7de0*/  IMAD.U32 R4, RZ, RZ, UR8 ;  /* 0x00000008ff047e24 */ /* 0x000fe2000f8e00ff */
[----:B-1----:R-:W-:Y:S01]  /*7df0*/  MOV R7, UR7 ;  /* 0x0000000700077c02 */ /* 0x002fe20008000f00 */
[----:B------:R-:W-:Y:S01]  /*7e00*/  IMAD.U32 R6, RZ, RZ, UR6 ;  /* 0x00000006ff067e24 */ /* 0x000fe2000f8e00ff */
[----:B-----5:R-:W-:Y:S01]  /*7e10*/  MOV R11, UR5 ;  /* 0x00000005000b7c02 */ /* 0x020fe20008000f00 */
[----:B------:R-:W-:Y:S02]  /*7e20*/  IMAD.U32 R10, RZ, RZ, UR4 ;  /* 0x00000004ff0a7e24 */ /* 0x000fe4000f8e00ff */
[----:B------:R-:W-:Y:S07]  /*7e30*/  LEPC R20, `(.L_x_121) ;  /* 0x000000001014794e */ /* 0x000fee0000000000 */
[----:B--2-4-:R-:W-:Y:S05]  /*7e40*/  CALL.ABS.NOINC R2 ;  /* 0x0000000002007343 */ /* 0x014fea0003c00000 */
.L_x_121:
[----:B------:R-:W-:Y:S05]  /*7e50*/  WARPSYNC.ALL ;  /* 0x0000000000007948 */ /* 0x000fea0003800000 */
[----:B------:R-:W-:Y:S01]  /*7e60*/  R2UR UR4, R39 ;  /* 0x00000000270472ca */ /* 0x000fe200000e0000 */
[----:B-1--4-:R-:W-:Y:S01]  /*7e70*/  HADD2.F32 R3, -RZ, R48.H0_H0 ;  /* 0x20000030ff037230 */ /* 0x012fe20000004100 */
[----:B------:R-:W1:Y:S01]  /*7e80*/  S2R R105, SR_CgaCtaId ;  /* 0x0000000000697919 */ /* 0x000e620000008800 */
[--C-:B------:R-:W-:Y:S01]  /*7e90*/  HADD2.F32 R40, -RZ, R50.reuse.H0_H0 ;  /* 0x20000032ff287230 */ /* 0x100fe20000004100 */
[----:B------:R-:W-:Y:S01]  /*7ea0*/  ISETP.NE.AND P6, PT, R102, RZ, PT ;  /* 0x000000ff6600720c */ /* 0x000fe20003fc5270 */
[----:B------:R-:W-:Y:S01]  /*7eb0*/  HADD2.F32 R42, -RZ, R50.H1_H1 ;  /* 0x30000032ff2a7230 */ /* 0x000fe20000004100 */
[----:B------:R-:W-:Y:S01]  /*7ec0*/  ISETP.NE.AND P0, PT, R82, RZ, PT ;  /* 0x000000ff5200720c */ /* 0x000fe20003f05270 */
[--C-:B------:R-:W-:Y:S01]  /*7ed0*/  HADD2.F32 R43, -RZ, R51.reuse.H0_H0 ;  /* 0x20000033ff2b7230 */ /* 0x100fe20000004100 */
[----:B------:R-:W-:Y:S01]  /*7ee0*/  BSSY.RECONVERGENT B0, `(.L_x_122) ;  /* 0x000008c000007945 */ /* 0x000fe20003800200 */
[----:B------:R-:W-:Y:S04]  /*7ef0*/  HADD2.F32 R44, -RZ, R51.H1_H1 ;  /* 0x30000033ff2c7230 */ /* 0x000fe80000004100 */
[----:B------:R-:W3:Y:S02]  /*7f00*/  LDTM.x32 R4, tmem[UR4+0x20] ;  /* 0x00002004000479ee */ /* 0x000ee400082c0000 */
[C---:B---3--:R-:W-:Y:S01]  /*7f10*/  FMUL R0, R38.reuse, R4 ;  /* 0x0000000426007220 */ /* 0x048fe20000400000 */
[----:B------:R-:W-:Y:S02]  /*7f20*/  HADD2.F32 R4, -RZ, R48.H1_H1 ;  /* 0x30000030ff047230 */ /* 0x000fe40000004100 */
[C---:B------:R-:W-:Y:S01]  /*7f30*/  FMUL R2, R38.reuse, R5 ;  /* 0x0000000526027220 */ /* 0x040fe20000400000 */
[--C-:B------:R-:W-:Y:S02]  /*7f40*/  HADD2.F32 R5, -RZ, R49.reuse.H0_H0 ;  /* 0x20000031ff057230 */ /* 0x100fe40000004100 */
[C---:B------:R-:W-:Y:S01]  /*7f50*/  FFMA R0, R41.reuse, R3, R0 ;  /* 0x0000000329007223 */ /* 0x040fe20000000000 */
[C---:B------:R-:W-:Y:S01]  /*7f60*/  FMUL R3, R38.reuse, R6 ;  /* 0x0000000626037220 */ /* 0x040fe20000400000 */
[C---:B------:R-:W-:Y:S01]  /*7f70*/  FFMA R2, R41.reuse, R4, R2 ;  /* 0x0000000429027223 */ /* 0x040fe20000000002 */
[----:B------:R-:W-:Y:S02]  /*7f80*/  HADD2.F32 R4, -RZ, R49.H1_H1 ;  /* 0x30000031ff047230 */ /* 0x000fe40000004100 */
[C---:B------:R-:W-:Y:S01]  /*7f90*/  FMUL R7, R38.reuse, R7 ;  /* 0x0000000726077220 */ /* 0x040fe20000400000 */
[C---:B------:R-:W-:Y:S01]  /*7fa0*/  FFMA R3, R41.reuse, R5, R3 ;  /* 0x0000000529037223 */ /* 0x040fe20000000003 */
[C---:B------:R-:W-:Y:S01]  /*7fb0*/  FMUL R5, R38.reuse, R9 ;  /* 0x0000000926057220 */ /* 0x040fe20000400000 */
[C---:B------:R-:W-:Y:S01]  /*7fc0*/  FMUL R6, R38.reuse, R10 ;  /* 0x0000000a26067220 */ /* 0x040fe20000400000 */
[----:B------:R-:W-:Y:S01]  /*7fd0*/  FFMA R7, R41, R4, R7 ;  /* 0x0000000429077223 */ /* 0x000fe20000000007 */
[C---:B------:R-:W-:Y:S01]  /*7fe0*/  FMUL R4, R38.reuse, R8 ;  /* 0x0000000826047220 */ /* 0x040fe20000400000 */
[C---:B------:R-:W-:Y:S01]  /*7ff0*/  FMUL R11, R38.reuse, R11 ;  /* 0x0000000b260b7220 */ /* 0x040fe20000400000 */
[C---:B------:R-:W-:Y:S01]  /*8000*/  FMUL R8, R38.reuse, R19 ;  /* 0x0000001326087220 */ /* 0x040fe20000400000 */
[----:B------:R-:W-:Y:S01]  /*8010*/  FMUL R19, R38, R30 ;  /* 0x0000001e26137220 */ /* 0x000fe20000400000 */
[----:B------:R-:W-:Y:S01]  /*8020*/  F2FP.F16.F32.PACK_AB R45, R7, R3 ;  /* 0x00000003072d723e */ /* 0x000fe200000000ff */
[C---:B------:R-:W-:Y:S01]  /*8030*/  FFMA R4, R41.reuse, R40, R4 ;  /* 0x0000002829047223 */ /* 0x040fe20000000004 */
[C---:B------:R-:W-:Y:S01]  /*8040*/  FFMA R5, R41.reuse, R42, R5 ;  /* 0x0000002a29057223 */ /* 0x040fe20000000005 */
[C---:B------:R-:W-:Y:S01]  /*8050*/  FFMA R6, R41.reuse, R43, R6 ;  /* 0x0000002b29067223 */ /* 0x040fe20000000006 */
[--C-:B------:R-:W-:Y:S02]  /*8060*/  HADD2.F32 R40, -RZ, R52.reuse.H0_H0 ;  /* 0x20000034ff287230 */ /* 0x100fe40000004100 */
[----:B------:R-:W-:Y:S01]  /*8070*/  FFMA R11, R41, R44, R11 ;  /* 0x0000002c290b7223 */ /* 0x000fe2000000000b */
[----:B------:R-:W-:Y:S01]  /*8080*/  F2FP.F16.F32.PACK_AB R44, R2, R0 ;  /* 0x00000000022c723e */ /* 0x000fe200000000ff */
[C---:B------:R-:W-:Y:S01]  /*8090*/  FMUL R3, R38.reuse, R14 ;  /* 0x0000000e26037220 */ /* 0x040fe20000400000 */
[C---:B------:R-:W-:Y:S01]  /*80a0*/  FMUL R14, R38.reuse, R25 ;  /* 0x00000019260e7220 */ /* 0x040fe20000400000 */
[----:B------:R-:W-:Y:S01]  /*80b0*/  HADD2.F32 R25, -RZ, R52.H1_H1 ;  /* 0x30000034ff197230 */ /* 0x000fe20000004100 */
[----:B------:R-:W-:Y:S01]  /*80c0*/  F2FP.F16.F32.PACK_AB R46, R5, R4 ;  /* 0x00000004052e723e */ /* 0x000fe200000000ff */
[C---:B------:R-:W-:Y:S01]  /*80d0*/  FMUL R0, R38.reuse, R12 ;  /* 0x0000000c26007220 */ /* 0x040fe20000400000 */
[C---:B------:R-:W-:Y:S01]  /*80e0*/  FMUL R2, R38.reuse, R13 ;  /* 0x0000000d26027220 */ /* 0x040fe20000400000 */
[C---:B------:R-:W-:Y:S01]  /*80f0*/  FMUL R4, R38.reuse, R15 ;  /* 0x0000000f26047220 */ /* 0x040fe20000400000 */
[C---:B------:R-:W-:Y:S01]  /*8100*/  FMUL R15, R38.reuse, R26 ;  /* 0x0000001a260f7220 */ /* 0x040fe20000400000 */
[C---:B------:R-:W-:Y:S01]  /*8110*/  FFMA R0, R41.reuse, R40, R0 ;  /* 0x0000002829007223 */ /* 0x040fe20000000000 */
[--C-:B------:R-:W-:Y:S02]  /*8120*/  HADD2.F32 R26, -RZ, R53.reuse.H0_H0 ;  /* 0x20000035ff1a7230 */ /* 0x100fe40000004100 */
[----:B------:R-:W-:Y:S01]  /*8130*/  FFMA R2, R41, R25, R2 ;  /* 0x0000001929027223 */ /* 0x000fe20000000002 */
[C---:B------:R-:W-:Y:S01]  /*8140*/  FMUL R5, R38.reuse, R16 ;  /* 0x0000001026057220 */ /* 0x040fe20000400000 */
[C---:B------:R-:W-:Y:S01]  /*8150*/  FMUL R16, R38.reuse, R27 ;  /* 0x0000001b26107220 */ /* 0x040fe20000400000 */
[----:B------:R-:W-:Y:S01]  /*8160*/  F2FP.F16.F32.PACK_AB R47, R11, R6 ;  /* 0x000000060b2f723e */ /* 0x000fe200000000ff */
[----:B------:R-:W-:Y:S02]  /*8170*/  HADD2.F32 R27, -RZ, R53.H1_H1 ;  /* 0x30000035ff1b7230 */ /* 0x000fe40000004100 */
[C---:B------:R-:W-:Y:S01]  /*8180*/  FMUL R6, R38.reuse, R17 ;  /* 0x0000001126067220 */ /* 0x040fe20000400000 */
[----:B------:R-:W-:Y:S01]  /*8190*/  FMUL R17, R38, R28 ;  /* 0x0000001c26117220 */ /* 0x000fe20000400000 */
[C---:B------:R-:W-:Y:S01]  /*81a0*/  FFMA R3, R41.reuse, R26, R3 ;  /* 0x0000001a29037223 */ /* 0x040fe20000000003 */
[----:B------:R-:W-:Y:S01]  /*81b0*/  STS.128 [R80+0x2000], R44 ;  /* 0x0020002c50007388 */ /* 0x000fe20000000c00 */
[--C-:B------:R-:W-:Y:S01]  /*81c0*/  HADD2.F32 R25, -RZ, R54.reuse.H0_H0 ;  /* 0x20000036ff197230 */ /* 0x100fe20000004100 */
[----:B------:R-:W-:Y:S01]  /*81d0*/  F2FP.F16.F32.PACK_AB R28, R2, R0 ;  /* 0x00000000021c723e */ /* 0x000fe200000000ff */
[----:B------:R-:W-:Y:S02]  /*81e0*/  HADD2.F32 R26, -RZ, R54.H1_H1 ;  /* 0x30000036ff1a7230 */ /* 0x000fe40000004100 */
[C---:B------:R-:W-:Y:S01]  /*81f0*/  FFMA R4, R41.reuse, R27, R4 ;  /* 0x0000001b29047223 */ /* 0x040fe20000000004 */
[--C-:B------:R-:W-:Y:S02]  /*8200*/  HADD2.F32 R0, -RZ, R55.reuse.H0_H0 ;  /* 0x20000037ff007230 */ /* 0x100fe40000004100 */
[C---:B------:R-:W-:Y:S01]  /*8210*/  FMUL R7, R38.reuse, R18 ;  /* 0x0000001226077220 */ /* 0x040fe20000400000 */
[----:B------:R-:W-:Y:S02]  /*8220*/  HADD2.F32 R2, -RZ, R55.H1_H1 ;  /* 0x30000037ff027230 */ /* 0x000fe40000004100 */
[C---:B------:R-:W-:Y:S01]  /*8230*/  FFMA R5, R41.reuse, R25, R5 ;  /* 0x0000001929057223 */ /* 0x040fe20000000005 */
[C---:B------:R-:W-:Y:S01]  /*8240*/  FFMA R6, R41.reuse, R26, R6 ;  /* 0x0000001a29067223 */ /* 0x040fe20000000006 */
[----:B------:R-:W-:Y:S01]  /*8250*/  FMUL R18, R38, R29 ;  /* 0x0000001d26127220 */ /* 0x000fe20000400000 */
[C---:B------:R-:W-:Y:S01]  /*8260*/  FFMA R7, R41.reuse, R0, R7 ;  /* 0x0000000029077223 */ /* 0x040fe20000000007 */
[----:B------:R-:W-:Y:S01]  /*8270*/  F2FP.F16.F32.PACK_AB R29, R4, R3 ;  /* 0x00000003041d723e */ /* 0x000fe200000000ff */
[--C-:B------:R-:W-:Y:S02]  /*8280*/  HADD2.F32 R0, -RZ, R60.reuse.H0_H0 ;  /* 0x2000003cff007230 */ /* 0x100fe40000004100 */
[C---:B------:R-:W-:Y:S01]  /*8290*/  FFMA R8, R41.reuse, R2, R8 ;  /* 0x0000000229087223 */ /* 0x040fe20000000008 */
[C---:B------:R-:W-:Y:S01]  /*82a0*/  FMUL R9, R38.reuse, R20 ;  /* 0x0000001426097220 */ /* 0x040fe20000400000 */
        /* <DEDUP_REMOVED lines=15> */
[----:B------:R-:W-:Y:S02]  /*83a0*/  HADD2.F32 R2, -RZ, R63.H1_H1 ;  /* 0x3000003fff027230 */ /* 0x000fe40000004100 */
[----:B------:R-:W-:Y:S01]  /*83b0*/  FMUL R20, R38, R31 ;  /* 0x0000001f26147220 */ /* 0x000fe20000400000 */
[----:B------:R-:W-:Y:S01]  /*83c0*/  F2FP.F16.F32.PACK_AB R30, R6, R5 ;  /* 0x00000005061e723e */ /* 0x000fe200000000ff */
[C---:B------:R-:W-:Y:S01]  /*83d0*/  FFMA R14, R41.reuse, R0, R14 ;  /* 0x00000000290e7223 */ /* 0x040fe2000000000e */
[C---:B------:R-:W-:Y:S01]  /*83e0*/  FFMA R15, R41.reuse, R3, R15 ;  /* 0x00000003290f7223 */ /* 0x040fe2000000000f */
[C---:B------:R-:W-:Y:S01]  /*83f0*/  FFMA R16, R41.reuse, R2, R16 ;  /* 0x0000000229107223 */ /* 0x040fe20000000010 */
[--C-:B------:R-:W-:Y:S01]  /*8400*/  HADD2.F32 R0, -RZ, R68.reuse.H0_H0 ;  /* 0x20000044ff007230 */ /* 0x100fe20000004100 */
[----:B------:R-:W-:Y:S01]  /*8410*/  F2FP.F16.F32.PACK_AB R31, R8, R7 ;  /* 0x00000007081f723e */ /* 0x000fe200000000ff */
[----:B------:R-:W-:Y:S02]  /*8420*/  HADD2.F32 R2, -RZ, R68.H1_H1 ;  /* 0x30000044ff027230 */ /* 0x000fe40000004100 */
[C---:B------:R-:W-:Y:S01]  /*8430*/  FMUL R21, R38.reuse, R32 ;  /* 0x0000002026157220 */ /* 0x040fe20000400000 */
[--C-:B------:R-:W-:Y:S02]  /*8440*/  HADD2.F32 R3, -RZ, R69.reuse.H0_H0 ;  /* 0x20000045ff037230 */ /* 0x100fe40000004100 */
[C---:B------:R-:W-:Y:S01]  /*8450*/  FFMA R17, R41.reuse, R0, R17 ;  /* 0x0000000029117223 */ /* 0x040fe20000000011 */
[----:B------:R-:W-:Y:S01]  /*8460*/  STS.128 [R95+0x2010], R28 ;  /* 0x0020101c5f007388 */ /* 0x000fe20000000c00 */
[C---:B------:R-:W-:Y:S01]  /*8470*/  FFMA R18, R41.reuse, R2, R18 ;  /* 0x0000000229127223 */ /* 0x040fe20000000012 */
[----:B------:R-:W-:Y:S02]  /*8480*/  HADD2.F32 R0, -RZ, R69.H1_H1 ;  /* 0x30000045ff007230 */ /* 0x000fe40000004100 */
[C---:B------:R-:W-:Y:S01]  /*8490*/  FFMA R19, R41.reuse, R3, R19 ;  /* 0x0000000329137223 */ /* 0x040fe20000000013 */
[--C-:B------:R-:W-:Y:S02]  /*84a0*/  HADD2.F32 R2, -RZ, R70.reuse.H0_H0 ;  /* 0x20000046ff027230 */ /* 0x100fe40000004100 */
[----:B------:R-:W-:Y:S01]  /*84b0*/  FMUL R22, R38, R33 ;  /* 0x0000002126167220 */ /* 0x000fe20000400000 */
[----:B------:R-:W-:Y:S01]  /*84c0*/  HADD2.F32 R3, -RZ, R70.H1_H1 ;  /* 0x30000046ff037230 */ /* 0x000fe20000004100 */
[----:B------:R-:W-:Y:S01]  /*84d0*/  F2FP.F16.F32.PACK_AB R8, R10, R9 ;  /* 0x000000090a08723e */ /* 0x000fe200000000ff */
[--C-:B------:R-:W-:Y:S02]  /*84e0*/  HADD2.F32 R4, -RZ, R71.reuse.H0_H0 ;  /* 0x20000047ff047230 */ /* 0x100fe40000004100 */
[----:B------:R-:W-:Y:S01]  /*84f0*/  FMUL R23, R38, R34 ;  /* 0x0000002226177220 */ /* 0x000fe20000400000 */
[----:B------:R-:W-:Y:S01]  /*8500*/  HADD2.F32 R5, -RZ, R71.H1_H1 ;  /* 0x30000047ff057230 */ /* 0x000fe20000004100 */
[----:B------:R-:W-:Y:S01]  /*8510*/  F2FP.F16.F32.PACK_AB R9, R12, R11 ;  /* 0x0000000b0c09723e */ /* 0x000fe200000000ff */
[C---:B------:R-:W-:Y:S01]  /*8520*/  FFMA R20, R41.reuse, R0, R20 ;  /* 0x0000000029147223 */ /* 0x040fe20000000014 */
[----:B------:R-:W-:Y:S01]  /*8530*/  FMUL R24, R38, R35 ;  /* 0x0000002326187220 */ /* 0x000fe20000400000 */
[----:B------:R-:W-:Y:S01]  /*8540*/  F2FP.F16.F32.PACK_AB R10, R14, R13 ;  /* 0x0000000d0e0a723e */ /* 0x000fe200000000ff */
[C---:B------:R-:W-:Y:S01]  /*8550*/  FFMA R21, R41.reuse, R2, R21 ;  /* 0x0000000229157223 */ /* 0x040fe20000000015 */
[----:B------:R-:W-:Y:S01]  /*8560*/  F2FP.F16.F32.PACK_AB R11, R16, R15 ;  /* 0x0000000f100b723e */ /* 0x000fe200000000ff */
[C---:B------:R-:W-:Y:S01]  /*8570*/  FFMA R22, R41.reuse, R3, R22 ;  /* 0x0000000329167223 */ /* 0x040fe20000000016 */
[C---:B------:R-:W-:Y:S01]  /*8580*/  FFMA R23, R41.reuse, R4, R23 ;  /* 0x0000000429177223 */ /* 0x040fe20000000017 */
[----:B------:R-:W-:Y:S01]  /*8590*/  FFMA R24, R41, R5, R24 ;  /* 0x0000000529187223 */ /* 0x000fe20000000018 */
[----:B------:R-:W-:Y:S01]  /*85a0*/  F2FP.F16.F32.PACK_AB R4, R18, R17 ;  /* 0x000000111204723e */ /* 0x000fe200000000ff */
[----:B------:R-:W-:Y:S01]  /*85b0*/  STS.128 [R94+0x2020], R8 ;  /* 0x002020085e007388 */ /* 0x000fe20000000c00 */
[----:B------:R-:W-:Y:S02]  /*85c0*/  F2FP.F16.F32.PACK_AB R5, R20, R19 ;  /* 0x000000131405723e */ /* 0x000fe400000000ff */
[----:B------:R-:W-:Y:S02]  /*85d0*/  F2FP.F16.F32.PACK_AB R6, R22, R21 ;  /* 0x000000151606723e */ /* 0x000fe400000000ff */
[----:B------:R-:W-:Y:S02]  /*85e0*/  F2FP.F16.F32.PACK_AB R7, R24, R23 ;  /* 0x000000171807723e */ /* 0x000fe400000000ff */
[----:B------:R-:W-:Y:S02]  /*85f0*/  MOV R0, UR51 ;  /* 0x0000003300007c02 */ /* 0x000fe40008000f00 */
[----:B------:R-:W-:Y:S01]  /*8600*/  @P6 SHF.L.U32 R2, R79, 0x1f, RZ ;  /* 0x0000001f4f026819 */ /* 0x000fe200000006ff */
[----:B------:R3:W-:Y:S01]  /*8610*/  STS.128 [R104+0x2030], R4 ;  /* 0x0020300468007388 */ /* 0x0007e20000000c00 */
[----:B------:R-:W-:Y:S04]  /*8620*/  @P6 LEA R0, R0, UR50, 0x3 ;  /* 0x0000003200006c11 */ /* 0x000fe8000f8e18ff */
[----:B------:R-:W-:Y:S01]  /*8630*/  @P6 IADD3 R0, PT, PT, R0, 0xa0, RZ ;  /* 0x000000a000006810 */ /* 0x000fe20007ffe0ff */
[----:B------:R-:W-:Y:S01]  /*8640*/  @!PT LDS RZ, [RZ] ;  /* 0x00000000fffff984 */ /* 0x000fe20000000800 */
[----:B------:R-:W-:Y:S01]  /*8650*/  @!PT LDS RZ, [RZ] ;  /* 0x00000000fffff984 */ /* 0x000fe20000000800 */
[----:B------:R-:W-:Y:S01]  /*8660*/  @!PT LDS RZ, [RZ] ;  /* 0x00000000fffff984 */ /* 0x000fe20000000800 */
[----:B------:R-:W-:Y:S01]  /*8670*/  @!PT LDS RZ, [RZ] ;  /* 0x00000000fffff984 */ /* 0x000fe20000000800 */
[----:B------:R4:W-:Y:S06]  /*8680*/  MEMBAR.ALL.CTA ;  /* 0x0000000000007992 */ /* 0x0009ec0000008000 */
[----:B----4-:R-:W4:Y:S01]  /*8690*/  FENCE.VIEW.ASYNC.S ;  /* 0x00000000000073c6 */ /* 0x010f220000000000 */
[----:B-1----:R-:W-:Y:S02]  /*86a0*/  @P6 PRMT R0, R105, 0x654, R0 ;  /* 0x0000065469006816 */ /* 0x002fe40000000000 */
[----:B---3--:R-:W-:Y:S01]  /*86b0*/  LEA R6, R56, UR50, 0x3 ;  /* 0x0000003238067c11 */ /* 0x008fe2000f8e18ff */
[----:B----4-:R-:W-:Y:S06]  /*86c0*/  BAR.SYNC.DEFER_BLOCKING 0x1, 0x80 ;  /* 0x0042000000007b1d */ /* 0x010fec0000010000 */
[----:B------:R-:W-:Y:S05]  /*86d0*/  @P0 BRA `(.L_x_123) ;  /* 0x0000000000300947 */ /* 0x000fea0003800000 */
[----:B------:R-:W1:Y:S01]  /*86e0*/  LDCU.64 UR6, c[0x0][0x348] ;  /* 0x00006900ff0677ac */ /* 0x000e620008000a00 */
[----:B------:R-:W-:Y:S02]  /*86f0*/  R2UR UR10, R100 ;  /* 0x00000000640a72ca */ /* 0x000fe400000e0000 */
[----:B------:R-:W-:Y:S01]  /*8700*/  R2UR UR11, R99 ;  /* 0x00000000630b72ca */ /* 0x000fe200000e0000 */
[----:B------:R-:W-:Y:S01]  /*8710*/  UIADD3 UR9, UPT, UPT, UR41, 0x20, URZ ;  /* 0x0000002029097890 */ /* 0x000fe2000fffe0ff */
[----:B------:R-:W-:Y:S01]  /*8720*/  R2UR UR12, R97 ;  /* 0x00000000610c72ca */ /* 0x000fe200000e0000 */
[----:B------:R-:W-:Y:S01]  /*8730*/  UIADD3 UR8, UPT, UPT, UR50, 0x2200, URZ ;  /* 0x0000220032087890 */ /* 0x000fe2000fffe0ff */
[----:B------:R-:W-:Y:S01]  /*8740*/  R2UR UR13, R98 ;  /* 0x00000000620d72ca */ /* 0x000fe200000e0000 */
[----:B-1----:R-:W-:Y:S04]  /*8750*/  UIADD3 UR4, UP0, UPT, UR6, 0x780, URZ ;  /* 0x0000078006047890 */ /* 0x002fe8000ff1e0ff */
[----:B------:R-:W-:Y:S09]  /*8760*/  UIADD3.X UR5, UPT, UPT, URZ, UR7, URZ, UP0, !UPT ;  /* 0x00000007ff057290 */ /* 0x000ff200087fe4ff */
[----:B------:R1:W-:Y:S01]  /*8770*/  UTMASTG.5D.IM2COL [UR8], [UR4] ;  /* 0x00000008040073b5 */ /* 0x0003e20008060000 */
[----:B------:R0:W-:Y:S01]  /*8780*/  UTMACMDFLUSH ;  /* 0x00000000000079b7 */ /* 0x0001e20000000000 */
[----:B-1----:R-:W-:Y:S04]  /*8790*/  DEPBAR.LE SB0, 0x1 ;  /* 0x000080400000791a */ /* 0x002fe80000000000 */
.L_x_123:
[----:B------:R-:W-:Y:S05]  /*87a0*/  BSYNC.RECONVERGENT B0 ;  /* 0x0000000000007941 */ /* 0x000fea0003800200 */
.L_x_122:
[----:B------:R-:W-:Y:S01]  /*87b0*/  BAR.SYNC.DEFER_BLOCKING 0x1, 0x80 ;  /* 0x0042000000007b1d */ /* 0x000fe20000010000 */
[----:B------:R-:W-:Y:S04]  /*87c0*/  UIADD3 UR4, UPT, UPT, UR51, 0x1, URZ ;  /* 0x0000000133047890 */ /* 0x000fe8000fffe0ff */
[----:B------:R-:W-:Y:S04]  /*87d0*/  UISETP.NE.AND UP0, UPT, UR4, 0x4, UPT ;  /* 0x000000040400788c */ /* 0x000fe8000bf05270 */
[----:B------:R-:W-:Y:S01]  /*87e0*/  USEL UR40, UR4, URZ, UP0 ;  /* 0x000000ff04287287 */ /* 0x000fe20008000000 */
[----:B------:R1:W-:Y:S01]  /*87f0*/  @P6 SYNCS.ARRIVE.TRANS64.RED.A1T0 RZ, [R0+URZ], RZ ;  /* 0x000000ff00ff69a7 */ /* 0x0003e200081004ff */
[----:B------:R-:W-:Y:S01]  /*8800*/  BSSY B1, `(.L_x_124) ;  /* 0x0000017000017945 */ /* 0x000fe20003800000 */
[----:B------:R-:W3:Y:S02]  /*8810*/  @P6 SYNCS.PHASECHK.TRANS64.TRYWAIT P0, [R6+URZ+0x80], R2 ;  /* 0x00008002060065a7 */ /* 0x000ee400080011ff */
[----:B---3--:R-:W-:Y:S01]  /*8820*/  @P6 SEL R57, RZ, 0x1, !P0 ;  /* 0x00000001ff396807 */ /* 0x008fe20004000000 */
[----:B-1----:R-:W-:Y:S06]  /*8830*/  @!P6 BRA `(.L_x_125) ;  /* 0x00000000004ce947 */ /* 0x002fec0003800000 */
        /* <DEDUP_REMOVED lines=9> */
[----:B------:R-:W-:Y:S04]  /*88d0*/  SHF.L.U32 R5, R79, 0x1f, RZ ;  /* 0x0000001f4f057819 */ /* 0x000fe800000006ff */
[----:B------:R-:W1:Y:S02]  /*88e0*/  SYNCS.PHASECHK.TRANS64.TRYWAIT P0, [R6+URZ+0x80], R5 ;  /* 0x00008005060075a7 */ /* 0x000e6400080011ff */
[----:B-1----:R-:W-:Y:S05]  /*88f0*/  @!P0 BRA `(.L_x_128) ;  /* 0x0000002400cc8947 */ /* 0x002fea0003800000 */
.L_x_127:
[----:B------:R-:W-:Y:S05]  /*8900*/  BSYNC B0 ;  /* 0x0000000000007941 */ /* 0x000fea0003800000 */
.L_x_126:
[----:B------:R-:W-:Y:S02]  /*8910*/  ISETP.NE.AND P0, PT, R58, RZ, PT ;  /* 0x000000ff3a00720c */ /* 0x000fe40003f05270 */
[----:B------:R-:W-:Y:S11]  /*8920*/  IADD3 R56, PT, PT, R56, 0x1, RZ ;  /* 0x0000000138387810 */ /* 0x000ff60007ffe0ff */
[----:B------:R3:W4:Y:S04]  /*8930*/  @P0 LDS.128 R48, [R4] ;  /* 0x0000000004300984 */ /* 0x0007280000000c00 */
[----:B------:R3:W1:Y:S04]  /*8940*/  @P0 LDS.128 R52, [R3+0x10] ;  /* 0x0000100003340984 */ /* 0x0006680000000c00 */
[----:B------:R3:W1:Y:S04]  /*8950*/  @P0 LDS.128 R60, [R2+0x20] ;  /* 0x00002000023c0984 */ /* 0x0006680000000c00 */
[----:B------:R3:W1:Y:S02]  /*8960*/  @P0 LDS.128 R68, [R0+0x30] ;  /* 0x0000300000440984 */ /* 0x0006640000000c00 */
.L_x_125:
[----:B------:R-:W-:Y:S05]  /*8970*/  BSYNC B1 ;  /* 0x0000000000017941 */ /* 0x000fea0003800000 */
.L_x_124:
[----:B---3--:R-:W-:Y:S05]  /*8980*/  VIADD R0, R39, 0x40 ;  /* 0x0000004027007836 */ /* 0x008fea0000000000 */
[----:B------:R-:W-:Y:S04]  /*8990*/  SHF.R.U32.HI R0, RZ, 0x15, R0 ;  /* 0x00000015ff007819 */ /* 0x000fe80000011600 */
[----:B------:R-:W-:Y:S11]  /*89a0*/  LOP3.LUT P0, RZ, R0, 0x3, R84, 0x48, !PT ;  /* 0x0000000300ff7812 */ /* 0x000ff60007804854 */
[----:B------:R-:W-:Y:S02]  /*89b0*/  @!UPT UIADD3 URZ, UPT, UPT, URZ, URZ, URZ ;  /* 0x000000fffffff290 */ /* 0x000fe4000fffe0ff */
[----:B------:R-:W-:Y:S05]  /*89c0*/  @!P0 BRA `(.L_x_129) ;  /* 0x0000000000408947 */ /* 0x000fea0003800000 */
[----:B------:R-:W1:Y:S01]  /*89d0*/  LDCU.64 UR8, c[0x4][0x70] ;  /* 0x01000e00ff0877ac */ /* 0x000e620008000a00 */
[----:B------:R-:W-:Y:S01]  /*89e0*/  MOV R3, 0x0 ;  /* 0x0000000000037802 */ /* 0x000fe20000000f00 */
[----:B------:R-:W-:Y:S02]  /*89f0*/  HFMA2 R12, -RZ, RZ, 0, 5.9604644775390625e-08 ;  /* 0x00000001ff0c7431 */ /* 0x000fe400000001ff */
[----:B------:R-:W-:Y:S02]  /*8a00*/  IMAD.MOV.U32 R8, RZ, RZ, 0x192 ;  /* 0x00000192ff087424 */ /* 0x000fe400078e00ff */
[----:B------:R-:W-:Y:S01]  /*8a10*/  IMAD.MOV.U32 R13, RZ, RZ, RZ ;  /* 0x000000ffff0d7224 */ /* 0x000fe200078e00ff */
[----:B------:R-:W3:Y:S01]  /*8a20*/  LDCU.64 UR6, c[0x4][0x78] ;  /* 0x01000f00ff0677ac */ /* 0x000ee20008000a00 */
[----:B------:R-:W2:Y:S01]  /*8a30*/  LDC.64 R2, c[0x4][R3] ;  /* 0x0100000003027b82 */ /* 0x000ea20000000a00 */
[----:B------:R-:W5:Y:S01]  /*8a40*/  LDCU.64 UR4, c[0x4][0x10] ;  /* 0x01000200ff0477ac */ /* 0x000f620008000a00 */
[----:B-1----:R-:W-:Y:S01]  /*8a50*/  MOV R5, UR9 ;  /* 0x0000000900057c02 */ /* 0x002fe20008000f00 */
[----:B------:R-:W-:Y:S01]  /*8a60*/  IMAD.U32 R4, RZ, RZ, UR8 ;  /* 0x00000008ff047e24 */ /* 0x000fe2000f8e00ff */
[----:B---3--:R-:W-:Y:S01]  /*8a70*/  MOV R7, UR7 ;  /* 0x0000000700077c02 */ /* 0x008fe20008000f00 */
[----:B------:R-:W-:Y:S01]  /*8a80*/  IMAD.U32 R6, RZ, RZ, UR6 ;  /* 0x00000006ff067e24 */ /* 0x000fe2000f8e00ff */
[----:B-----5:R-:W-:Y:S01]  /*8a90*/  MOV R11, UR5 ;  /* 0x00000005000b7c02 */ /* 0x020fe20008000f00 */
[----:B------:R-:W-:Y:S02]  /*8aa0*/  IMAD.U32 R10, RZ, RZ, UR4 ;  /* 0x00000004ff0a7e24 */ /* 0x000fe4000f8e00ff */
[----:B------:R-:W-:Y:S07]  /*8ab0*/  LEPC R20, `(.L_x_129) ;  /* 0x000000001014794e */ /* 0x000fee0000000000 */
[----:B--2-4-:R-:W-:Y:S05]  /*8ac0*/  CALL.ABS.NOINC R2 ;  /* 0x0000000002007343 */ /* 0x014fea0003c00000 */
.L_x_129:
[----:B------:R-:W-:Y:S05]  /*8ad0*/  WARPSYNC.ALL ;  /* 0x0000000000007948 */ /* 0x000fea0003800000 */
[----:B------:R-:W-:Y:S01]  /*8ae0*/  R2UR UR4, R39 ;  /* 0x00000000270472ca */ /* 0x000fe200000e0000 */
[--C-:B----4-:R-:W-:Y:S01]  /*8af0*/  HADD2.F32 R40, -RZ, R48.reuse.H0_H0 ;  /* 0x20000030ff287230 */ /* 0x110fe20000004100 */
[----:B------:R-:W-:Y:S01]  /*8b00*/  ISETP.NE.AND P6, PT, R102, RZ, PT ;  /* 0x000000ff6600720c */ /* 0x000fe20003fc5270 */
[----:B------:R-:W-:Y:S01]  /*8b10*/  HADD2.F32 R42, -RZ, R48.H1_H1 ;  /* 0x30000030ff2a7230 */ /* 0x000fe20000004100 */
[----:B------:R-:W-:Y:S01]  /*8b20*/  ISETP.NE.AND P0, PT, R82, RZ, PT ;  /* 0x000000ff5200720c */ /* 0x000fe20003f05270 */
[----:B------:R-:W-:Y:S01]  /*8b30*/  HADD2.F32 R43, -RZ, R49.H0_H0 ;  /* 0x20000031ff2b7230 */ /* 0x000fe20000004100 */
[----:B------:R-:W-:Y:S07]  /*8b40*/  BSSY.RECONVERGENT B0, `(.L_x_130) ;  /* 0x000008d000007945 */ /* 0x000fee0003800200 */
[----:B-1----:R-:W1:Y:S02]  /*8b50*/  LDTM.x32 R4, tmem[UR4+0x40] ;  /* 0x00004004000479ee */ /* 0x002e6400082c0000 */
[C---:B-1----:R-:W-:Y:S01]  /*8b60*/  FMUL R0, R38.reuse, R4 ;  /* 0x0000000426007220 */ /* 0x042fe20000400000 */
[C---:B------:R-:W-:Y:S01]  /*8b70*/  FMUL R4, R38.reuse, R8 ;  /* 0x0000000826047220 */ /* 0x040fe20000400000 */
[C---:B------:R-:W-:Y:S01]  /*8b80*/  FMUL R2, R38.reuse, R5 ;  /* 0x0000000526027220 */ /* 0x040fe20000400000 */
[C---:B------:R-:W-:Y:S01]  /*8b90*/  FMUL R8, R38.reuse, R12 ;  /* 0x0000000c26087220 */ /* 0x040fe20000400000 */
[C---:B------:R-:W-:Y:S01]  /*8ba0*/  FFMA R0, R41.reuse, R40, R0 ;  /* 0x0000002829007223 */ /* 0x040fe20000000000 */
[C---:B------:R-:W-:Y:S01]  /*8bb0*/  FMUL R3, R38.reuse, R6 ;  /* 0x0000000626037220 */ /* 0x040fe20000400000 */
[C---:B------:R-:W-:Y:S01]  /*8bc0*/  FFMA R2, R41.reuse, R42, R2 ;  /* 0x0000002a29027223 */ /* 0x040fe20000000002 */
[--C-:B------:R-:W-:Y:S02]  /*8bd0*/  HADD2.F32 R40, -RZ, R51.reuse.H0_H0 ;  /* 0x20000033ff287230 */ /* 0x100fe40000004100 */
[----:B------:R-:W-:Y:S01]  /*8be0*/  FMUL R5, R38, R9 ;  /* 0x0000000926057220 */ /* 0x000fe20000400000 */
[C---:B------:R-:W-:Y:S01]  /*8bf0*/  FFMA R3, R41.reuse, R43, R3 ;  /* 0x0000002b29037223 */ /* 0x040fe20000000003 */
[----:B------:R-:W-:Y:S01]  /*8c00*/  HADD2.F32 R42, -RZ, R51.H1_H1 ;  /* 0x30000033ff2a7230 */ /* 0x000fe20000004100 */
[----:B------:R-:W-:Y:S01]  /*8c10*/  F2FP.F16.F32.PACK_AB R44, R2, R0 ;  /* 0x00000000022c723e */ /* 0x000fe200000000ff */
[C---:B------:R-:W-:Y:S01]  /*8c20*/  FMUL R12, R38.reuse, R16 ;  /* 0x00000010260c7220 */ /* 0x040fe20000400000 */
[C---:B------:R-:W-:Y:S01]  /*8c30*/  FMUL R6, R38.reuse, R10 ;  /* 0x0000000a26067220 */ /* 0x040fe20000400000 */
[--C-:B------:R-:W-:Y:S02]  /*8c40*/  HADD2.F32 R0, -RZ, R52.reuse.H0_H0 ;  /* 0x20000034ff007230 */ /* 0x100fe40000004100 */
[C---:B------:R-:W-:Y:S01]  /*8c50*/  FMUL R9, R38.reuse, R13 ;  /* 0x0000000d26097220 */ /* 0x040fe20000400000 */
[C---:B------:R-:W-:Y:S01]  /*8c60*/  FMUL R16, R38.reuse, R20 ;  /* 0x0000001426107220 */ /* 0x040fe20000400000 */
[----:B------:R-:W-:Y:S02]  /*8c70*/  HADD2.F32 R2, -RZ, R52.H1_H1 ;  /* 0x30000034ff027230 */ /* 0x000fe40000004100 */
[C---:B------:R-:W-:Y:S01]  /*8c80*/  FMUL R10, R38.reuse, R14 ;  /* 0x0000000e260a7220 */ /* 0x040fe20000400000 */
        /* <DEDUP_REMOVED lines=14> */
[--C-:B------:R-:W-:Y:S02]  /*8d70*/  HADD2.F32 R33, -RZ, R50.reuse.H0_H0 ;  /* 0x20000032ff217230 */ /* 0x100fe40000004100 */
[C---:B------:R-:W-:Y:S01]  /*8d80*/  FMUL R30, R38.reuse, R34 ;  /* 0x00000022261e7220 */ /* 0x040fe20000400000 */
[----:B------:R-:W-:Y:S02]  /*8d90*/  HADD2.F32 R34, -RZ, R50.H1_H1 ;  /* 0x30000032ff227230 */ /* 0x000fe40000004100 */
[C---:B------:R-:W-:Y:S01]  /*8da0*/  FFMA R7, R41.reuse, R32, R7 ;  /* 0x0000002029077223 */ /* 0x040fe20000000007 */
[C---:B------:R-:W-:Y:S01]  /*8db0*/  FMUL R11, R38.reuse, R11 ;  /* 0x0000000b260b7220 */ /* 0x040fe20000400000 */
[C---:B------:R-:W-:Y:S01]  /*8dc0*/  FFMA R4, R41.reuse, R33, R4 ;  /* 0x0000002129047223 */ /* 0x040fe20000000004 */
[C---:B------:R-:W-:Y:S01]  /*8dd0*/  FMUL R15, R38.reuse, R15 ;  /* 0x0000000f260f7220 */ /* 0x040fe20000400000 */
[C---:B------:R-:W-:Y:S01]  /*8de0*/  FFMA R5, R41.reuse, R34, R5 ;  /* 0x0000002229057223 */ /* 0x040fe20000000005 */
[----:B------:R-:W-:Y:S01]  /*8df0*/  FFMA R6, R41, R40, R6 ;  /* 0x0000002829067223 */ /* 0x000fe20000000006 */
[----:B------:R-:W-:Y:S01]  /*8e00*/  F2FP.F16.F32.PACK_AB R45, R7, R3 ;  /* 0x00000003072d723e */ /* 0x000fe200000000ff */
[C---:B------:R-:W-:Y:S01]  /*8e10*/  FFMA R11, R41.reuse, R42, R11 ;  /* 0x0000002a290b7223 */ /* 0x040fe2000000000b */
[C---:B------:R-:W-:Y:S01]  /*8e20*/  FFMA R8, R41.reuse, R0, R8 ;  /* 0x0000000029087223 */ /* 0x040fe20000000008 */
[--C-:B------:R-:W-:Y:S02]  /*8e30*/  HADD2.F32 R3, -RZ, R53.reuse.H0_H0 ;  /* 0x20000035ff037230 */ /* 0x100fe40000004100 */
[C---:B------:R-:W-:Y:S01]  /*8e40*/  FFMA R9, R41.reuse, R2, R9 ;  /* 0x0000000229097223 */ /* 0x040fe20000000009 */
[----:B------:R-:W-:Y:S02]  /*8e50*/  HADD2.F32 R0, -RZ, R53.H1_H1 ;  /* 0x30000035ff007230 */ /* 0x000fe40000004100 */
[C---:B------:R-:W-:Y:S01]  /*8e60*/  FMUL R19, R38.reuse, R19 ;  /* 0x0000001326137220 */ /* 0x040fe20000400000 */
[--C-:B------:R-:W-:Y:S02]  /*8e70*/  HADD2.F32 R2, -RZ, R54.reuse.H0_H0 ;  /* 0x20000036ff027230 */ /* 0x100fe40000004100 */
[C---:B------:R-:W-:Y:S01]  /*8e80*/  FFMA R10, R41.reuse, R3, R10 ;  /* 0x00000003290a7223 */ /* 0x040fe2000000000a */
[--C-:B------:R-:W-:Y:S02]  /*8e90*/  HADD2.F32 R3, -RZ, R55.reuse.H0_H0 ;  /* 0x20000037ff037230 */ /* 0x100fe40000004100 */
[C---:B------:R-:W-:Y:S01]  /*8ea0*/  FFMA R15, R41.reuse, R0, R15 ;  /* 0x00000000290f7223 */ /* 0x040fe2000000000f */
[----:B------:R-:W-:Y:S02]  /*8eb0*/  HADD2.F32 R0, -RZ, R54.H1_H1 ;  /* 0x30000036ff007230 */ /* 0x000fe40000004100 */
[C---:B------:R-:W-:Y:S01]  /*8ec0*/  FFMA R12, R41.reuse, R2, R12 ;  /* 0x00000002290c7223 */ /* 0x040fe2000000000c */
[--C-:B------:R-:W-:Y:S02]  /*8ed0*/  HADD2.F32 R2, -RZ, R60.reuse.H0_H0 ;  /* 0x2000003cff027230 */ /* 0x100fe40000004100 */
[C---:B------:R-:W-:Y:S01]  /*8ee0*/  FMUL R23, R38.reuse, R23 ;  /* 0x0000001726177220 */ /* 0x040fe20000400000 */
[C---:B------:R-:W-:Y:S01]  /*8ef0*/  FMUL R27, R38.reuse, R27 ;  /* 0x0000001b261b7220 */ /* 0x040fe20000400000 */
[C---:B------:R-:W-:Y:S01]  /*8f00*/  FFMA R13, R41.reuse, R0, R13 ;  /* 0x00000000290d7223 */ /* 0x040fe2000000000d */
[----:B------:R-:W-:Y:S02]  /*8f10*/  HADD2.F32 R0, -RZ, R55.H1_H1 ;  /* 0x30000037ff007230 */ /* 0x000fe40000004100 */
[----:B------:R-:W-:Y:S01]  /*8f20*/  FFMA R14, R41, R3, R14 ;  /* 0x00000003290e7223 */ /* 0x000fe2000000000e */
[----:B------:R-:W-:Y:S01]  /*8f30*/  HADD2.F32 R3, -RZ, R60.H1_H1 ;  /* 0x3000003cff037230 */ /* 0x000fe20000004100 */
[----:B------:R-:W-:Y:S01]  /*8f40*/  F2FP.F16.F32.PACK_AB R46, R5, R4 ;  /* 0x00000004052e723e */ /* 0x000fe200000000ff */
[C---:B------:R-:W-:Y:S01]  /*8f50*/  FMUL R31, R38.reuse, R31 ;  /* 0x0000001f261f7220 */ /* 0x040fe20000400000 */
[C---:B------:R-:W-:Y:S01]  /*8f60*/  FFMA R19, R41.reuse, R0, R19 ;  /* 0x0000000029137223 */ /* 0x040fe20000000013 */
[--C-:B------:R-:W-:Y:S02]  /*8f70*/  HADD2.F32 R0, -RZ, R61.reuse.H0_H0 ;  /* 0x2000003dff007230 */ /* 0x100fe40000004100 */
[C---:B------:R-:W-:Y:S01]  /*8f80*/  FFMA R16, R41.reuse, R2, R16 ;  /* 0x0000000229107223 */ /* 0x040fe20000000010 */
[----:B------:R-:W-:Y:S01]  /*8f90*/  FFMA R17, R41, R3, R17 ;  /* 0x0000000329117223 */ /* 0x000fe20000000011 */
[----:B------:R-:W-:Y:S01]  /*8fa0*/  HADD2.F32 R2, -RZ, R61.H1_H1 ;  /* 0x3000003dff027230 */ /* 0x000fe20000004100 */
[----:B------:R-:W-:Y:S01]  /*8fb0*/  F2FP.F16.F32.PACK_AB R47, R11, R6 ;  /* 0x000000060b2f723e */ /* 0x000fe200000000ff */
[----:B------:R-:W-:Y:S01]  /*8fc0*/  FFMA R18, R41, R0, R18 ;  /* 0x0000000029127223 */ /* 0x000fe20000000012 */
[--C-:B------:R-:W-:Y:S01]  /*8fd0*/  HADD2.F32 R0, -RZ, R62.reuse.H0_H0 ;  /* 0x2000003eff007230 */ /* 0x100fe20000004100 */
[----:B------:R-:W-:Y:S01]  /*8fe0*/  F2FP.F16.F32.PACK_AB R8, R9, R8 ;  /* 0x000000080908723e */ /* 0x000fe200000000ff */
[C---:B------:R-:W-:Y:S01]  /*8ff0*/  FFMA R23, R41.reuse, R2, R23 ;  /* 0x0000000229177223 */ /* 0x040fe20000000017 */
[----:B------:R1:W-:Y:S01]  /*9000*/  STS.128 [R80+0x4000], R44 ;  /* 0x0040002c50007388 */ /* 0x0003e20000000c00 */
[----:B------:R-:W-:Y:S02]  /*9010*/  HADD2.F32 R2, -RZ, R62.H1_H1 ;  /* 0x3000003eff027230 */ /* 0x000fe40000004100 */
[----:B------:R-:W-:Y:S01]  /*9020*/  FFMA R20, R41, R0, R20 ;  /* 0x0000000029147223 */ /* 0x000fe20000000014 */
[--C-:B------:R-:W-:Y:S01]  /*9030*/  HADD2.F32 R3, -RZ, R63.reuse.H0_H0 ;  /* 0x2000003fff037230 */ /* 0x100fe20000004100 */
[----:B------:R-:W-:Y:S01]  /*9040*/  F2FP.F16.F32.PACK_AB R9, R15, R10 ;  /* 0x0000000a0f09723e */ /* 0x000fe200000000ff */
[----:B------:R-:W-:Y:S02]  /*9050*/  HADD2.F32 R0, -RZ, R63.H1_H1 ;  /* 0x3000003fff007230 */ /* 0x000fe40000004100 */
[C---:B------:R-:W-:Y:S01]  /*9060*/  FFMA R21, R41.reuse, R2, R21 ;  /* 0x0000000229157223 */ /* 0x040fe20000000015 */
[--C-:B------:R-:W-:Y:S02]  /*9070*/  HADD2.F32 R2, -RZ, R68.reuse.H0_H0 ;  /* 0x20000044ff027230 */ /* 0x100fe40000004100 */
[C---:B------:R-:W-:Y:S01]  /*9080*/  FFMA R22, R41.reuse, R3, R22 ;  /* 0x0000000329167223 */ /* 0x040fe20000000016 */
[--C-:B------:R-:W-:Y:S02]  /*9090*/  HADD2.F32 R3, -RZ, R69.reuse.H0_H0 ;  /* 0x20000045ff037230 */ /* 0x100fe40000004100 */
[----:B------:R-:W-:Y:S01]  /*90a0*/  FFMA R27, R41, R0, R27 ;  /* 0x00000000291b7223 */ /* 0x000fe2000000001b */
[----:B------:R-:W-:Y:S01]  /*90b0*/  HADD2.F32 R0, -RZ, R68.H1_H1 ;  /* 0x30000044ff007230 */ /* 0x000fe20000004100 */
[----:B------:R-:W-:Y:S01]  /*90c0*/  F2FP.F16.F32.PACK_AB R10, R13, R12 ;  /* 0x0000000c0d0a723e */ /* 0x000fe200000000ff */
[----:B------:R-:W-:Y:S01]  /*90d0*/  FFMA R24, R41, R2, R24 ;  /* 0x0000000229187223 */ /* 0x000fe20000000018 */
[----:B------:R-:W-:Y:S01]  /*90e0*/  F2FP.F16.F32.PACK_AB R11, R19, R14 ;  /* 0x0000000e130b723e */ /* 0x000fe200000000ff */
[--C-:B------:R-:W-:Y:S02]  /*90f0*/  HADD2.F32 R2, -RZ, R70.reuse.H0_H0 ;  /* 0x20000046ff027230 */ /* 0x100fe40000004100 */
[C---:B------:R-:W-:Y:S01]  /*9100*/  FFMA R25, R41.reuse, R0, R25 ;  /* 0x0000000029197223 */ /* 0x040fe20000000019 */
[----:B------:R-:W-:Y:S02]  /*9110*/  HADD2.F32 R0, -RZ, R69.H1_H1 ;  /* 0x30000045ff007230 */ /* 0x000fe40000004100 */
[----:B------:R-:W-:Y:S01]  /*9120*/  FFMA R26, R41, R3, R26 ;  /* 0x00000003291a7223 */ /* 0x000fe2000000001a */
[----:B------:R1:W-:Y:S01]  /*9130*/  STS.128 [R95+0x4010], R8 ;  /* 0x004010085f007388 */ /* 0x0003e20000000c00 */
[----:B------:R-:W-:Y:S01]  /*9140*/  HADD2.F32 R3, -RZ, R70.H1_H1 ;  /* 0x30000046ff037230 */ /* 0x000fe20000004100 */
[----:B------:R-:W-:Y:S01]  /*9150*/  F2FP.F16.F32.PACK_AB R16, R17, R16 ;  /* 0x000000101110723e */ /* 0x000fe200000000ff */
[--C-:B------:R-:W-:Y:S01]  /*9160*/  HADD2.F32 R4, -RZ, R71.reuse.H0_H0 ;  /* 0x20000047ff047230 */ /* 0x100fe20000004100 */
[----:B------:R-:W-:Y:S01]  /*9170*/  F2FP.F16.F32.PACK_AB R17, R23, R18 ;  /* 0x000000121711723e */ /* 0x000fe200000000ff */
[----:B------:R-:W-:Y:S02]  /*9180*/  HADD2.F32 R5, -RZ, R71.H1_H1 ;  /* 0x30000047ff057230 */ /* 0x000fe40000004100 */
        /* <DEDUP_REMOVED lines=12> */
[----:B------:R-:W-:Y:S02]  /*9250*/  F2FP.F16.F32.PACK_AB R27, R35, R30 ;  /* 0x0000001e231b723e */ /* 0x000fe400000000ff */
[----:B------:R-:W-:Y:S02]  /*9260*/  MOV R0, UR40 ;  /* 0x0000002800007c02 */ /* 0x000fe40008000f00 */
[----:B------:R-:W-:Y:S01]  /*9270*/  LEA R2, R56, UR50, 0x3 ;  /* 0x0000003238027c11 */ /* 0x000fe2000f8e18ff */
[----:B------:R1:W-:Y:S01]  /*9280*/  STS.128 [R104+0x4030], R24 ;  /* 0x0040301868007388 */ /* 0x0003e20000000c00 */
[----:B------:R-:W-:Y:S02]  /*9290*/  @P6 LEA R0, R0, UR50, 0x3 ;  /* 0x0000003200006c11 */ /* 0x000fe4000f8e18ff */
[----:B------:R-:W-:Y:S02]  /*92a0*/  @P6 SHF.L.U32 R3, R79, 0x1f, RZ ;  /* 0x0000001f4f036819 */ /* 0x000fe400000006ff */
[----:B------:R-:W-:Y:S01]  /*92b0*/  @P6 IADD3 R0, PT, PT, R0, 0xa0, RZ ;  /* 0x000000a000006810 */ /* 0x000fe20007ffe0ff */
[----:B------:R-:W-:Y:S01]  /*92c0*/  @!PT LDS RZ, [RZ] ;  /* 0x00000000fffff984 */ /* 0x000fe20000000800 */
[----:B------:R-:W-:Y:S01]  /*92d0*/  @!PT LDS RZ, [RZ] ;  /* 0x00000000fffff984 */ /* 0x000fe20000000800 */
[----:B------:R-:W-:Y:S01]  /*92e0*/  @!PT LDS RZ, [RZ] ;  /* 0x00000000fffff984 */ /* 0x000fe20000000800 */
[----:B------:R-:W-:Y:S01]  /*92f0*/  @!PT LDS RZ, [RZ] ;  /* 0x00000000fffff984 */ /* 0x000fe20000000800 */
[----:B------:R3:W-:Y:S06]  /*9300*/  MEMBAR.ALL.CTA ;  /* 0x0000000000007992 */ /* 0x0007ec0000008000 */
[----:B---3--:R-:W3:Y:S01]  /*9310*/  FENCE.VIEW.ASYNC.S ;  /* 0x00000000000073c6 */ /* 0x008ee20000000000 */
[----:B------:R-:W-:Y:S01]  /*9320*/  @P6 PRMT R0, R105, 0x654, R0 ;  /* 0x0000065469006816 */ /* 0x000fe20000000000 */
[----:B---3--:R-:W-:Y:S06]  /*9330*/  BAR.SYNC.DEFER_BLOCKING 0x1, 0x80 ;  /* 0x0042000000007b1d */ /* 0x008fec0000010000 */
[----:B------:R-:W-:Y:S05]  /*9340*/  @P0 BRA `(.L_x_131) ;  /* 0x0000000000300947 */ /* 0x000fea0003800000 */
[----:B------:R-:W3:Y:S01]  /*9350*/  LDCU.64 UR6, c[0x0][0x348] ;  /* 0x00006900ff0677ac */ /* 0x000ee20008000a00 */
[----:B------:R-:W-:Y:S02]  /*9360*/  R2UR UR10, R100 ;  /* 0x00000000640a72ca */ /* 0x000fe400000e0000 */
[----:B------:R-:W-:Y:S01]  /*9370*/  R2UR UR11, R99 ;  /* 0x00000000630b72ca */ /* 0x000fe200000e0000 */
[----:B------:R-:W-:Y:S01]  /*9380*/  UIADD3 UR9, UPT, UPT, UR41, 0x40, URZ ;  /* 0x0000004029097890 */ /* 0x000fe2000fffe0ff */
[----:B------:R-:W-:Y:S01]  /*9390*/  R2UR UR12, R97 ;  /* 0x00000000610c72ca */ /* 0x000fe200000e0000 */
[----:B------:R-:W-:Y:S01]  /*93a0*/  UIADD3 UR8, UPT, UPT, UR50, 0x4200, URZ ;  /* 0x0000420032087890 */ /* 0x000fe2000fffe0ff */
[----:B------:R-:W-:Y:S01]  /*93b0*/  R2UR UR13, R98 ;  /* 0x00000000620d72ca */ /* 0x000fe200000e0000 */
[----:B---3--:R-:W-:Y:S04]  /*93c0*/  UIADD3 UR4, UP0, UPT, UR6, 0x780, URZ ;  /* 0x0000078006047890 */ /* 0x008fe8000ff1e0ff */
[----:B------:R-:W-:Y:S09]  /*93d0*/  UIADD3.X UR5, UPT, UPT, URZ, UR7, URZ, UP0, !UPT ;  /* 0x00000007ff057290 */ /* 0x000ff200087fe4ff */
[----:B------:R3:W-:Y:S01]  /*93e0*/  UTMASTG.5D.IM2COL [UR8], [UR4] ;  /* 0x00000008040073b5 */ /* 0x0007e20008060000 */
[----:B------:R0:W-:Y:S01]  /*93f0*/  UTMACMDFLUSH ;  /* 0x00000000000079b7 */ /* 0x0001e20000000000 */
[----:B---3--:R-:W-:Y:S04]  /*9400*/  DEPBAR.LE SB0, 0x1 ;  /* 0x000080400000791a */ /* 0x008fe80000000000 */
.L_x_131:
[----:B------:R-:W-:Y:S05]  /*9410*/  BSYNC.RECONVERGENT B0 ;  /* 0x0000000000007941 */ /* 0x000fea0003800200 */
.L_x_130:
[----:B------:R-:W-:Y:S01]  /*9420*/  BAR.SYNC.DEFER_BLOCKING 0x1, 0x80 ;  /* 0x0042000000007b1d */ /* 0x000fe20000010000 */
[----:B------:R-:W-:Y:S04]  /*9430*/  UIADD3 UR4, UPT, UPT, UR40, 0x1, URZ ;  /* 0x0000000128047890 */ /* 0x000fe8000fffe0ff */
[----:B------:R-:W-:Y:S04]  /*9440*/  UISETP.NE.AND UP0, UPT, UR4, 0x4, UPT ;  /* 0x000000040400788c */ /* 0x000fe8000bf05270 */
[----:B------:R-:W-:Y:S01]  /*9450*/  USEL UR51, UR4, URZ, UP0 ;  /* 0x000000ff04337287 */ /* 0x000fe20008000000 */
[----:B------:R3:W-:Y:S01]  /*9460*/  @P6 SYNCS.ARRIVE.TRANS64.RED.A1T0 RZ, [R0+URZ], RZ ;  /* 0x000000ff00ff69a7 */ /* 0x0007e200081004ff */
[----:B------:R-:W-:Y:S01]  /*9470*/  BSSY B1, `(.L_x_132) ;  /* 0x0000017000017945 */ /* 0x000fe20003800000 */
[----:B------:R-:W4:Y:S02]  /*9480*/  @P6 SYNCS.PHASECHK.TRANS64.TRYWAIT P0, [R2+URZ+0x80], R3 ;  /* 0x00008003020065a7 */ /* 0x000f2400080011ff */
[----:B----4-:R-:W-:Y:S01]  /*9490*/  @P6 SEL R57, RZ, 0x1, !P0 ;  /* 0x00000001ff396807 */ /* 0x010fe20004000000 */
[----:B---3--:R-:W-:Y:S06]  /*94a0*/  @!P6 BRA `(.L_x_133) ;  /* 0x00000000004ce947 */ /* 0x008fec0003800000 */
        /* <DEDUP_REMOVED lines=10> */
[----:B------:R-:W3:Y:S02]  /*9550*/  SYNCS.PHASECHK.TRANS64.TRYWAIT P0, [R2+URZ+0x80], R5 ;  /* 0x00008005020075a7 */ /* 0x000ee400080011ff */
[----:B---3--:R-:W-:Y:S05]  /*9560*/  @!P0 BRA `(.L_x_136) ;  /* 0x0000001800c48947 */ /* 0x008fea0003800000 */
.L_x_135:
[----:B------:R-:W-:Y:S05]  /*9570*/  BSYNC B0 ;  /* 0x0000000000007941 */ /* 0x000fea0003800000 */
.L_x_134:
[----:B------:R-:W-:Y:S11]  /*9580*/  ISETP.NE.AND P0, PT, R58, RZ, PT ;  /* 0x000000ff3a00720c */ /* 0x000ff60003f05270 */
[----:B------:R-:W-:Y:S02]  /*9590*/  @!UPT UIADD3 URZ, UPT, UPT, URZ, URZ, URZ ;  /* 0x000000fffffff290 */ /* 0x000fe4000fffe0ff */
[----:B------:R4:W1:Y:S04]  /*95a0*/  @P0 LDS.128 R48, [R4] ;  /* 0x0000000004300984 */ /* 0x0008680000000c00 */
[----:B------:R4:W1:Y:S04]  /*95b0*/  @P0 LDS.128 R52, [R3+0x10] ;  /* 0x0000100003340984 */ /* 0x0008680000000c00 */
[----:B------:R4:W1:Y:S04]  /*95c0*/  @P0 LDS.128 R60, [R0+0x20] ;  /* 0x00002000003c0984 */ /* 0x0008680000000c00 */
[----:B------:R4:W1:Y:S02]  /*95d0*/  @P0 LDS.128 R68, [R56+0x30] ;  /* 0x0000300038440984 */ /* 0x0008640000000c00 */
.L_x_133:
[----:B------:R-:W-:Y:S05]  /*95e0*/  BSYNC B1 ;  /* 0x0000000000017941 */ /* 0x000fea0003800000 */
.L_x_132:
[----:B----4-:R-:W-:Y:S05]  /*95f0*/  VIADD R0, R39, 0x60 ;  /* 0x0000006027007836 */ /* 0x010fea0000000000 */
[----:B------:R-:W-:Y:S04]  /*9600*/  SHF.R.U32.HI R0, RZ, 0x15, R0 ;  /* 0x00000015ff007819 */ /* 0x000fe80000011600 */
[----:B------:R-:W-:Y:S11]  /*9610*/  LOP3.LUT P0, RZ, R0, 0x3, R84, 0x48, !PT ;  /* 0x0000000300ff7812 */ /* 0x000ff60007804854 */
[----:B------:R-:W-:Y:S02]  /*9620*/  @!UPT UIADD3 URZ, UPT, UPT, URZ, URZ, URZ ;  /* 0x000000fffffff290 */ /* 0x000fe4000fffe0ff */
[----:B------:R-:W-:Y:S05]  /*9630*/  @!P0 BRA `(.L_x_137) ;  /* 0x0000000000408947 */ /* 0x000fea0003800000 */
[----:B------:R-:W4:Y:S01]  /*9640*/  LDCU.64 UR8, c[0x4][0x70] ;  /* 0x01000e00ff0877ac */ /* 0x000f220008000a00 */
[----:B------:R-:W-:Y:S01]  /*9650*/  MOV R3, 0x0 ;  /* 0x0000000000037802 */ /* 0x000fe20000000f00 */
[----:B------:R-:W-:Y:S02]  /*9660*/  HFMA2 R12, -RZ, RZ, 0, 5.9604644775390625e-08 ;  /* 0x00000001ff0c7431 */ /* 0x000fe400000001ff */
[----:B-1----:R-:W-:Y:S02]  /*9670*/  IMAD.MOV.U32 R8, RZ, RZ, 0x192 ;  /* 0x00000192ff087424 */ /* 0x002fe400078e00ff */
[----:B------:R-:W-:Y:S01]  /*9680*/  IMAD.MOV.U32 R13, RZ, RZ, RZ ;  /* 0x000000ffff0d7224 */ /* 0x000fe200078e00ff */
[----:B------:R-:W1:Y:S01]  /*9690*/  LDCU.64 UR6, c[0x4][0x78] ;  /* 0x01000f00ff0677ac */ /* 0x000e620008000a00 */
[----:B---3--:R-:W3:Y:S01]  /*96a0*/  LDC.64 R2, c[0x4][R3] ;  /* 0x0100000003027b82 */ /* 0x008ee20000000a00 */
[----:B------:R-:W5:Y:S01]  /*96b0*/  LDCU.64 UR4, c[0x4][0x10] ;  /* 0x01000200ff0477ac */ /* 0x000f620008000a00 */
[----:B----4-:R-:W-:Y:S01]  /*96c0*/  MOV R5, UR9 ;  /* 0x0000000900057c02 */ /* 0x010fe20008000f00 */
[----:B------:R-:W-:Y:S01]  /*96d0*/  IMAD.U32 R4, RZ, RZ, UR8 ;  /* 0x00000008ff047e24 */ /* 0x000fe2000f8e00ff */
[----:B-1----:R-:W-:Y:S01]  /*96e0*/  MOV R7, UR7 ;  /* 0x0000000700077c02 */ /* 0x002fe20008000f00 */
[----:B------:R-:W-:Y:S01]  /*96f0*/  IMAD.U32 R6, RZ, RZ, UR6 ;  /* 0x00000006ff067e24 */ /* 0x000fe2000f8e00ff */
[----:B-----5:R-:W-:Y:S01]  /*9700*/  MOV R11, UR5 ;  /* 0x00000005000b7c02 */ /* 0x020fe20008000f00 */
[----:B------:R-:W-:Y:S02]  /*9710*/  IMAD.U32 R10, RZ, RZ, UR4 ;  /* 0x00000004ff0a7e24 */ /* 0x000fe4000f8e00ff */
[----:B------:R-:W-:Y:S07]  /*9720*/  LEPC R20, `(.L_x_137) ;  /* 0x000000001014794e */ /* 0x000fee0000000000 */
[----:B--23--:R-:W-:Y:S05]  /*9730*/  CALL.ABS.NOINC R2 ;  /* 0x0000000002007343 */ /* 0x00cfea0003c00000 */
.L_x_137:
[----:B------:R-:W-:Y:S01]  /*9740*/  ISETP.NE.AND P0, PT, R82, RZ, PT ;  /* 0x000000ff5200720c */ /* 0x000fe20003f05270 */
[----:B------:R-:W-:Y:S05]  /*9750*/  WARPSYNC.ALL ;  /* 0x0000000000007948 */ /* 0x000fea0003800000 */
[----:B------:R-:W-:Y:S01]  /*9760*/  R2UR UR4, R39 ;  /* 0x00000000270472ca */ /* 0x000fe200000e0000 */
[--C-:B-1----:R-:W-:Y:S01]  /*9770*/  HADD2.F32 R39, -RZ, R48.reuse.H0_H0 ;  /* 0x20000030ff277230 */ /* 0x102fe20000004100 */
[----:B------:R-:W-:Y:S01]  /*9780*/  IADD3 R103, PT, PT, R103, 0xf0, RZ ;  /* 0x000000f067677810 */ /* 0x000fe20007ffe0ff */
[----:B------:R-:W-:Y:S01]  /*9790*/  HADD2.F32 R40, -RZ, R48.H1_H1 ;  /* 0x30000030ff287230 */ /* 0x000fe20000004100 */
[----:B------:R-:W-:Y:S01]  /*97a0*/  BSSY.RECONVERGENT B0, `(.L_x_138) ;  /* 0x000008b000007945 */ /* 0x000fe20003800200 */
[--C-:B------:R-:W-:Y:S01]  /*97b0*/  HADD2.F32 R42, -RZ, R49.reuse.H0_H0 ;  /* 0x20000031ff2a7230 */ /* 0x100fe20000004100 */
[----:B------:R-:W-:Y:S01]  /*97c0*/  LOP3.LUT R103, R103, 0xfefffff8, RZ, 0xc0, !PT ;  /* 0xfefffff867677812 */ /* 0x000fe200078ec0ff */
[----:B------:R-:W-:Y:S02]  /*97d0*/  HADD2.F32 R43, -RZ, R49.H1_H1 ;  /* 0x30000031ff2b7230 */ /* 0x000fe40000004100 */
[--C-:B------:R-:W-:Y:S02]  /*97e0*/  HADD2.F32 R44, -RZ, R50.reuse.H0_H0 ;  /* 0x20000032ff2c7230 */ /* 0x100fe40000004100 */
[----:B------:R-:W-:Y:S02]  /*97f0*/  HADD2.F32 R45, -RZ, R50.H1_H1 ;  /* 0x30000032ff2d7230 */ /* 0x000fe40000004100 */
[----:B---3--:R-:W1:Y:S01]  /*9800*/  LDTM.x32 R4, tmem[UR4+0x60] ;  /* 0x00006004000479ee */ /* 0x008e6200082c0000 */
[----:B------:R-:W-:Y:S01]  /*9810*/  NOP ;  /* 0x0000000000007918 */ /* 0x000fe20000000000 */
[----:B-1----:R1:W-:Y:S01]  /*9820*/  SYNCS.ARRIVE.TRANS64.RED.A1T0 RZ, [R103+URZ], RZ ;  /* 0x000000ff67ff79a7 */ /* 0x0023e200081004ff */
[--C-:B------:R-:W-:Y:S02]  /*9830*/  HADD2.F32 R46, -RZ, R51.reuse.H0_H0 ;  /* 0x20000033ff2e7230 */ /* 0x100fe40000004100 */
[----:B------:R-:W-:Y:S02]  /*9840*/  HADD2.F32 R47, -RZ, R51.H1_H1 ;  /* 0x30000033ff2f7230 */ /* 0x000fe40000004100 */
        /* <DEDUP_REMOVED lines=9> */
[C---:B------:R-:W-:Y:S01]  /*98e0*/  FMUL R4, R38.reuse, R4 ;  /* 0x0000000426047220 */ /* 0x040fe20000400000 */
[C---:B------:R-:W-:Y:S01]  /*98f0*/  FMUL R5, R38.reuse, R5 ;  /* 0x0000000526057220 */ /* 0x040fe20000400000 */
[C---:B------:R-:W-:Y:S01]  /*9900*/  FMUL R6, R38.reuse, R6 ;  /* 0x0000000626067220 */ /* 0x040fe20000400000 */
[C---:B------:R-:W-:Y:S01]  /*9910*/  FMUL R7, R38.reuse, R7 ;  /* 0x0000000726077220 */ /* 0x040fe20000400000 */
[C---:B------:R-:W-:Y:S01]  /*9920*/  FFMA R4, R41.reuse, R39, R4 ;  /* 0x0000002729047223 */ /* 0x040fe20000000004 */
[C---:B------:R-:W-:Y:S01]  /*9930*/  FFMA R5, R41.reuse, R40, R5 ;  /* 0x0000002829057223 */ /* 0x040fe20000000005 */
[C---:B------:R-:W-:Y:S01]  /*9940*/  FFMA R6, R41.reuse, R42, R6 ;  /* 0x0000002a29067223 */ /* 0x040fe20000000006 */
[----:B------:R-:W-:Y:S01]  /*9950*/  FFMA R7, R41, R43, R7 ;  /* 0x0000002b29077223 */ /* 0x000fe20000000007 */
[C---:B------:R-:W-:Y:S01]  /*9960*/  FMUL R8, R38.reuse, R8 ;  /* 0x0000000826087220 */ /* 0x040fe20000400000 */
[C---:B------:R-:W-:Y:S01]  /*9970*/  FMUL R9, R38.reuse, R9 ;  /* 0x0000000926097220 */ /* 0x040fe20000400000 */
[----:B------:R-:W-:Y:S01]  /*9980*/  F2FP.F16.F32.PACK_AB R4, R5, R4 ;  /* 0x000000040504723e */ /* 0x000fe200000000ff */
[C---:B------:R-:W-:Y:S01]  /*9990*/  FMUL R10, R38.reuse, R10 ;  /* 0x0000000a260a7220 */ /* 0x040fe20000400000 */
[----:B------:R-:W-:Y:S01]  /*99a0*/  F2FP.F16.F32.PACK_AB R5, R7, R6 ;  /* 0x000000060705723e */ /* 0x000fe200000000ff */
[C---:B------:R-:W-:Y:S01]  /*99b0*/  FFMA R8, R41.reuse, R44, R8 ;  /* 0x0000002c29087223 */ /* 0x040fe20000000008 */
[C---:B------:R-:W-:Y:S01]  /*99c0*/  FFMA R9, R41.reuse, R45, R9 ;  /* 0x0000002d29097223 */ /* 0x040fe20000000009 */
[----:B------:R-:W-:Y:S01]  /*99d0*/  FFMA R10, R41, R46, R10 ;  /* 0x0000002e290a7223 */ /* 0x000fe2000000000a */
[C---:B------:R-:W-:Y:S01]  /*99e0*/  FMUL R11, R38.reuse, R11 ;  /* 0x0000000b260b7220 */ /* 0x040fe20000400000 */
[C---:B------:R-:W-:Y:S01]  /*99f0*/  FMUL R0, R38.reuse, R12 ;  /* 0x0000000c26007220 */ /* 0x040fe20000400000 */
[C---:B------:R-:W-:Y:S01]  /*9a00*/  FMUL R2, R38.reuse, R13 ;  /* 0x0000000d26027220 */ /* 0x040fe20000400000 */
[----:B------:R-:W-:Y:S01]  /*9a10*/  F2FP.F16.F32.PACK_AB R6, R9, R8 ;  /* 0x000000080906723e */ /* 0x000fe200000000ff */
[C---:B------:R-:W-:Y:S01]  /*9a20*/  FFMA R11, R41.reuse, R47, R11 ;  /* 0x0000002f290b7223 */ /* 0x040fe2000000000b */
[C---:B------:R-:W-:Y:S01]  /*9a30*/  FFMA R0, R41.reuse, R48, R0 ;  /* 0x0000003029007223 */ /* 0x040fe20000000000 */
[C---:B------:R-:W-:Y:S01]  /*9a40*/  FFMA R2, R41.reuse, R49, R2 ;  /* 0x0000003129027223 */ /* 0x040fe20000000002 */
[C---:B------:R-:W-:Y:S01]  /*9a50*/  FMUL R3, R38.reuse, R14 ;  /* 0x0000000e26037220 */ /* 0x040fe20000400000 */
[C---:B------:R-:W-:Y:S01]  /*9a60*/  FMUL R15, R38.reuse, R15 ;  /* 0x0000000f260f7220 */ /* 0x040fe20000400000 */
[C---:B------:R-:W-:Y:S01]  /*9a70*/  FMUL R12, R38.reuse, R16 ;  /* 0x00000010260c7220 */ /* 0x040fe20000400000 */
[C---:B------:R-:W-:Y:S01]  /*9a80*/  FMUL R13, R38.reuse, R17 ;  /* 0x00000011260d7220 */ /* 0x040fe20000400000 */
[C---:B------:R-:W-:Y:S01]  /*9a90*/  FFMA R3, R41.reuse, R50, R3 ;  /* 0x0000003229037223 */ /* 0x040fe20000000003 */
[C---:B------:R-:W-:Y:S01]  /*9aa0*/  FMUL R14, R38.reuse, R18 ;  /* 0x00000012260e7220 */ /* 0x040fe20000400000 */
[----:B------:R-:W-:Y:S01]  /*9ab0*/  FFMA R15, R41, R51, R15 ;  /* 0x00000033290f7223 */ /* 0x000fe2000000000f */
[C---:B------:R-:W-:Y:S01]  /*9ac0*/  FMUL R19, R38.reuse, R19 ;  /* 0x0000001326137220 */ /* 0x040fe20000400000 */
[----:B------:R-:W-:Y:S01]  /*9ad0*/  F2FP.F16.F32.PACK_AB R7, R11, R10 ;  /* 0x0000000a0b07723e */ /* 0x000fe200000000ff */
[C---:B------:R-:W-:Y:S01]  /*9ae0*/  FFMA R12, R41.reuse, R52, R12 ;  /* 0x00000034290c7223 */ /* 0x040fe2000000000c */
[----:B------:R-:W-:Y:S02]  /*9af0*/  HADD2.F32 R57, -RZ, R60.H1_H1 ;  /* 0x3000003cff397230 */ /* 0x000fe40000004100 */
[C---:B------:R-:W-:Y:S01]  /*9b00*/  FMUL R16, R38.reuse, R20 ;  /* 0x0000001426107220 */ /* 0x040fe20000400000 */
[C---:B------:R-:W-:Y:S01]  /*9b10*/  FFMA R13, R41.reuse, R53, R13 ;  /* 0x00000035290d7223 */ /* 0x040fe2000000000d */
[----:B------:R1:W-:Y:S01]  /*9b20*/  STS.128 [R80+0x6000], R4 ;  /* 0x0060000450007388 */ /* 0x0003e20000000c00 */
[--C-:B------:R-:W-:Y:S02]  /*9b30*/  HADD2.F32 R58, -RZ, R61.reuse.H0_H0 ;  /* 0x2000003dff3a7230 */ /* 0x100fe40000004100 */
[C---:B------:R-:W-:Y:S01]  /*9b40*/  FMUL R17, R38.reuse, R21 ;  /* 0x0000001526117220 */ /* 0x040fe20000400000 */
[C---:B------:R-:W-:Y:S01]  /*9b50*/  FFMA R14, R41.reuse, R54, R14 ;  /* 0x00000036290e7223 */ /* 0x040fe2000000000e */
[----:B------:R-:W-:Y:S02]  /*9b60*/  HADD2.F32 R59, -RZ, R61.H1_H1 ;  /* 0x3000003dff3b7230 */ /* 0x000fe40000004100 */
[C---:B------:R-:W-:Y:S01]  /*9b70*/  FMUL R18, R38.reuse, R22 ;  /* 0x0000001626127220 */ /* 0x040fe20000400000 */
[C---:B------:R-:W-:Y:S01]  /*9b80*/  FFMA R19, R41.reuse, R55, R19 ;  /* 0x0000003729137223 */ /* 0x040fe20000000013 */
        /* <DEDUP_REMOVED lines=13> */
[----:B------:R-:W-:Y:S01]  /*9c60*/  FMUL R27, R38, R27 ;  /* 0x0000001b261b7220 */ /* 0x000fe20000400000 */
[----:B------:R-:W-:Y:S01]  /*9c70*/  F2FP.F16.F32.PACK_AB R8, R2, R0 ;  /* 0x000000000208723e */ /* 0x000fe200000000ff */
[----:B------:R-:W-:Y:S01]  /*9c80*/  FFMA R20, R41, R60, R20 ;  /* 0x0000003c29147223 */ /* 0x000fe20000000014 */
[----:B------:R-:W-:Y:S01]  /*9c90*/  F2FP.F16.F32.PACK_AB R9, R15, R3 ;  /* 0x000000030f09723e */ /* 0x000fe200000000ff */
[----:B------:R-:W-:Y:S01]  /*9ca0*/  HADD2.F32 R65, -RZ, R68.H1_H1 ;  /* 0x30000044ff417230 */ /* 0x000fe20000004100 */
[----:B------:R-:W-:Y:S01]  /*9cb0*/  F2FP.F16.F32.PACK_AB R10, R13, R12 ;  /* 0x0000000c0d0a723e */ /* 0x000fe200000000ff */
[C---:B------:R-:W-:Y:S01]  /*9cc0*/  FMUL R24, R38.reuse, R28 ;  /* 0x0000001c26187220 */ /* 0x040fe20000400000 */
[----:B------:R-:W-:Y:S01]  /*9cd0*/  F2FP.F16.F32.PACK_AB R11, R19, R14 ;  /* 0x0000000e130b723e */ /* 0x000fe200000000ff */
[C---:B------:R-:W-:Y:S01]  /*9ce0*/  FFMA R21, R41.reuse, R61, R21 ;  /* 0x0000003d29157223 */ /* 0x040fe20000000015 */
[--C-:B------:R-:W-:Y:S02]  /*9cf0*/  HADD2.F32 R66, -RZ, R69.reuse.H0_H0 ;  /* 0x20000045ff427230 */ /* 0x100fe40000004100 */
[C---:B------:R-:W-:Y:S01]  /*9d00*/  FMUL R25, R38.reuse, R29 ;  /* 0x0000001d26197220 */ /* 0x040fe20000400000 */
[C---:B------:R-:W-:Y:S01]  /*9d10*/  FFMA R22, R41.reuse, R62, R22 ;  /* 0x0000003e29167223 */ /* 0x040fe20000000016 */
[----:B------:R1:W-:Y:S01]  /*9d20*/  STS.128 [R95+0x6010], R8 ;  /* 0x006010085f007388 */ /* 0x0003e20000000c00 */
        /* <DEDUP_REMOVED lines=8> */
[----:B------:R-:W-:Y:S01]  /*9db0*/  FFMA R25, R41, R65, R25 ;  /* 0x0000004129197223 */ /* 0x000fe20000000019 */
[--C-:B------:R-:W-:Y:S02]  /*9dc0*/  HADD2.F32 R70, -RZ, R71.reuse.H0_H0 ;  /* 0x20000047ff467230 */ /* 0x100fe40000004100 */
[C---:B------:R-:W-:Y:S01]  /*9dd0*/  FMUL R29, R38.reuse, R33 ;  /* 0x00000021261d7220 */ /* 0x040fe20000400000 */
[----:B------:R-:W-:Y:S01]  /*9de0*/  F2FP.F16.F32.PACK_AB R16, R17, R16 ;  /* 0x000000101110723e */ /* 0x000fe200000000ff */
[----:B------:R-:W-:Y:S01]  /*9df0*/  FFMA R26, R41, R66, R26 ;  /* 0x00000042291a7223 */ /* 0x000fe2000000001a */
[----:B------:R-:W-:Y:S02]  /*9e00*/  HADD2.F32 R71, -RZ, R71.H1_H1 ;  /* 0x30000047ff477230 */ /* 0x000fe40000004100 */
[C---:B------:R-:W-:Y:S01]  /*9e10*/  FMUL R30, R38.reuse, R34 ;  /* 0x00000022261e7220 */ /* 0x040fe20000400000 */
        /* <DEDUP_REMOVED lines=35> */
.L_x_139:
[----:B------:R-:W-:Y:S05]  /*a050*/  BSYNC.RECONVERGENT B0 ;  /* 0x0000000000007941 */ /* 0x000fea0003800200 */
.L_x_138:
[----:B------:R-:W-:Y:S01]  /*a060*/  BAR.SYNC.DEFER_BLOCKING 0x1, 0x80 ;  /* 0x0042000000007b1d */ /* 0x000fe20000010000 */
[----:B------:R-:W-:Y:S01]  /*a070*/  UISETP.NE.AND UP0, UPT, UR54, -0x4, UPT ;  /* 0xfffffffc3600788c */ /* 0x000fe2000bf05270 */
[----:B------:R-:W-:Y:S08]  /*a080*/  IADD3 R36, PT, PT, R36, 0x1, RZ ;  /* 0x0000000124247810 */ /* 0x000ff00007ffe0ff */
[----:B------:R-:W-:Y:S05]  /*a090*/  BRA.U !UP0, `(.L_x_140) ;  /* 0x0000000108247547 */ /* 0x000fea000b800000 */
[----:B------:R-:W-:Y:S01]  /*a0a0*/  ISETP.NE.AND P0, PT, R102, RZ, PT ;  /* 0x000000ff6600720c */ /* 0x000fe20003f05270 */
[----:B------:R-:W-:Y:S01]  /*a0b0*/  IMAD.U32 R0, RZ, RZ, UR51 ;  /* 0x00000033ff007e24 */ /* 0x000fe2000f8e00ff */
[----:B------:R-:W-:Y:S04]  /*a0c0*/  UIADD3 UR4, UPT, UPT, UR51, 0x1, URZ ;  /* 0x0000000133047890 */ /* 0x000fe8000fffe0ff */
[----:B------:R-:W-:Y:S04]  /*a0d0*/  UISETP.NE.AND UP0, UPT, UR4, 0x4, UPT ;  /* 0x000000040400788c */ /* 0x000fe8000bf05270 */
[----:B------:R-:W-:Y:S03]  /*a0e0*/  USEL UR51, UR4, URZ, UP0 ;  /* 0x000000ff04337287 */ /* 0x000fe60008000000 */
[----:B------:R-:W-:Y:S05]  /*a0f0*/  @P0 LEA R0, R0, UR50, 0x3 ;  /* 0x0000003200000c11 */ /* 0x000fea000f8e18ff */
[----:B------:R-:W-:Y:S05]  /*a100*/  @P0 VIADD R0, R0, 0xa0 ;  /* 0x000000a000000836 */ /* 0x000fea0000000000 */
[----:B------:R-:W-:Y:S04]  /*a110*/  @P0 PRMT R0, R105, 0x654, R0 ;  /* 0x0000065469000816 */ /* 0x000fe80000000000 */
[----:B------:R3:W-:Y:S03]  /*a120*/  @P0 SYNCS.ARRIVE.TRANS64.RED.A1T0 RZ, [R0+URZ], RZ ;  /* 0x000000ff00ff09a7 */ /* 0x0007e600081004ff */
.L_x_140:
[----:B------:R-:W-:Y:S01]  /*a130*/  R2UR UR5, R91 ;  /* 0x000000005b0572ca */ /* 0x000fe200000e0000 */
[----:B------:R-:W-:Y:S01]  /*a140*/  UISETP.NE.AND UP0, UPT, UR63, URZ, UPT ;  /* 0x000000ff3f00728c */ /* 0x000fe2000bf05270 */
[----:B------:R-:W-:Y:S01]  /*a150*/  R2UR UR4, R92 ;  /* 0x000000005c0472ca */ /* 0x000fe200000e0000 */
[----:B------:R-:W-:Y:S01]  /*a160*/  UIADD3 UR54, UPT, UPT, UR54, 0x4, URZ ;  /* 0x0000000436367890 */ /* 0x000fe2000fffe0ff */
[----:B------:R-:W-:Y:S02]  /*a170*/  R2UR UR53, R96 ;  /* 0x00000000603572ca */ /* 0x000fe400000e0000 */
[C---:B------:R-:W-:Y:S02]  /*a180*/  ISETP.NE.AND P0, PT, R36.reuse, 0x2, PT ;  /* 0x000000022400780c */ /* 0x040fe40003f05270 */
[----:B------:R-:W-:Y:S02]  /*a190*/  LOP3.LUT R77, R77, 0x1, RZ, 0x3c, !PT ;  /* 0x000000014d4d7812 */ /* 0x000fe400078e3cff */
[----:B---3--:R-:W-:Y:S02]  /*a1a0*/  SEL R0, RZ, 0x1, P0 ;  /* 0x00000001ff007807 */ /* 0x008fe40000000000 */
[----:B------:R-:W-:Y:S01]  /*a1b0*/  SEL R36, R36, RZ, P0 ;  /* 0x000000ff24247207 */ /* 0x000fe20000000000 */
[----:B------:R-:W-:Y:S01]  /*a1c0*/  UIADD3 UR24, UPT, UPT, UR36, UR5, URZ ;  /* 0x0000000524187290 */ /* 0x000fe2000fffe0ff */
[----:B------:R-:W-:Y:S01]  /*a1d0*/  LOP3.LUT R78, R78, R0, RZ, 0x3c, !PT ;  /* 0x000000004e4e7212 */ /* 0x000fe200078e3cff */
[----:B------:R-:W-:Y:S01]  /*a1e0*/  UIADD3 UR52, UPT, UPT, UR37, UR4, URZ ;  /* 0x0000000425347290 */ /* 0x000fe2000fffe0ff */
[----:B------:R-:W-:Y:S11]  /*a1f0*/  BRA.U UP0, `(.L_x_141) ;  /* 0xffffffbd00507547 */ /* 0x000ff6000b83ffff */
[----:B------:R-:W-:-:S13]  /*a200*/  R2UR UR4, R93 ;  /* 0x000000005d0472ca */ /* 0x000fda00000e0000 */
[----:B------:R-:W-:-:S09]  /*a210*/  UISETP.NE.AND UP0, UPT, UR4, URZ, UPT ;  /* 0x000000ff0400728c */ /* 0x000fd2000bf05270 */
[----:B------:R-:W-:Y:S05]  /*a220*/  BRA.U !UP0, `(.L_x_142) ;  /* 0x0000000108487547 */ /* 0x000fea000b800000 */
[----:B------:R-:W3:Y:S02]  /*a230*/  LDCU.64 UR4, c[0x0][0x990] ;  /* 0x00013200ff0477ac */ /* 0x000ee40008000a00 */
[----:B---3--:R-:W-:-:S04]  /*a240*/  UISETP.NE.U32.AND UP0, UPT, UR4, URZ, UPT ;  /* 0x000000ff0400728c */ /* 0x008fc8000bf05070 */
[----:B------:R-:W-:-:S09]  /*a250*/  UISETP.NE.AND.EX UP0, UPT, UR5, URZ, UPT, UP0 ;  /* 0x000000ff0500728c */ /* 0x000fd2000bf05300 */
[----:B------:R-:W-:Y:S05]  /*a260*/  BRA.U UP0, `(.L_x_143) ;  /* 0x00000001000c7547 */ /* 0x000fea000b800000 */
[----:B------:R-:W-:-:S13]  /*a270*/  FSETP.NEU.AND P0, PT, R41, RZ, PT ;  /* 0x000000ff2900720b */ /* 0x000fda0003f0d000 */
[----:B------:R-:W-:Y:S05]  /*a280*/  @!P0 EXIT ;  /* 0x000000000000894d */ /* 0x000fea0003800000 */
[----:B------:R-:W-:Y:S05]  /*a290*/  BRA `(.L_x_142) ;  /* 0x00000000002c7947 */ /* 0x000fea0003800000 */
.L_x_143:
[----:B------:R-:W-:Y:S01]  /*a2a0*/  ISETP.NE.AND P0, PT, R101, RZ, PT ;  /* 0x000000ff6500720c */ /* 0x000fe20003f05270 */
[----:B------:R-:W-:-:S12]  /*a2b0*/  BSSY.RECONVERGENT B0, `(.L_x_142) ;  /* 0x0000009000007945 */ /* 0x000fd80003800200 */
[----:B------:R-:W-:Y:S05]  /*a2c0*/  @P0 BRA `(.L_x_144) ;  /* 0x0000000000140947 */ /* 0x000fea0003800000 */
[----:B------:R-:W3:Y:S02]  /*a2d0*/  LDCU.64 UR4, c[0x0][0x988] ;  /* 0x00013100ff0477ac */ /* 0x000ee40008000a00 */
[----:B---3--:R-:W-:-:S04]  /*a2e0*/  ISETP.NE.U32.AND P0, PT, RZ, UR4, PT ;  /* 0x00000004ff007c0c */ /* 0x008fc8000bf05070 */
[----:B------:R-:W-:-:S13]  /*a2f0*/  ISETP.NE.AND.EX P0, PT, RZ, UR5, PT, P0 ;  /* 0x00000005ff007c0c */ /* 0x000fda000bf05300 */
[----:B------:R-:W-:Y:S05]  /*a300*/  @!P0 EXIT ;  /* 0x000000000000894d */ /* 0x000fea0003800000 */
[----:B------:R-:W-:Y:S05]  /*a310*/  BRA `(.L_x_145) ;  /* 0x0000000000087947 */ /* 0x000fea0003800000 */
.L_x_144:
[----:B------:R-:W-:-:S13]  /*a320*/  FSETP.NEU.AND P0, PT, R41, RZ, PT ;  /* 0x000000ff2900720b */ /* 0x000fda0003f0d000 */
[----:B------:R-:W-:Y:S05]  /*a330*/  @!P0 EXIT ;  /* 0x000000000000894d */ /* 0x000fea0003800000 */
.L_x_145:
[----:B------:R-:W-:Y:S05]  /*a340*/  BSYNC.RECONVERGENT B0 ;  /* 0x0000000000007941 */ /* 0x000fea0003800200 */
.L_x_142:
[----:B------:R-:W3:Y:S01]  /*a350*/  S2UR UR5, SR_CgaCtaId ;  /* 0x00000000000579c3 */ /* 0x000ee20000008800 */
[----:B------:R-:W-:Y:S01]  /*a360*/  ULEA UR4, UR51, UR50, 0x3 ;  /* 0x0000003233047291 */ /* 0x000fe2000f8e18ff */
[----:B------:R-:W-:-:S04]  /*a370*/  DEPBAR.LE SB0, 0x0 ;  /* 0x000080000000791a */ /* 0x000fc80000000000 */
[----:B------:R-:W-:-:S04]  /*a380*/  UIADD3 UR4, UPT, UPT, UR4, 0xa0, URZ ;  /* 0x000000a004047890 */ /* 0x000fc8000fffe0ff */
[----:B---3--:R-:W-:-:S09]  /*a390*/  UPRMT UR4, UR5, 0x654, UR4 ;  /* 0x0000065405047896 */ /* 0x008fd20008000004 */
[----:B------:R-:W-:Y:S01]  /*a3a0*/  SYNCS.ARRIVE.TRANS64.RED.A1T0 RZ, [UR4], RZ ;  /* 0x000000ffffff79a7 */ /* 0x000fe20008100404 */
[----:B------:R-:W-:Y:S05]  /*a3b0*/  EXIT ;  /* 0x000000000000794d */ /* 0x000fea0003800000 */
.L_x_24:
[----:B------:R-:W-:Y:S07]  /*a3c0*/  MOV R0, UR9 ;  /* 0x0000000900007c02 */ /* 0x000fee0008000f00 */
.L_x_146:
[----:B--2---:R2:W3:Y:S02]  /*a3d0*/  SYNCS.PHASECHK.TRANS64.TRYWAIT P0, [R0+URZ+0x40], R4 ;  /* 0x00004004000075a7 */ /* 0x0044e400080011ff */
[----:B---3--:R-:W-:Y:S05]  /*a3e0*/  @!P0 NANOSLEEP.SYNCS 0x989680 ;  /* 0x009896800000895d */ /* 0x008fea0003900000 */
[----:B------:R-:W3:Y:S02]  /*a3f0*/  @!P0 SYNCS.PHASECHK.TRANS64 P0, [R0+URZ+0x40], R4 ;  /* 0x00004004000085a7 */ /* 0x000ee400080010ff */
[----:B---3--:R-:W-:Y:S05]  /*a400*/  @!P0 BRA `(.L_x_146) ;  /* 0xfffffffc00f08947 */ /* 0x008fea000383ffff */
[----:B------:R-:W-:Y:S05]  /*a410*/  BRA `(.L_x_23) ;  /* 0xffffff7800147947 */ /* 0x000fea000383ffff */
.L_x_31:
[----:B------:R-:W-:Y:S07]  /*a420*/  MOV R0, UR9 ;  /* 0x0000000900007c02 */ /* 0x000fee0008000f00 */
.L_x_147:
[----:B-1----:R1:W2:Y:S02]  /*a430*/  SYNCS.PHASECHK.TRANS64.TRYWAIT P0, [R0+URZ+0x40], R4 ;  /* 0x00004004000075a7 */ /* 0x0022a400080011ff */
[----:B--2---:R-:W-:Y:S05]  /*a440*/  @!P0 NANOSLEEP.SYNCS 0x989680 ;  /* 0x009896800000895d */ /* 0x004fea0003900000 */
[----:B------:R-:W2:Y:S02]  /*a450*/  @!P0 SYNCS.PHASECHK.TRANS64 P0, [R0+URZ+0x40], R4 ;  /* 0x00004004000085a7 */ /* 0x000ea400080010ff */
[----:B--2---:R-:W-:Y:S05]  /*a460*/  @!P0 BRA `(.L_x_147) ;  /* 0xfffffffc00f08947 */ /* 0x004fea000383ffff */
[----:B------:R-:W-:Y:S05]  /*a470*/  BRA `(.L_x_30) ;  /* 0xffffff7c00b87947 */ /* 0x000fea000383ffff */
.L_x_36:
[----:B-1----:R-:W-:-:S07]  /*a480*/  MOV R0, UR30 ;  /* 0x0000001e00007c02 */ /* 0x002fce0008000f00 */
.L_x_148:
[----:B-1----:R1:W2:Y:S02]  /*a490*/  SYNCS.PHASECHK.TRANS64.TRYWAIT P0, [R0+URZ+0xd0], R3 ;  /* 0x0000d003000075a7 */ /* 0x0022a400080011ff */
[----:B--2---:R-:W-:Y:S05]  /*a4a0*/  @!P0 NANOSLEEP.SYNCS 0x989680 ;  /* 0x009896800000895d */ /* 0x004fea0003900000 */
[----:B------:R-:W2:Y:S02]  /*a4b0*/  @!P0 SYNCS.PHASECHK.TRANS64 P0, [R0+URZ+0xd0], R3 ;  /* 0x0000d003000085a7 */ /* 0x000ea400080010ff */
[----:B--2---:R-:W-:Y:S05]  /*a4c0*/  @!P0 BRA `(.L_x_148) ;  /* 0xfffffffc00f08947 */ /* 0x004fea000383ffff */
[----:B------:R-:W-:Y:S05]  /*a4d0*/  BRA `(.L_x_149) ;  /* 0xffffff80009c7947 */ /* 0x000fea000383ffff */
.L_x_40:
[----:B------:R-:W-:-:S07]  /*a4e0*/  MOV R0, UR4 ;  /* 0x0000000400007c02 */ /* 0x000fce0008000f00 */
.L_x_150:
[----:B-1----:R1:W2:Y:S02]  /*a4f0*/  SYNCS.PHASECHK.TRANS64.TRYWAIT P0, [R0+URZ], R2 ;  /* 0x00000002000075a7 */ /* 0x0022a400080011ff */
[----:B--2---:R-:W-:Y:S05]  /*a500*/  @!P0 NANOSLEEP.SYNCS 0x989680 ;  /* 0x009896800000895d */ /* 0x004fea0003900000 */
[----:B------:R-:W2:Y:S02]  /*a510*/  @!P0 SYNCS.PHASECHK.TRANS64 P0, [R0+URZ], R2 ;  /* 0x00000002000085a7 */ /* 0x000ea400080010ff */
[----:B--2---:R-:W-:Y:S05]  /*a520*/  @!P0 BRA `(.L_x_150) ;  /* 0xfffffffc00f08947 */ /* 0x004fea000383ffff */
[----:B------:R-:W-:Y:S05]  /*a530*/  BRA `(.L_x_151) ;  /* 0xffffff8800347947 */ /* 0x000fea000383ffff */
.L_x_41:
[----:B------:R-:W-:-:S07]  /*a540*/  MOV R0, UR5 ;  /* 0x0000000500007c02 */ /* 0x000fce0008000f00 */
.L_x_152:
[----:B-1----:R1:W2:Y:S02]  /*a550*/  SYNCS.PHASECHK.TRANS64.TRYWAIT P0, [R0+URZ], R2 ;  /* 0x00000002000075a7 */ /* 0x0022a400080011ff */
[----:B--2---:R-:W-:Y:S05]  /*a560*/  @!P0 NANOSLEEP.SYNCS 0x989680 ;  /* 0x009896800000895d */ /* 0x004fea0003900000 */
[----:B------:R-:W2:Y:S02]  /*a570*/  @!P0 SYNCS.PHASECHK.TRANS64 P0, [R0+URZ], R2 ;  /* 0x00000002000085a7 */ /* 0x000ea400080010ff */
[----:B--2---:R-:W-:Y:S05]  /*a580*/  @!P0 BRA `(.L_x_152) ;  /* 0xfffffffc00f08947 */ /* 0x004fea000383ffff */
[----:B------:R-:W-:Y:S05]  /*a590*/  BRA `(.L_x_153) ;  /* 0xffffff8800447947 */ /* 0x000fea000383ffff */
.L_x_42:
[----:B------:R-:W-:-:S07]  /*a5a0*/  MOV R0, UR5 ;  /* 0x0000000500007c02 */ /* 0x000fce0008000f00 */
.L_x_154:
[----:B-1----:R1:W2:Y:S02]  /*a5b0*/  SYNCS.PHASECHK.TRANS64.TRYWAIT P0, [R0+URZ], R2 ;  /* 0x00000002000075a7 */ /* 0x0022a400080011ff */
[----:B--2---:R-:W-:Y:S05]  /*a5c0*/  @!P0 NANOSLEEP.SYNCS 0x989680 ;  /* 0x009896800000895d */ /* 0x004fea0003900000 */
[----:B------:R-:W2:Y:S02]  /*a5d0*/  @!P0 SYNCS.PHASECHK.TRANS64 P0, [R0+URZ], R2 ;  /* 0x00000002000085a7 */ /* 0x000ea400080010ff */
[----:B--2---:R-:W-:Y:S05]  /*a5e0*/  @!P0 BRA `(.L_x_154) ;  /* 0xfffffffc00f08947 */ /* 0x004fea000383ffff */
[----:B------:R-:W-:Y:S05]  /*a5f0*/  BRA `(.L_x_155) ;  /* 0xffffff8800547947 */ /* 0x000fea000383ffff */
.L_x_43:
[----:B------:R-:W-:-:S07]  /*a600*/  MOV R0, UR5 ;  /* 0x0000000500007c02 */ /* 0x000fce0008000f00 */
.L_x_156:
[----:B-1----:R1:W2:Y:S02]  /*a610*/  SYNCS.PHASECHK.TRANS64.TRYWAIT P0, [R0+URZ], R2 ;  /* 0x00000002000075a7 */ /* 0x0022a400080011ff */
[----:B--2---:R-:W-:Y:S05]  /*a620*/  @!P0 NANOSLEEP.SYNCS 0x989680 ;  /* 0x009896800000895d */ /* 0x004fea0003900000 */
[----:B------:R-:W2:Y:S02]  /*a630*/  @!P0 SYNCS.PHASECHK.TRANS64 P0, [R0+URZ], R2 ;  /* 0x00000002000085a7 */ /* 0x000ea400080010ff */
[----:B--2---:R-:W-:Y:S05]  /*a640*/  @!P0 BRA `(.L_x_156) ;  /* 0xfffffffc00f08947 */ /* 0x004fea000383ffff */
[----:B------:R-:W-:Y:S05]  /*a650*/  BRA `(.L_x_157) ;  /* 0xffffff8800647947 */ /* 0x000fea000383ffff */
.L_x_44:
[----:B------:R-:W-:-:S07]  /*a660*/  MOV R0, UR5 ;  /* 0x0000000500007c02 */ /* 0x000fce0008000f00 */
.L_x_158:
[----:B-1----:R1:W2:Y:S02]  /*a670*/  SYNCS.PHASECHK.TRANS64.TRYWAIT P0, [R0+URZ], R2 ;  /* 0x00000002000075a7 */ /* 0x0022a400080011ff */
[----:B--2---:R-:W-:Y:S05]  /*a680*/  @!P0 NANOSLEEP.SYNCS 0x989680 ;  /* 0x009896800000895d */ /* 0x004fea0003900000 */
[----:B------:R-:W2:Y:S02]  /*a690*/  @!P0 SYNCS.PHASECHK.TRANS64 P0, [R0+URZ], R2 ;  /* 0x00000002000085a7 */ /* 0x000ea400080010ff */
[----:B--2---:R-:W-:Y:S05]  /*a6a0*/  @!P0 BRA `(.L_x_158) ;  /* 0xfffffffc00f08947 */ /* 0x004fea000383ffff */
[----:B------:R-:W-:Y:S05]  /*a6b0*/  BRA `(.L_x_159) ;  /* 0xffffff8800747947 */ /* 0x000fea000383ffff */
.L_x_45:
[----:B------:R-:W-:-:S07]  /*a6c0*/  MOV R0, UR5 ;  /* 0x0000000500007c02 */ /* 0x000fce0008000f00 */
.L_x_160:
[----:B-1----:R1:W2:Y:S02]  /*a6d0*/  SYNCS.PHASECHK.TRANS64.TRYWAIT P0, [R0+URZ], R2 ;  /* 0x00000002000075a7 */ /* 0x0022a400080011ff */
[----:B--2---:R-:W-:Y:S05]  /*a6e0*/  @!P0 NANOSLEEP.SYNCS 0x989680 ;  /* 0x009896800000895d */ /* 0x004fea0003900000 */
[----:B------:R-:W2:Y:S02]  /*a6f0*/  @!P0 SYNCS.PHASECHK.TRANS64 P0, [R0+URZ], R2 ;  /* 0x00000002000085a7 */ /* 0x000ea400080010ff */
[----:B--2---:R-:W-:Y:S05]  /*a700*/  @!P0 BRA `(.L_x_160) ;  /* 0xfffffffc00f08947 */ /* 0x004fea000383ffff */
[----:B------:R-:W-:Y:S05]  /*a710*/  BRA `(.L_x_161) ;  /* 0xffffff8800847947 */ /* 0x000fea000383ffff */
.L_x_46:
[----:B------:R-:W-:-:S07]  /*a720*/  MOV R0, UR5 ;  /* 0x0000000500007c02 */ /* 0x000fce0008000f00 */
.L_x_162:
[----:B-1----:R1:W2:Y:S02]  /*a730*/  SYNCS.PHASECHK.TRANS64.TRYWAIT P0, [R0+URZ], R2 ;  /* 0x00000002000075a7 */ /* 0x0022a400080011ff */
[----:B--2---:R-:W-:Y:S05]  /*a740*/  @!P0 NANOSLEEP.SYNCS 0x989680 ;  /* 0x009896800000895d */ /* 0x004fea0003900000 */
[----:B------:R-:W2:Y:S02]  /*a750*/  @!P0 SYNCS.PHASECHK.TRANS64 P0, [R0+URZ], R2 ;  /* 0x00000002000085a7 */ /* 0x000ea400080010ff */
[----:B--2---:R-:W-:Y:S05]  /*a760*/  @!P0 BRA `(.L_x_162) ;  /* 0xfffffffc00f08947 */ /* 0x004fea000383ffff */
[----:B------:R-:W-:Y:S05]  /*a770*/  BRA `(.L_x_163) ;  /* 0xffffff8800947947 */ /* 0x000fea000383ffff */
.L_x_49:
[----:B------:R-:W-:-:S07]  /*a780*/  MOV R4, UR4 ;  /* 0x0000000400047c02 */ /* 0x000fce0008000f00 */
.L_x_164:
[----:B--2---:R2:W3:Y:S02]  /*a790*/  SYNCS.PHASECHK.TRANS64.TRYWAIT P1, [R4+URZ+0xd8], R6 ;  /* 0x0000d806040075a7 */ /* 0x0044e400080211ff */
[----:B---3--:R-:W-:Y:S05]  /*a7a0*/  @!P1 NANOSLEEP.SYNCS 0x989680 ;  /* 0x009896800000995d */ /* 0x008fea0003900000 */
[----:B------:R-:W3:Y:S02]  /*a7b0*/  @!P1 SYNCS.PHASECHK.TRANS64 P1, [R4+URZ+0xd8], R6 ;  /* 0x0000d806040095a7 */ /* 0x000ee400080210ff */
[----:B---3--:R-:W-:Y:S05]  /*a7c0*/  @!P1 BRA `(.L_x_164) ;  /* 0xfffffffc00f09947 */ /* 0x008fea000383ffff */
[----:B------:R-:W-:Y:S05]  /*a7d0*/  BRA `(.L_x_165) ;  /* 0xffffff8c00047947 */ /* 0x000fea000383ffff */
.L_x_50:
[----:B--2---:R-:W-:-:S07]  /*a7e0*/  MOV R4, UR4 ;  /* 0x0000000400047c02 */ /* 0x004fce0008000f00 */
.L_x_166:
[----:B--2---:R2:W3:Y:S02]  /*a7f0*/  SYNCS.PHASECHK.TRANS64.TRYWAIT P1, [R4+URZ+0xd0], R5 ;  /* 0x0000d005040075a7 */ /* 0x0044e400080211ff */
[----:B---3--:R-:W-:Y:S05]  /*a800*/  @!P1 NANOSLEEP.SYNCS 0x989680 ;  /* 0x009896800000995d */ /* 0x008fea0003900000 */
[----:B------:R-:W3:Y:S02]  /*a810*/  @!P1 SYNCS.PHASECHK.TRANS64 P1, [R4+URZ+0xd0], R5 ;  /* 0x0000d005040095a7 */ /* 0x000ee400080210ff */
[----:B---3--:R-:W-:Y:S05]  /*a820*/  @!P1 BRA `(.L_x_166) ;  /* 0xfffffffc00f09947 */ /* 0x008fea000383ffff */
[----:B------:R-:W-:Y:S05]  /*a830*/  BRA `(.L_x_167) ;  /* 0xffffff8c000c7947 */ /* 0x000fea000383ffff */
.L_x_60:
[----:B--2---:R-:W-:-:S04]  /*a840*/  MOV R5, UR5 ;  /* 0x0000000500057c02 */ /* 0x004fc80008000f00 */
[----:B------:R2:W3:Y:S03]  /*a850*/  SYNCS.PHASECHK.TRANS64.TRYWAIT P0, [R5+URZ+0x8], R6 ;  /* 0x00000806050075a7 */ /* 0x0004e600080011ff */
[----:B---3--:R-:W-:Y:S05]  /*a860*/  @!P0 NANOSLEEP.SYNCS 0x989680 ;  /* 0x009896800000895d */ /* 0x008fea0003900000 */
[----:B------:R-:W3:Y:S02]  /*a870*/  @!P0 SYNCS.PHASECHK.TRANS64 P0, [R5+URZ+0x8], R6 ;  /* 0x00000806050085a7 */ /* 0x000ee400080010ff */
[----:B---3--:R-:W-:Y:S05]  /*a880*/  @!P0 BRA `(.L_x_60) ;  /* 0xfffffffc00ec8947 */ /* 0x008fea000383ffff */
[----:B------:R-:W-:Y:S05]  /*a890*/  BRA `(.L_x_59) ;  /* 0xffffff8c00d87947 */ /* 0x000fea000383ffff */
.L_x_62:
[----:B------:R-:W-:Y:S01]  /*a8a0*/  BSSY B0, `(.L_x_168) ;  /* 0x0000006000007945 */ /* 0x000fe20003800000 */
[----:B------:R-:W-:-:S07]  /*a8b0*/  MOV R15, 0xffffffff ;  /* 0xffffffff000f7802 */ /* 0x000fce0000000f00 */
[----:B-12--5:R-:W-:Y:S05]  /*a8c0*/  WARPSYNC.COLLECTIVE R15, `(.L_x_169) ;  /* 0x000000000f0c7348 */ /* 0x026fea0003c00000 */
[----:B------:R-:W-:Y:S02]  /*a8d0*/  ELECT P6, UR79, PT ;  /* 0x00000000004f782f */ /* 0x000fe400038c0000 */
[----:B------:R-:W-:Y:S01]  /*a8e0*/  MOV R14, UR79 ;  /* 0x0000004f000e7c02 */ /* 0x000fe20008000f00 */
[----:B-12--5:R-:W-:Y:S10]  /*a8f0*/  ENDCOLLECTIVE ;  /* 0x000000000000791b */ /* 0x026ff40003800000 */
.L_x_169:
[----:B------:R-:W-:Y:S05]  /*a900*/  BSYNC B0 ;  /* 0x0000000000007941 */ /* 0x000fea0003800000 */
.L_x_168:
[----:B------:R-:W-:Y:S01]  /*a910*/  PLOP3.LUT P0, PT, P6, PT, PT, 0x80, 0x8 ;  /* 0x000000000008781c */ /* 0x000fe2000370f070 */
[----:B------:R-:W-:-:S12]  /*a920*/  BRA `(.L_x_170) ;  /* 0xffffff9000047947 */ /* 0x000fd8000383ffff */
.L_x_64:
[----:B--2---:R-:W-:-:S04]  /*a930*/  MOV R3, UR5 ;  /* 0x0000000500037c02 */ /* 0x004fc80008000f00 */
[----:B------:R2:W3:Y:S03]  /*a940*/  SYNCS.PHASECHK.TRANS64.TRYWAIT P0, [R3+URZ+0x8], R4 ;  /* 0x00000804030075a7 */ /* 0x0004e600080011ff */
[----:B---3--:R-:W-:Y:S05]  /*a950*/  @!P0 NANOSLEEP.SYNCS 0x989680 ;  /* 0x009896800000895d */ /* 0x008fea0003900000 */
[----:B------:R-:W3:Y:S02]  /*a960*/  @!P0 SYNCS.PHASECHK.TRANS64 P0, [R3+URZ+0x8], R4 ;  /* 0x00000804030085a7 */ /* 0x000ee400080010ff */
[----:B---3--:R-:W-:Y:S05]  /*a970*/  @!P0 BRA `(.L_x_64) ;  /* 0xfffffffc00ec8947 */ /* 0x008fea000383ffff */
[----:B------:R-:W-:Y:S05]  /*a980*/  BRA `(.L_x_63) ;  /* 0xffffff9000087947 */ /* 0x000fea000383ffff */
.L_x_65:
[----:B------:R-:W-:-:S07]  /*a990*/  MOV R4, UR20 ;  /* 0x0000001400047c02 */ /* 0x000fce0008000f00 */
.L_x_171:
[----:B-1----:R1:W2:Y:S02]  /*a9a0*/  SYNCS.PHASECHK.TRANS64.TRYWAIT P0, [R4+URZ+0xd0], R5 ;  /* 0x0000d005040075a7 */ /* 0x0022a400080011ff */
[----:B--2---:R-:W-:Y:S05]  /*a9b0*/  @!P0 NANOSLEEP.SYNCS 0x989680 ;  /* 0x009896800000895d */ /* 0x004fea0003900000 */
[----:B------:R-:W2:Y:S02]  /*a9c0*/  @!P0 SYNCS.PHASECHK.TRANS64 P0, [R4+URZ+0xd0], R5 ;  /* 0x0000d005040085a7 */ /* 0x000ea400080010ff */
[----:B--2---:R-:W-:Y:S05]  /*a9d0*/  @!P0 BRA `(.L_x_171) ;  /* 0xfffffffc00f08947 */ /* 0x004fea000383ffff */
[----:B------:R-:W-:Y:S05]  /*a9e0*/  BRA `(.L_x_172) ;  /* 0xffffff9400087947 */ /* 0x000fea000383ffff */
.L_x_67:
[----:B------:R-:W-:-:S07]  /*a9f0*/  MOV R4, UR25 ;  /* 0x0000001900047c02 */ /* 0x000fce0008000f00 */
.L_x_173:
[----:B-1----:R1:W2:Y:S02]  /*aa00*/  SYNCS.PHASECHK.TRANS64.TRYWAIT P0, [R4+URZ+0xf0], R5 ;  /* 0x0000f005040075a7 */ /* 0x0022a400080011ff */
[----:B--2---:R-:W-:Y:S05]  /*aa10*/  @!P0 NANOSLEEP.SYNCS 0x989680 ;  /* 0x009896800000895d */ /* 0x004fea0003900000 */
[----:B------:R-:W2:Y:S02]  /*aa20*/  @!P0 SYNCS.PHASECHK.TRANS64 P0, [R4+URZ+0xf0], R5 ;  /* 0x0000f005040085a7 */ /* 0x000ea400080010ff */
[----:B--2---:R-:W-:Y:S05]  /*aa30*/  @!P0 BRA `(.L_x_173) ;  /* 0xfffffffc00f08947 */ /* 0x004fea000383ffff */
[----:B------:R-:W-:Y:S05]  /*aa40*/  BRA `(.L_x_66) ;  /* 0xffffff9400287947 */ /* 0x000fea000383ffff */
.L_x_71:
[----:B-1----:R-:W-:Y:S07]  /*aa50*/  MOV R4, UR18 ;  /* 0x0000001200047c02 */ /* 0x002fee0008000f00 */
.L_x_174:
[----:B-1----:R1:W2:Y:S02]  /*aa60*/  SYNCS.PHASECHK.TRANS64.TRYWAIT P0, [R4+URZ], R6 ;  /* 0x00000006040075a7 */ /* 0x0022a400080011ff */
[----:B--2---:R-:W-:Y:S05]  /*aa70*/  @!P0 NANOSLEEP.SYNCS 0x989680 ;  /* 0x009896800000895d */ /* 0x004fea0003900000 */
[----:B------:R-:W2:Y:S02]  /*aa80*/  @!P0 SYNCS.PHASECHK.TRANS64 P0, [R4+URZ], R6 ;  /* 0x00000006040085a7 */ /* 0x000ea400080010ff */
[----:B--2---:R-:W-:Y:S05]  /*aa90*/  @!P0 BRA `(.L_x_174) ;  /* 0xfffffffc00f08947 */ /* 0x004fea000383ffff */
[----:B------:R-:W-:Y:S05]  /*aaa0*/  BRA `(.L_x_70) ;  /* 0xffffff94004c7947 */ /* 0x000fea000383ffff */
.L_x_75:
[----:B--2---:R-:W-:-:S07]  /*aab0*/  MOV R0, UR4 ;  /* 0x0000000400007c02 */ /* 0x004fce0008000f00 */
.L_x_175:
[----:B--2---:R2:W3:Y:S02]  /*aac0*/  SYNCS.PHASECHK.TRANS64.TRYWAIT P0, [R0+URZ], R2 ;  /* 0x00000002000075a7 */ /* 0x0044e400080011ff */
[----:B---3--:R-:W-:Y:S05]  /*aad0*/  @!P0 NANOSLEEP.SYNCS 0x989680 ;  /* 0x009896800000895d */ /* 0x008fea0003900000 */
[----:B------:R-:W3:Y:S02]  /*aae0*/  @!P0 SYNCS.PHASECHK.TRANS64 P0, [R0+URZ], R2 ;  /* 0x00000002000085a7 */ /* 0x000ee400080010ff */
[----:B---3--:R-:W-:Y:S05]  /*aaf0*/  @!P0 BRA `(.L_x_175) ;  /* 0xfffffffc00f08947 */ /* 0x008fea000383ffff */
[----:B------:R-:W-:Y:S05]  /*ab00*/  BRA `(.L_x_176) ;  /* 0xffffff9800547947 */ /* 0x000fea000383ffff */
.L_x_78:
[----:B------:R-:W-:-:S07]  /*ab10*/  MOV R0, UR20 ;  /* 0x0000001400007c02 */ /* 0x000fce0008000f00 */
.L_x_177:
[----:B--2---:R2:W3:Y:S02]  /*ab20*/  SYNCS.PHASECHK.TRANS64.TRYWAIT P1, [R0+URZ+0x100], R2 ;  /* 0x00010002000075a7 */ /* 0x0044e400080211ff */
[----:B---3--:R-:W-:Y:S05]  /*ab30*/  @!P1 NANOSLEEP.SYNCS 0x989680 ;  /* 0x009896800000995d */ /* 0x008fea0003900000 */
[----:B------:R-:W3:Y:S02]  /*ab40*/  @!P1 SYNCS.PHASECHK.TRANS64 P1, [R0+URZ+0x100], R2 ;  /* 0x00010002000095a7 */ /* 0x000ee400080210ff */
[----:B---3--:R-:W-:Y:S05]  /*ab50*/  @!P1 BRA `(.L_x_177) ;  /* 0xfffffffc00f09947 */ /* 0x008fea000383ffff */
[----:B------:R-:W-:Y:S05]  /*ab60*/  BRA `(.L_x_178) ;  /* 0xffffff9800a07947 */ /* 0x000fea000383ffff */
.L_x_83:
[----:B------:R-:W-:Y:S07]  /*ab70*/  MOV R0, UR20 ;  /* 0x0000001400007c02 */ /* 0x000fee0008000f00 */
.L_x_179:
[----:B-1----:R1:W2:Y:S02]  /*ab80*/  SYNCS.PHASECHK.TRANS64.TRYWAIT P0, [R0+URZ+0xd0], R2 ;  /* 0x0000d002000075a7 */ /* 0x0022a400080011ff */
[----:B--2---:R-:W-:Y:S05]  /*ab90*/  @!P0 NANOSLEEP.SYNCS 0x989680 ;  /* 0x009896800000895d */ /* 0x004fea0003900000 */
[----:B------:R-:W2:Y:S02]  /*aba0*/  @!P0 SYNCS.PHASECHK.TRANS64 P0, [R0+URZ+0xd0], R2 ;  /* 0x0000d002000085a7 */ /* 0x000ea400080010ff */
[----:B--2---:R-:W-:Y:S05]  /*abb0*/  @!P0 BRA `(.L_x_179) ;  /* 0xfffffffc00f08947 */ /* 0x004fea000383ffff */
[----:B------:R-:W-:Y:S05]  /*abc0*/  BRA `(.L_x_180) ;  /* 0xffffff9c00fc7947 */ /* 0x000fea000383ffff */
.L_x_86:
[----:B------:R-:W-:Y:S07]  /*abd0*/  MOV R0, UR20 ;  /* 0x0000001400007c02 */ /* 0x000fee0008000f00 */
.L_x_181:
[----:B-1----:R1:W2:Y:S02]  /*abe0*/  SYNCS.PHASECHK.TRANS64.TRYWAIT P2, [R0+URZ+0xc8], R2 ;  /* 0x0000c802000075a7 */ /* 0x0022a400080411ff */
[----:B--2---:R-:W-:Y:S05]  /*abf0*/  @!P2 NANOSLEEP.SYNCS 0x989680 ;  /* 0x009896800000a95d */ /* 0x004fea0003900000 */
[----:B------:R-:W2:Y:S02]  /*ac00*/  @!P2 SYNCS.PHASECHK.TRANS64 P2, [R0+URZ+0xc8], R2 ;  /* 0x0000c8020000a5a7 */ /* 0x000ea400080410ff */
[----:B--2---:R-:W-:Y:S05]  /*ac10*/  @!P2 BRA `(.L_x_181) ;  /* 0xfffffffc00f0a947 */ /* 0x004fea000383ffff */
[----:B------:R-:W-:Y:S05]  /*ac20*/  BRA `(.L_x_85) ;  /* 0xffffffa400607947 */ /* 0x000fea000383ffff */
.L_x_89:
[----:B------:R-:W-:Y:S07]  /*ac30*/  MOV R2, UR20 ;  /* 0x0000001400027c02 */ /* 0x000fee0008000f00 */
.L_x_182:
[----:B-1----:R1:W2:Y:S02]  /*ac40*/  SYNCS.PHASECHK.TRANS64.TRYWAIT P1, [R2+URZ+0xa0], R8 ;  /* 0x0000a008020075a7 */ /* 0x0022a400080211ff */
[----:B--2---:R-:W-:Y:S05]  /*ac50*/  @!P1 NANOSLEEP.SYNCS 0x989680 ;  /* 0x009896800000995d */ /* 0x004fea0003900000 */
[----:B------:R-:W2:Y:S02]  /*ac60*/  @!P1 SYNCS.PHASECHK.TRANS64 P1, [R2+URZ+0xa0], R8 ;  /* 0x0000a008020095a7 */ /* 0x000ea400080210ff */
[----:B--2---:R-:W-:Y:S05]  /*ac70*/  @!P1 BRA `(.L_x_182) ;  /* 0xfffffffc00f09947 */ /* 0x004fea000383ffff */
[----:B------:R-:W-:Y:S05]  /*ac80*/  BRA `(.L_x_183) ;  /* 0xffffffa800147947 */ /* 0x000fea000383ffff */
.L_x_90:
[----:B------:R-:W-:Y:S07]  /*ac90*/  MOV R2, UR20 ;  /* 0x0000001400027c02 */ /* 0x000fee0008000f00 */
.L_x_184:
[----:B-1----:R1:W2:Y:S02]  /*aca0*/  SYNCS.PHASECHK.TRANS64.TRYWAIT P1, [R2+URZ+0xa8], R8 ;  /* 0x0000a808020075a7 */ /* 0x0022a400080211ff */
[----:B--2---:R-:W-:Y:S05]  /*acb0*/  @!P1 NANOSLEEP.SYNCS 0x989680 ;  /* 0x009896800000995d */ /* 0x004fea0003900000 */
[----:B------:R-:W2:Y:S02]  /*acc0*/  @!P1 SYNCS.PHASECHK.TRANS64 P1, [R2+URZ+0xa8], R8 ;  /* 0x0000a808020095a7 */ /* 0x000ea400080210ff */
[----:B--2---:R-:W-:Y:S05]  /*acd0*/  @!P1 BRA `(.L_x_184) ;  /* 0xfffffffc00f09947 */ /* 0x004fea000383ffff */
[----:B------:R-:W-:Y:S05]  /*ace0*/  BRA `(.L_x_185) ;  /* 0xffffffa8005c7947 */ /* 0x000fea000383ffff */
.L_x_91:
[----:B------:R-:W-:Y:S07]  /*acf0*/  MOV R2, UR20 ;  /* 0x0000001400027c02 */ /* 0x000fee0008000f00 */
.L_x_186:
[----:B-1----:R1:W2:Y:S02]  /*ad00*/  SYNCS.PHASECHK.TRANS64.TRYWAIT P1, [R2+URZ+0xb0], R8 ;  /* 0x0000b008020075a7 */ /* 0x0022a400080211ff */
[----:B--2---:R-:W-:Y:S05]  /*ad10*/  @!P1 NANOSLEEP.SYNCS 0x989680 ;  /* 0x009896800000995d */ /* 0x004fea0003900000 */
[----:B------:R-:W2:Y:S02]  /*ad20*/  @!P1 SYNCS.PHASECHK.TRANS64 P1, [R2+URZ+0xb0], R8 ;  /* 0x0000b008020095a7 */ /* 0x000ea400080210ff */
[----:B--2---:R-:W-:Y:S05]  /*ad30*/  @!P1 BRA `(.L_x_186) ;  /* 0xfffffffc00f09947 */ /* 0x004fea000383ffff */
[----:B------:R-:W-:Y:S05]  /*ad40*/  BRA `(.L_x_187) ;  /* 0xffffffa800a47947 */ /* 0x000fea000383ffff */
.L_x_92:
[----:B------:R-:W-:Y:S07]  /*ad50*/  MOV R0, UR20 ;  /* 0x0000001400007c02 */ /* 0x000fee0008000f00 */
.L_x_188:
[----:B-1----:R1:W2:Y:S02]  /*ad60*/  SYNCS.PHASECHK.TRANS64.TRYWAIT P0, [R0+URZ+0xb8], R8 ;  /* 0x0000b808000075a7 */ /* 0x0022a400080011ff */
[----:B--2---:R-:W-:Y:S05]  /*ad70*/  @!P0 NANOSLEEP.SYNCS 0x989680 ;  /* 0x009896800000895d */ /* 0x004fea0003900000 */
[----:B------:R-:W2:Y:S02]  /*ad80*/  @!P0 SYNCS.PHASECHK.TRANS64 P0, [R0+URZ+0xb8], R8 ;  /* 0x0000b808000085a7 */ /* 0x000ea400080010ff */
[----:B--2---:R-:W-:Y:S05]  /*ad90*/  @!P0 BRA `(.L_x_188) ;  /* 0xfffffffc00f08947 */ /* 0x004fea000383ffff */
[----:B------:R-:W-:Y:S05]  /*ada0*/  BRA `(.L_x_189) ;  /* 0xffffffa800ec7947 */ /* 0x000fea000383ffff */
.L_x_94:
[----:B------:R-:W-:-:S07]  /*adb0*/  MOV R0, UR20 ;  /* 0x0000001400007c02 */ /* 0x000fce0008000f00 */
.L_x_190:
[----:B--2---:R2:W3:Y:S02]  /*adc0*/  SYNCS.PHASECHK.TRANS64.TRYWAIT P0, [R0+URZ+0xa0], R2 ;  /* 0x0000a002000075a7 */ /* 0x0044e400080011ff */
[----:B---3--:R-:W-:Y:S05]  /*add0*/  @!P0 NANOSLEEP.SYNCS 0x989680 ;  /* 0x009896800000895d */ /* 0x008fea0003900000 */
[----:B------:R-:W3:Y:S02]  /*ade0*/  @!P0 SYNCS.PHASECHK.TRANS64 P0, [R0+URZ+0xa0], R2 ;  /* 0x0000a002000085a7 */ /* 0x000ee400080010ff */
[----:B---3--:R-:W-:Y:S05]  /*adf0*/  @!P0 BRA `(.L_x_190) ;  /* 0xfffffffc00f08947 */ /* 0x008fea000383ffff */
[----:B------:R-:W-:Y:S05]  /*ae00*/  BRA `(.L_x_191) ;  /* 0xffffffac00587947 */ /* 0x000fea000383ffff */
.L_x_95:
[----:B--2---:R-:W-:-:S07]  /*ae10*/  MOV R0, UR20 ;  /* 0x0000001400007c02 */ /* 0x004fce0008000f00 */
.L_x_192:
[----:B--2---:R2:W3:Y:S02]  /*ae20*/  SYNCS.PHASECHK.TRANS64.TRYWAIT P0, [R0+URZ+0xa8], R2 ;  /* 0x0000a802000075a7 */ /* 0x0044e400080011ff */
[----:B---3--:R-:W-:Y:S05]  /*ae30*/  @!P0 NANOSLEEP.SYNCS 0x989680 ;  /* 0x009896800000895d */ /* 0x008fea0003900000 */
[----:B------:R-:W3:Y:S02]  /*ae40*/  @!P0 SYNCS.PHASECHK.TRANS64 P0, [R0+URZ+0xa8], R2 ;  /* 0x0000a802000085a7 */ /* 0x000ee400080010ff */
[----:B---3--:R-:W-:Y:S05]  /*ae50*/  @!P0 BRA `(.L_x_192) ;  /* 0xfffffffc00f08947 */ /* 0x008fea000383ffff */
[----:B------:R-:W-:Y:S05]  /*ae60*/  BRA `(.L_x_193) ;  /* 0xffffffac00487947 */ /* 0x000fea000383ffff */
.L_x_96:
[----:B--2---:R-:W-:-:S07]  /*ae70*/  MOV R0, UR20 ;  /* 0x0000001400007c02 */ /* 0x004fce0008000f00 */
.L_x_194:
[----:B--2---:R2:W3:Y:S02]  /*ae80*/  SYNCS.PHASECHK.TRANS64.TRYWAIT P0, [R0+URZ+0xb0], R2 ;  /* 0x0000b002000075a7 */ /* 0x0044e400080011ff */
[----:B---3--:R-:W-:Y:S05]  /*ae90*/  @!P0 NANOSLEEP.SYNCS 0x989680 ;  /* 0x009896800000895d */ /* 0x008fea0003900000 */
[----:B------:R-:W3:Y:S02]  /*aea0*/  @!P0 SYNCS.PHASECHK.TRANS64 P0, [R0+URZ+0xb0], R2 ;  /* 0x0000b002000085a7 */ /* 0x000ee400080010ff */
[----:B---3--:R-:W-:Y:S05]  /*aeb0*/  @!P0 BRA `(.L_x_194) ;  /* 0xfffffffc00f08947 */ /* 0x008fea000383ffff */
[----:B------:R-:W-:Y:S05]  /*aec0*/  BRA `(.L_x_195) ;  /* 0xffffffac00387947 */ /* 0x000fea000383ffff */
.L_x_98:
[----:B------:R-:W-:Y:S07]  /*aed0*/  MOV R0, UR50 ;  /* 0x0000003200007c02 */ /* 0x000fee0008000f00 */
.L_x_196:
[----:B-1----:R1:W2:Y:S02]  /*aee0*/  SYNCS.PHASECHK.TRANS64.TRYWAIT P0, [R0+URZ+0xd0], R2 ;  /* 0x0000d002000075a7 */ /* 0x0022a400080011ff */
[----:B--2---:R-:W-:Y:S05]  /*aef0*/  @!P0 NANOSLEEP.SYNCS 0x989680 ;  /* 0x009896800000895d */ /* 0x004fea0003900000 */
[----:B------:R-:W2:Y:S02]  /*af00*/  @!P0 SYNCS.PHASECHK.TRANS64 P0, [R0+URZ+0xd0], R2 ;  /* 0x0000d002000085a7 */ /* 0x000ea400080010ff */
[----:B--2---:R-:W-:Y:S05]  /*af10*/  @!P0 BRA `(.L_x_196) ;  /* 0xfffffffc00f08947 */ /* 0x004fea000383ffff */
[----:B------:R-:W-:Y:S05]  /*af20*/  BRA `(.L_x_197) ;  /* 0xffffffb000107947 */ /* 0x000fea000383ffff */
.L_x_109:
[----:B-1----:R-:W-:Y:S04]  /*af30*/  MOV R2, UR50 ;  /* 0x0000003200027c02 */ /* 0x002fe80008000f00 */
[----:B------:R1:W2:Y:S03]  /*af40*/  SYNCS.PHASECHK.TRANS64.TRYWAIT P1, [R2+URZ+0x80], R3 ;  /* 0x00008003020075a7 */ /* 0x0002a600080211ff */
[----:B--2---:R-:W-:Y:S05]  /*af50*/  @!P1 NANOSLEEP.SYNCS 0x989680 ;  /* 0x009896800000995d */ /* 0x004fea0003900000 */
[----:B------:R-:W2:Y:S02]  /*af60*/  @!P1 SYNCS.PHASECHK.TRANS64 P1, [R2+URZ+0x80], R3 ;  /* 0x00008003020095a7 */ /* 0x000ea400080210ff */
[----:B--2---:R-:W-:Y:S05]  /*af70*/  @!P1 BRA `(.L_x_109) ;  /* 0xfffffffc00ec9947 */ /* 0x004fea000383ffff */
[----:B------:R-:W-:Y:S05]  /*af80*/  BRA `(.L_x_108) ;  /* 0xffffffc000047947 */ /* 0x000fea000383ffff */
.L_x_111:
[----:B-1----:R1:W4:Y:S02]  /*af90*/  SYNCS.PHASECHK.TRANS64.TRYWAIT P0, [R103+URZ+0xe0], R0 ;  /* 0x0000e000670075a7 */ /* 0x00232400080011ff */
[----:B----4-:R-:W-:Y:S05]  /*afa0*/  @!P0 NANOSLEEP.SYNCS 0x989680 ;  /* 0x009896800000895d */ /* 0x010fea0003900000 */
[----:B------:R-:W4:Y:S02]  /*afb0*/  @!P0 SYNCS.PHASECHK.TRANS64 P0, [R103+URZ+0xe0], R0 ;  /* 0x0000e000670085a7 */ /* 0x000f2400080010ff */
[----:B----4-:R-:W-:Y:S05]  /*afc0*/  @!P0 BRA `(.L_x_111) ;  /* 0xfffffffc00f08947 */ /* 0x010fea000383ffff */
[----:B------:R-:W-:Y:S05]  /*afd0*/  BRA `(.L_x_110) ;  /* 0xffffffc0002c7947 */ /* 0x000fea000383ffff */
.L_x_120:
[----:B---3--:R3:W4:Y:S02]  /*afe0*/  SYNCS.PHASECHK.TRANS64.TRYWAIT P0, [R2+URZ+0x80], R0 ;  /* 0x00008000020075a7 */ /* 0x00872400080011ff */
[----:B----4-:R-:W-:Y:S05]  /*aff0*/  @!P0 NANOSLEEP.SYNCS 0x989680 ;  /* 0x009896800000895d */ /* 0x010fea0003900000 */
[----:B------:R-:W4:Y:S02]  /*b000*/  @!P0 SYNCS.PHASECHK.TRANS64 P0, [R2+URZ+0x80], R0 ;  /* 0x00008000020085a7 */ /* 0x000f2400080010ff */
[----:B----4-:R-:W-:Y:S05]  /*b010*/  @!P0 BRA `(.L_x_120) ;  /* 0xfffffffc00f08947 */ /* 0x010fea000383ffff */
[----:B------:R-:W-:Y:S05]  /*b020*/  BRA `(.L_x_119) ;  /* 0xffffffcc00147947 */ /* 0x000fea000383ffff */
.L_x_128:
[----:B-1----:R1:W3:Y:S02]  /*b030*/  SYNCS.PHASECHK.TRANS64.TRYWAIT P0, [R6+URZ+0x80], R5 ;  /* 0x00008005060075a7 */ /* 0x0022e400080011ff */
[----:B---3--:R-:W-:Y:S05]  /*b040*/  @!P0 NANOSLEEP.SYNCS 0x989680 ;  /* 0x009896800000895d */ /* 0x008fea0003900000 */
[----:B------:R-:W3:Y:S02]  /*b050*/  @!P0 SYNCS.PHASECHK.TRANS64 P0, [R6+URZ+0x80], R5 ;  /* 0x00008005060085a7 */ /* 0x000ee400080010ff */
[----:B---3--:R-:W-:Y:S05]  /*b060*/  @!P0 BRA `(.L_x_128) ;  /* 0xfffffffc00f08947 */ /* 0x008fea000383ffff */
[----:B------:R-:W-:Y:S05]  /*b070*/  BRA `(.L_x_127) ;  /* 0xffffffd800207947 */ /* 0x000fea000383ffff */
.L_x_136:
[----:B---3--:R3:W4:Y:S02]  /*b080*/  SYNCS.PHASECHK.TRANS64.TRYWAIT P0, [R2+URZ+0x80], R5 ;  /* 0x00008005020075a7 */ /* 0x00872400080011ff */
[----:B----4-:R-:W-:Y:S05]  /*b090*/  @!P0 NANOSLEEP.SYNCS 0x989680 ;  /* 0x009896800000895d */ /* 0x010fea0003900000 */
[----:B------:R-:W4:Y:S02]  /*b0a0*/  @!P0 SYNCS.PHASECHK.TRANS64 P0, [R2+URZ+0x80], R5 ;  /* 0x00008005020085a7 */ /* 0x000f2400080010ff */
[----:B----4-:R-:W-:Y:S05]  /*b0b0*/  @!P0 BRA `(.L_x_136) ;  /* 0xfffffffc00f08947 */ /* 0x010fea000383ffff */
[----:B------:R-:W-:Y:S05]  /*b0c0*/  BRA `(.L_x_135) ;  /* 0xffffffe400287947 */ /* 0x000fea000383ffff */
        .weak           $__internal_0_$__cuda_sm10x_tcgen05_guardrail_trap_col_being_dealloced_not_returned_by_alloc
        .type           $__internal_0_$__cuda_sm10x_tcgen05_guardrail_trap_col_being_dealloced_not_returned_by_alloc,@function
        .size           $__internal_0_$__cuda_sm10x_tcgen05_guardrail_trap_col_being_dealloced_not_returned_by_alloc,($__internal_1_$__cuda_sm10x_tcgen05_guardrail_trap_phase_invalid_during_alloc - $__internal_0_$__cuda_sm10x_tcgen05_guardrail_trap_col_being_dealloced_not_returned_by_alloc)
$__internal_0_$__cuda_sm10x_tcgen05_guardrail_trap_col_being_dealloced_not_returned_by_alloc:
[----:B------:R-:W-:Y:S05]  /*b0d0*/  BPT.TRAP 0x1 ;  /* 0x000000040000795c */ /* 0x000fea0000300000 */
[----:B------:R-:W-:-:S04]  /*b0e0*/  HFMA2 R3, -RZ, RZ, 0, 0 ;  /* 0x00000000ff037431 */ /* 0x000fc800000001ff */
[----:B------:R-:W-:Y:S05]  /*b0f0*/  RET.REL.NODEC R2 `(_ZN7cutlass13device_kernelINS_4conv6kernel13ConvUniversalINS1_16ConvProblemShapeILNS1_8OperatorE0ELi3EEENS1_10collective14CollectiveConvINS1_47MainloopSm100TmaUmmaWarpSpecializedImplicitGemmILS5_0ELi8ELi3ELi1ELi2EN4cute5tupleIJNSA_1CILi2EEENSC_ILi1EEESE_EEEEENSB_IJNSC_ILi256EEENSC_ILi128EEENSB_IJNSC_ILi64EEEEEEEEENS_6half_tESM_NSA_8TiledMMAINSA_8MMA_AtomIJNSA_26SM100_MMA_F16BF16_2x1SM_SSISM_SM_fLi256ELi128ELNSA_4UMMA5MajorE0ELSR_0ELNSQ_7ScaleInE0ELSS_0EEEEEENSA_6LayoutINSB_IJSE_SE_SE_EEENSB_IJNSC_ILi0EEESX_SX_EEEEENSB_IJNSA_10UnderscoreES10_S10_EEEEENS7_6detail27Sm100ImplicitGemmTileTraitsINSA_25SM100_TMA_2SM_LOAD_IM2COLENSA_14ComposedLayoutINSA_7SwizzleILi3ELi4ELi3EEENSA_18smem_ptr_flag_bitsILi16EEENSV_INSB_IJNSC_ILi8EEESJ_EEENSB_IJSJ_SE_EEEEEEEvEENS14_INSA_18SM100_TMA_2SM_LOADES1F_vEEEENS_8epilogue10collective18CollectiveEpilogueINS1K_23Sm100TmaWarpSpecializedILi4ELi2ELi32ELb1ELb0EEEJNSB_IJSI_SI_SK_EEENSB_IJNSV_ISI_SE_EENSV_INSC_ILi32EEESE_EEEEESM_NSB_IJNSB_IJllllEEESE_SX_EEESM_S1V_NS1K_6fusion15FusionCallbacksIS1O_NS1W_17LinearCombinationISM_fSM_fLNS_15FloatRoundStyleE2EEES1P_S1T_JEEENSA_5SM1004TMEM4LOAD26SM100_TMEM_LOAD_32dp32b32xENSA_20SM90_TMA_LOAD_IM2COLENS16_INS17_ILi2ELi4ELi3EEES1A_NSV_INSB_IJS1B_S1R_EEENSB_IJS1R_SE_EEEEEEENSA_39AutoVectorizingCopyWithAssumedAlignmentILi128EEENSA_21SM90_TMA_STORE_IM2COLES2B_S2D_S2D_EEEvvEEEEvNT_6ParamsE) ;  /* 0xffffff4c02c07950 */ /* 0x000fea0003c3ffff */
        .weak           $__internal_1_$__cuda_sm10x_tcgen05_guardrail_trap_phase_invalid_during_alloc
        .type           $__internal_1_$__cuda_sm10x_tcgen05_guardrail_trap_phase_invalid_during_alloc,@function
        .size           $__internal_1_$__cuda_sm10x_tcgen05_guardrail_trap_phase_invalid_during_alloc,($__internal_2_$__cuda_sm10x_tcgen05_guardrail_trap_unallocated_columns_being_dealloced - $__internal_1_$__cuda_sm10x_tcgen05_guardrail_trap_phase_invalid_during_alloc)
$__internal_1_$__cuda_sm10x_tcgen05_guardrail_trap_phase_invalid_during_alloc:
[----:B------:R-:W-:Y:S05]  /*b100*/  BPT.TRAP 0x1 ;  /* 0x000000040000795c */ /* 0x000fea0000300000 */
[----:B------:R-:W-:-:S04]  /*b110*/  MOV R5, 0x0 ;  /* 0x0000000000057802 */ /* 0x000fc80000000f00 */
[----:B------:R-:W-:Y:S05]  /*b120*/  RET.REL.NODEC R4 `(_ZN7cutlass13device_kernelINS_4conv6kernel13ConvUniversalINS1_16ConvProblemShapeILNS1_8OperatorE0ELi3EEENS1_10collective14CollectiveConvINS1_47MainloopSm100TmaUmmaWarpSpecializedImplicitGemmILS5_0ELi8ELi3ELi1ELi2EN4cute5tupleIJNSA_1CILi2EEENSC_ILi1EEESE_EEEEENSB_IJNSC_ILi256EEENSC_ILi128EEENSB_IJNSC_ILi64EEEEEEEEENS_6half_tESM_NSA_8TiledMMAINSA_8MMA_AtomIJNSA_26SM100_MMA_F16BF16_2x1SM_SSISM_SM_fLi256ELi128ELNSA_4UMMA5MajorE0ELSR_0ELNSQ_7ScaleInE0ELSS_0EEEEEENSA_6LayoutINSB_IJSE_SE_SE_EEENSB_IJNSC_ILi0EEESX_SX_EEEEENSB_IJNSA_10UnderscoreES10_S10_EEEEENS7_6detail27Sm100ImplicitGemmTileTraitsINSA_25SM100_TMA_2SM_LOAD_IM2COLENSA_14ComposedLayoutINSA_7SwizzleILi3ELi4ELi3EEENSA_18smem_ptr_flag_bitsILi16EEENSV_INSB_IJNSC_ILi8EEESJ_EEENSB_IJSJ_SE_EEEEEEEvEENS14_INSA_18SM100_TMA_2SM_LOADES1F_vEEEENS_8epilogue10collective18CollectiveEpilogueINS1K_23Sm100TmaWarpSpecializedILi4ELi2ELi32ELb1ELb0EEEJNSB_IJSI_SI_SK_EEENSB_IJNSV_ISI_SE_EENSV_INSC_ILi32EEESE_EEEEESM_NSB_IJNSB_IJllllEEESE_SX_EEESM_S1V_NS1K_6fusion15FusionCallbacksIS1O_NS1W_17LinearCombinationISM_fSM_fLNS_15FloatRoundStyleE2EEES1P_S1T_JEEENSA_5SM1004TMEM4LOAD26SM100_TMEM_LOAD_32dp32b32xENSA_20SM90_TMA_LOAD_IM2COLENS16_INS17_ILi2ELi4ELi3EEES1A_NSV_INSB_IJS1B_S1R_EEENSB_IJS1R_SE_EEEEEEENSA_39AutoVectorizingCopyWithAssumedAlignmentILi128EEENSA_21SM90_TMA_STORE_IM2COLES2B_S2D_S2D_EEEvvEEEEvNT_6ParamsE) ;  /* 0xffffff4c04b47950 */ /* 0x000fea0003c3ffff */
        .weak           $__internal_2_$__cuda_sm10x_tcgen05_guardrail_trap_unallocated_columns_being_dealloced
        .type           $__internal_2_$__cuda_sm10x_tcgen05_guardrail_trap_unallocated_columns_being_dealloced,@function
        .size           $__internal_2_$__cuda_sm10x_tcgen05_guardrail_trap_unallocated_columns_being_dealloced,(.L_x_199 - $__internal_2_$__cuda_sm10x_tcgen05_guardrail_trap_unallocated_columns_being_dealloced)
$__internal_2_$__cuda_sm10x_tcgen05_guardrail_trap_unallocated_columns_being_dealloced:
[----:B------:R-:W-:Y:S05]  /*b130*/  BPT.TRAP 0x1 ;  /* 0x000000040000795c */ /* 0x000fea0000300000 */
[----:B------:R-:W-:-:S04]  /*b140*/  HFMA2 R3, -RZ, RZ, 0, 0 ;  /* 0x00000000ff037431 */ /* 0x000fc800000001ff */
[----:B------:R-:W-:Y:S05]  /*b150*/  RET.REL.NODEC R2 `(_ZN7cutlass13device_kernelINS_4conv6kernel13ConvUniversalINS1_16ConvProblemShapeILNS1_8OperatorE0ELi3EEENS1_10collective14CollectiveConvINS1_47MainloopSm100TmaUmmaWarpSpecializedImplicitGemmILS5_0ELi8ELi3ELi1ELi2EN4cute5tupleIJNSA_1CILi2EEENSC_ILi1EEESE_EEEEENSB_IJNSC_ILi256EEENSC_ILi128EEENSB_IJNSC_ILi64EEEEEEEEENS_6half_tESM_NSA_8TiledMMAINSA_8MMA_AtomIJNSA_26SM100_MMA_F16BF16_2x1SM_SSISM_SM_fLi256ELi128ELNSA_4UMMA5MajorE0ELSR_0ELNSQ_7ScaleInE0ELSS_0EEEEEENSA_6LayoutINSB_IJSE_SE_SE_EEENSB_IJNSC_ILi0EEESX_SX_EEEEENSB_IJNSA_10UnderscoreES10_S10_EEEEENS7_6detail27Sm100ImplicitGemmTileTraitsINSA_25SM100_TMA_2SM_LOAD_IM2COLENSA_14ComposedLayoutINSA_7SwizzleILi3ELi4ELi3EEENSA_18smem_ptr_flag_bitsILi16EEENSV_INSB_IJNSC_ILi8EEESJ_EEENSB_IJSJ_SE_EEEEEEEvEENS14_INSA_18SM100_TMA_2SM_LOADES1F_vEEEENS_8epilogue10collective18CollectiveEpilogueINS1K_23Sm100TmaWarpSpecializedILi4ELi2ELi32ELb1ELb0EEEJNSB_IJSI_SI_SK_EEENSB_IJNSV_ISI_SE_EENSV_INSC_ILi32EEESE_EEEEESM_NSB_IJNSB_IJllllEEESE_SX_EEESM_S1V_NS1K_6fusion15FusionCallbacksIS1O_NS1W_17LinearCombinationISM_fSM_fLNS_15FloatRoundStyleE2EEES1P_S1T_JEEENSA_5SM1004TMEM4LOAD26SM100_TMEM_LOAD_32dp32b32xENSA_20SM90_TMA_LOAD_IM2COLENS16_INS17_ILi2ELi4ELi3EEES1A_NSV_INSB_IJS1B_S1R_EEENSB_IJS1R_SE_EEEEEEENSA_39AutoVectorizingCopyWithAssumedAlignmentILi128EEENSA_21SM90_TMA_STORE_IM2COLES2B_S2D_S2D_EEEvvEEEEvNT_6ParamsE) ;  /* 0xffffff4c02a87950 */ /* 0x000fea0003c3ffff */
.L_x_198:
[----:B------:R-:W-:-:S00]  /*b160*/  BRA `(.L_x_198) ;  /* 0xfffffffc00fc7947 */ /* 0x000fc0000383ffff */
[----:B------:R-:W-:-:S00]  /*b170*/  NOP ;  /* 0x0000000000007918 */ /* 0x000fc00000000000 */
        /* <DEDUP_REMOVED lines=8> */
.L_x_199:


//--------------------- .nv.global.init           --------------------------
	.section	.nv.global.init,"aw",@progbits
.nv.global.init:
	.type		$str$29,@object
	.size		$str$29,($str$30 - $str$29)
$str$29:
        /*0000*/ 	.byte	0x28, 0x61, 0x64, 0x64, 0x72, 0x65, 0x73, 0x73, 0x20, 0x26, 0x20, 0x6d, 0x61, 0x73, 0x6b, 0x29
        /*0010*/ 	.byte	0x20, 0x3d, 0x3d, 0x20, 0x30, 0x00
	.type		$str$30,@object
	.size		$str$30,($str$28 - $str$30)
$str$30:
        /*0016*/ 	.byte	0x2f, 0x74, 0x6d, 0x70, 0x2f, 0x63, 0x75, 0x74, 0x6c, 0x61, 0x73, 0x73, 0x5f, 0x73, 0x77, 0x65
        /*0026*/ 	.byte	0x65, 0x70, 0x5f, 0x73, 0x72, 0x63, 0x2f, 0x69, 0x6e, 0x63, 0x6c, 0x75, 0x64, 0x65, 0x2f, 0x63
        /*0036*/ 	.byte	0x75, 0x74, 0x65, 0x2f, 0x70, 0x6f, 0x69, 0x6e, 0x74, 0x65, 0x72, 0x5f, 0x66, 0x6c, 0x61, 0x67
        /*0046*/ 	.byte	0x67, 0x65, 0x64, 0x2e, 0x68, 0x70, 0x70, 0x00
	.type		$str$28,@object
	.size		$str$28,($str$27 - $str$28)
$str$28:
        /*004e*/ 	.byte	0x2f, 0x74, 0x6d, 0x70, 0x2f, 0x63, 0x75, 0x74, 0x6c, 0x61, 0x73, 0x73, 0x5f, 0x73, 0x77, 0x65
        /*005e*/ 	.byte	0x65, 0x70, 0x5f, 0x73, 0x72, 0x63, 0x2f, 0x69, 0x6e, 0x63, 0x6c, 0x75, 0x64, 0x65, 0x2f, 0x63
        /*006e*/ 	.byte	0x75, 0x74, 0x65, 0x2f, 0x61, 0x74, 0x6f, 0x6d, 0x2f, 0x63, 0x6f, 0x70, 0x79, 0x5f, 0x74, 0x72
        /*007e*/ 	.byte	0x61, 0x69, 0x74, 0x73, 0x5f, 0x73, 0x6d, 0x31, 0x30, 0x30, 0x2e, 0x68, 0x70, 0x70, 0x00
	.type		$str$27,@object
	.size		$str$27,(__unnamed_1 - $str$27)
$str$27:
        /*008d*/ 	.byte	0x28, 0x28, 0x75, 0x69, 0x6e, 0x74, 0x33, 0x32, 0x5f, 0x74, 0x28, 0x74, 0x68, 0x72, 0x65, 0x61
        /*009d*/ 	.byte	0x64, 0x49, 0x64, 0x78, 0x2e, 0x78, 0x29, 0x20, 0x2f, 0x20, 0x33, 0x32, 0x29, 0x20, 0x25, 0x20
        /*00ad*/ 	.byte	0x34, 0x29, 0x20, 0x3d, 0x3d, 0x20, 0x28, 0x28, 0x28, 0x74, 0x6d, 0x65, 0x6d, 0x5f, 0x61, 0x64
        /*00bd*/ 	.byte	0x64, 0x72, 0x20, 0x3e, 0x3e, 0x20, 0x31, 0x36, 0x29, 0x20, 0x2f, 0x20, 0x33, 0x32, 0x29, 0x20
        /*00cd*/ 	.byte	0x25, 0x20, 0x34, 0x29, 0x00
	.type		__unnamed_1,@object
	.size		__unnamed_1,(__unnamed_2 - __unnamed_1)
__unnamed_1:
        /*00d2*/ 	.byte	0x61, 0x75, 0x74, 0x6f, 0x20, 0x63, 0x75, 0x74, 0x65, 0x3a, 0x3a, 0x61, 0x73, 0x5f, 0x70, 0x6f
        /* <DEDUP_REMOVED lines=24> */
        /*0262*/ 	.byte	0x3e, 0x3e, 0x3e, 0x3e, 0x5d, 0x00
	.type		__unnamed_2,@object
	.size		__unnamed_2,(.L_2 - __unnamed_2)
__unnamed_2:
        /* <DEDUP_REMOVED lines=42> */
        /*0508*/ 	.byte	0x3e, 0x3e, 0x5d, 0x00
.L_2:


//--------------------- .nv.shared._ZN7cutlass13device_kernelINS_4conv6kernel13ConvUniversalINS1_16ConvProblemShapeILNS1_8OperatorE0ELi3EEENS1_10collective14CollectiveConvINS1_47MainloopSm100TmaUmmaWarpSpecializedImplicitGemmILS5_0ELi8ELi3ELi1ELi2EN4cute5tupleIJNSA_1CILi2EEENSC_ILi1EEESE_EEEEENSB_IJNSC_ILi256EEENSC_ILi128EEENSB_IJNSC_ILi64EEEEEEEEENS_6half_tESM_NSA_8TiledMMAINSA_8MMA_AtomIJNSA_26SM100_MMA_F16BF16_2x1SM_SSISM_SM_fLi256ELi128ELNSA_4UMMA5MajorE0ELSR_0ELNSQ_7ScaleInE0ELSS_0EEEEEENSA_6LayoutINSB_IJSE_SE_SE_EEENSB_IJNSC_ILi0EEESX_SX_EEEEENSB_IJNSA_10UnderscoreES10_S10_EEEEENS7_6detail27Sm100ImplicitGemmTileTraitsINSA_25SM100_TMA_2SM_LOAD_IM2COLENSA_14ComposedLayoutINSA_7SwizzleILi3ELi4ELi3EEENSA_18smem_ptr_flag_bitsILi16EEENSV_INSB_IJNSC_ILi8EEESJ_EEENSB_IJSJ_SE_EEEEEEEvEENS14_INSA_18SM100_TMA_2SM_LOADES1F_vEEEENS_8epilogue10collective18CollectiveEpilogueINS1K_23Sm100TmaWarpSpecializedILi4ELi2ELi32ELb1ELb0EEEJNSB_IJSI_SI_SK_EEENSB_IJNSV_ISI_SE_EENSV_INSC_ILi32EEESE_EEEEESM_NSB_IJNSB_IJllllEEESE_SX_EEESM_S1V_NS1K_6fusion15FusionCallbacksIS1O_NS1W_17LinearCombinationISM_fSM_fLNS_15FloatRoundStyleE2EEES1P_S1T_JEEENSA_5SM1004TMEM4LOAD26SM100_TMEM_LOAD_32dp32b32xENSA_20SM90_TMA_LOAD_IM2COLENS16_INS17_ILi2ELi4ELi3EEES1A_NSV_INSB_IJS1B_S1R_EEENSB_IJS1R_SE_EEEEEEENSA_39AutoVectorizingCopyWithAssumedAlignmentILi128EEENSA_21SM90_TMA_STORE_IM2COLES2B_S2D_S2D_EEEvvEEEEvNT_6ParamsE --------------------------
	.section	.nv.shared._ZN7cutlass13device_kernelINS_4conv6kernel13ConvUniversalINS1_16ConvProblemShapeILNS1_8OperatorE0ELi3EEENS1_10collective14CollectiveConvINS1_47MainloopSm100TmaUmmaWarpSpecializedImplicitGemmILS5_0ELi8ELi3ELi1ELi2EN4cute5tupleIJNSA_1CILi2EEENSC_ILi1EEESE_EEEEENSB_IJNSC_ILi256EEENSC_ILi128EEENSB_IJNSC_ILi64EEEEEEEEENS_6half_tESM_NSA_8TiledMMAINSA_8MMA_AtomIJNSA_26SM100_MMA_F16BF16_2x1SM_SSISM_SM_fLi256ELi128ELNSA_4UMMA5MajorE0ELSR_0ELNSQ_7ScaleInE0ELSS_0EEEEEENSA_6LayoutINSB_IJSE_SE_SE_EEENSB_IJNSC_ILi0EEESX_SX_EEEEENSB_IJNSA_10UnderscoreES10_S10_EEEEENS7_6detail27Sm100ImplicitGemmTileTraitsINSA_25SM100_TMA_2SM_LOAD_IM2COLENSA_14ComposedLayoutINSA_7SwizzleILi3ELi4ELi3EEENSA_18smem_ptr_flag_bitsILi16EEENSV_INSB_IJNSC_ILi8EEESJ_EEENSB_IJSJ_SE_EEEEEEEvEENS14_INSA_18SM100_TMA_2SM_LOADES1F_vEEEENS_8epilogue10collective18CollectiveEpilogueINS1K_23Sm100TmaWarpSpecializedILi4ELi2ELi32ELb1ELb0EEEJNSB_IJSI_SI_SK_EEENSB_IJNSV_ISI_SE_EENSV_INSC_ILi32EEESE_EEEEESM_NSB_IJNSB_IJllllEEESE_SX_EEESM_S1V_NS1K_6fusion15FusionCallbacksIS1O_NS1W_17LinearCombinationISM_fSM_fLNS_15FloatRoundStyleE2EEES1P_S1T_JEEENSA_5SM1004TMEM4LOAD26SM100_TMEM_LOAD_32dp32b32xENSA_20SM90_TMA_LOAD_IM2COLENS16_INS17_ILi2ELi4ELi3EEES1A_NSV_INSB_IJS1B_S1R_EEENSB_IJS1R_SE_EEEEEEENSA_39AutoVectorizingCopyWithAssumedAlignmentILi128EEENSA_21SM90_TMA_STORE_IM2COLES2B_S2D_S2D_EEEvvEEEEvNT_6ParamsE,"aw",@nobits
	.sectionflags	@""
	.align	16
	.zero		1024


//--------------------- .nv.shared.reserved.0     --------------------------
	.section	.nv.shared.reserved.0,"aw",@nobits
	.weak		__nv_reservedSMEM_offset_0_alias
	.size		__nv_reservedSMEM_offset_0_alias, 0, 64
	.other		__nv_reservedSMEM_offset_0_alias,@"STO_CUDA_RESERVED_SHARED STV_DEFAULT"
__nv_reservedSMEM_offset_0_alias:
	.zero		0
.nv.shared.reserved.0:
	.zero		64
	.weak		__nv_reservedSMEM_tcgen05_partition
	.type		__nv_reservedSMEM_tcgen05_partition,@object
	.size		__nv_reservedSMEM_tcgen05_partition,(.L_0 - __nv_reservedSMEM_tcgen05_partition)
__nv_reservedSMEM_tcgen05_partition:
	.zero		32
.L_0:


//--------------------- .nv.global                --------------------------
	.section	.nv.global,"aw",@nobits
.nv.global:
	.type		_ZN39_INTERNAL_f4405e6e_4_k_cu_08cfca28_36094cute1_E,@object
	.size		_ZN39_INTERNAL_f4405e6e_4_k_cu_08cfca28_36094cute1_E,(_ZN39_INTERNAL_f4405e6e_4_k_cu_08cfca28_36094cuda3std3__45__cpo6cbeginE - _ZN39_INTERNAL_f4405e6e_4_k_cu_08cfca28_36094cute1_E)
_ZN39_INTERNAL_f4405e6e_4_k_cu_08cfca28_36094cute1_E:
	.zero		1
	.type		_ZN39_INTERNAL_f4405e6e_4_k_cu_08cfca28_36094cuda3std3__45__cpo6cbeginE,@object
	.size		_ZN39_INTERNAL_f4405e6e_4_k_cu_08cfca28_36094cuda3std3__45__cpo6cbeginE,(_ZN39_INTERNAL_f4405e6e_4_k_cu_08cfca28_36094cuda3std3__48in_placeE - _ZN39_INTERNAL_f4405e6e_4_k_cu_08cfca28_36094cuda3std3__45__cpo6cbeginE)
_ZN39_INTERNAL_f4405e6e_4_k_cu_08cfca28_36094cuda3std3__45__cpo6cbeginE:
	.zero		1
	.type		_ZN39_INTERNAL_f4405e6e_4_k_cu_08cfca28_36094cuda3std3__48in_placeE,@object
	.size		_ZN39_INTERNAL_f4405e6e_4_k_cu_08cfca28_36094cuda3std3__48in_placeE,(_ZN39_INTERNAL_f4405e6e_4_k_cu_08cfca28_36094cuda3std6ranges3__45__cpo9iter_moveE - _ZN39_INTERNAL_f4405e6e_4_k_cu_08cfca28_36094cuda3std3__48in_placeE)
_ZN39_INTERNAL_f4405e6e_4_k_cu_08cfca28_36094cuda3std3__48in_placeE:
	.zero		1
	.type		_ZN39_INTERNAL_f4405e6e_4_k_cu_08cfca28_36094cuda3std6ranges3__45__cpo9iter_moveE,@object
	.size		_ZN39_INTERNAL_f4405e6e_4_k_cu_08cfca28_36094cuda3std6ranges3__45__cpo9iter_moveE,(_ZN39_INTERNAL_f4405e6e_4_k_cu_08cfca28_36094cuda3std3__45__cpo5beginE - _ZN39_INTERNAL_f4405e6e_4_k_cu_08cfca28_36094cuda3std6ranges3__45__cpo9iter_moveE)
_ZN39_INTERNAL_f4405e6e_4_k_cu_08cfca28_36094cuda3std6ranges3__45__cpo9iter_moveE:
	.zero		1
	.type		_ZN39_INTERNAL_f4405e6e_4_k_cu_08cfca28_36094cuda3std3__45__cpo5beginE,@object
	.size		_ZN39_INTERNAL_f4405e6e_4_k_cu_08cfca28_36094cuda3std3__45__cpo5beginE,(_ZN39_INTERNAL_f4405e6e_4_k_cu_08cfca28_36094cuda3std3__441_GLOBAL__N__f4405e6e_4_k_cu_08cfca28_36096ignoreE - _ZN39_INTERNAL_f4405e6e_4_k_cu_08cfca28_36094cuda3std3__45__cpo5beginE)
_ZN39_INTERNAL_f4405e6e_4_k_cu_08cfca28_36094cuda3std3__45__cpo5beginE:
	.zero		1
	.type		_ZN39_INTERNAL_f4405e6e_4_k_cu_08cfca28_36094cuda3std3__441_GLOBAL__N__f4405e6e_4_k_cu_08cfca28_36096ignoreE,@object
	.size		_ZN39_INTERNAL_f4405e6e_4_k_cu_08cfca28_36094cuda3std3__441_GLOBAL__N__f4405e6e_4_k_cu_08cfca28_36096ignoreE,(_ZN39_INTERNAL_f4405e6e_4_k_cu_08cfca28_36094cute7productE - _ZN39_INTERNAL_f4405e6e_4_k_cu_08cfca28_36094cuda3std3__441_GLOBAL__N__f4405e6e_4_k_cu_08cfca28_36096ignoreE)
_ZN39_INTERNAL_f4405e6e_4_k_cu_08cfca28_36094cuda3std3__441_GLOBAL__N__f4405e6e_4_k_cu_08cfca28_36096ignoreE:
	.zero		1
	.type		_ZN39_INTERNAL_f4405e6e_4_k_cu_08cfca28_36094cute7productE,@object
	.size		_ZN39_INTERNAL_f4405e6e_4_k_cu_08cfca28_36094cute7productE,(_ZN39_INTERNAL_f4405e6e_4_k_cu_08cfca28_36094cuda3std3__45__cpo3endE - _ZN39_INTERNAL_f4405e6e_4_k_cu_08cfca28_36094cute7productE)
_ZN39_INTERNAL_f4405e6e_4_k_cu_08cfca28_36094cute7productE:
	.zero		1
	.type		_ZN39_INTERNAL_f4405e6e_4_k_cu_08cfca28_36094cuda3std3__45__cpo3endE,@object
	.size		_ZN39_INTERNAL_f4405e6e_4_k_cu_08cfca28_36094cuda3std3__45__cpo3endE,(_ZN39_INTERNAL_f4405e6e_4_k_cu_08cfca28_36094cuda3std3__419piecewise_constructE - _ZN39_INTERNAL_f4405e6e_4_k_cu_08cfca28_36094cuda3std3__45__cpo3endE)
_ZN39_INTERNAL_f4405e6e_4_k_cu_08cfca28_36094cuda3std3__45__cpo3endE:
	.zero		1
	.type		_ZN39_INTERNAL_f4405e6e_4_k_cu_08cfca28_36094cuda3std3__419piecewise_constructE,@object
	.size		_ZN39_INTERNAL_f4405e6e_4_k_cu_08cfca28_36094cuda3std3__419piecewise_constructE,(_ZN39_INTERNAL_f4405e6e_4_k_cu_08cfca28_36094cuda3std3__45__cpo4cendE - _ZN39_INTERNAL_f4405e6e_4_k_cu_08cfca28_36094cuda3std3__419piecewise_constructE)
_ZN39_INTERNAL_f4405e6e_4_k_cu_08cfca28_36094cuda3std3__419piecewise_constructE:
	.zero		1
	.type		_ZN39_INTERNAL_f4405e6e_4_k_cu_08cfca28_36094cuda3std3__45__cpo4cendE,@object
	.size		_ZN39_INTERNAL_f4405e6e_4_k_cu_08cfca28_36094cuda3std3__45__cpo4cendE,(_ZN39_INTERNAL_f4405e6e_4_k_cu_08cfca28_36094cuda3std6ranges3__45__cpo4swapE - _ZN39_INTERNAL_f4405e6e_4_k_cu_08cfca28_36094cuda3std3__45__cpo4cendE)
_ZN39_INTERNAL_f4405e6e_4_k_cu_08cfca28_36094cuda3std3__45__cpo4cendE:
	.zero		1
	.type		_ZN39_INTERNAL_f4405e6e_4_k_cu_08cfca28_36094cuda3std6ranges3__45__cpo4swapE,@object
	.size		_ZN39_INTERNAL_f4405e6e_4_k_cu_08cfca28_36094cuda3std6ranges3__45__cpo4swapE,(.L_10 - _ZN39_INTERNAL_f4405e6e_4_k_cu_08cfca28_36094cuda3std6ranges3__45__cpo4swapE)
_ZN39_INTERNAL_f4405e6e_4_k_cu_08cfca28_36094cuda3std6ranges3__45__cpo4swapE:
	.zero		1
.L_10:


//--------------------- .nv.constant0._ZN7cutlass13device_kernelINS_4conv6kernel13ConvUniversalINS1_16ConvProblemShapeILNS1_8OperatorE0ELi3EEENS1_10collective14CollectiveConvINS1_47MainloopSm100TmaUmmaWarpSpecializedImplicitGemmILS5_0ELi8ELi3ELi1ELi2EN4cute5tupleIJNSA_1CILi2EEENSC_ILi1EEESE_EEEEENSB_IJNSC_ILi256EEENSC_ILi128EEENSB_IJNSC_ILi64EEEEEEEEENS_6half_tESM_NSA_8TiledMMAINSA_8MMA_AtomIJNSA_26SM100_MMA_F16BF16_2x1SM_SSISM_SM_fLi256ELi128ELNSA_4UMMA5MajorE0ELSR_0ELNSQ_7ScaleInE0ELSS_0EEEEEENSA_6LayoutINSB_IJSE_SE_SE_EEENSB_IJNSC_ILi0EEESX_SX_EEEEENSB_IJNSA_10UnderscoreES10_S10_EEEEENS7_6detail27Sm100ImplicitGemmTileTraitsINSA_25SM100_TMA_2SM_LOAD_IM2COLENSA_14ComposedLayoutINSA_7SwizzleILi3ELi4ELi3EEENSA_18smem_ptr_flag_bitsILi16EEENSV_INSB_IJNSC_ILi8EEESJ_EEENSB_IJSJ_SE_EEEEEEEvEENS14_INSA_18SM100_TMA_2SM_LOADES1F_vEEEENS_8epilogue10collective18CollectiveEpilogueINS1K_23Sm100TmaWarpSpecializedILi4ELi2ELi32ELb1ELb0EEEJNSB_IJSI_SI_SK_EEENSB_IJNSV_ISI_SE_EENSV_INSC_ILi32EEESE_EEEEESM_NSB_IJNSB_IJllllEEESE_SX_EEESM_S1V_NS1K_6fusion15FusionCallbacksIS1O_NS1W_17LinearCombinationISM_fSM_fLNS_15FloatRoundStyleE2EEES1P_S1T_JEEENSA_5SM1004TMEM4LOAD26SM100_TMEM_LOAD_32dp32b32xENSA_20SM90_TMA_LOAD_IM2COLENS16_INS17_ILi2ELi4ELi3EEES1A_NSV_INSB_IJS1B_S1R_EEENSB_IJS1R_SE_EEEEEEENSA_39AutoVectorizingCopyWithAssumedAlignmentILi128EEENSA_21SM90_TMA_STORE_IM2COLES2B_S2D_S2D_EEEvvEEEEvNT_6ParamsE --------------------------
	.section	.nv.constant0._ZN7cutlass13device_kernelINS_4conv6kernel13ConvUniversalINS1_16ConvProblemShapeILNS1_8OperatorE0ELi3EEENS1_10collective14CollectiveConvINS1_47MainloopSm100TmaUmmaWarpSpecializedImplicitGemmILS5_0ELi8ELi3ELi1ELi2EN4cute5tupleIJNSA_1CILi2EEENSC_ILi1EEESE_EEEEENSB_IJNSC_ILi256EEENSC_ILi128EEENSB_IJNSC_ILi64EEEEEEEEENS_6half_tESM_NSA_8TiledMMAINSA_8MMA_AtomIJNSA_26SM100_MMA_F16BF16_2x1SM_SSISM_SM_fLi256ELi128ELNSA_4UMMA5MajorE0ELSR_0ELNSQ_7ScaleInE0ELSS_0EEEEEENSA_6LayoutINSB_IJSE_SE_SE_EEENSB_IJNSC_ILi0EEESX_SX_EEEEENSB_IJNSA_10UnderscoreES10_S10_EEEEENS7_6detail27Sm100ImplicitGemmTileTraitsINSA_25SM100_TMA_2SM_LOAD_IM2COLENSA_14ComposedLayoutINSA_7SwizzleILi3ELi4ELi3EEENSA_18smem_ptr_flag_bitsILi16EEENSV_INSB_IJNSC_ILi8EEESJ_EEENSB_IJSJ_SE_EEEEEEEvEENS14_INSA_18SM100_TMA_2SM_LOADES1F_vEEEENS_8epilogue10collective18CollectiveEpilogueINS1K_23Sm100TmaWarpSpecializedILi4ELi2ELi32ELb1ELb0EEEJNSB_IJSI_SI_SK_EEENSB_IJNSV_ISI_SE_EENSV_INSC_ILi32EEESE_EEEEESM_NSB_IJNSB_IJllllEEESE_SX_EEESM_S1V_NS1K_6fusion15FusionCallbacksIS1O_NS1W_17LinearCombinationISM_fSM_fLNS_15FloatRoundStyleE2EEES1P_S1T_JEEENSA_5SM1004TMEM4LOAD26SM100_TMEM_LOAD_32dp32b32xENSA_20SM90_TMA_LOAD_IM2COLENS16_INS17_ILi2ELi4ELi3EEES1A_NSV_INSB_IJS1B_S1R_EEENSB_IJS1R_SE_EEEEEEENSA_39AutoVectorizingCopyWithAssumedAlignmentILi128EEENSA_21SM90_TMA_STORE_IM2COLES2B_S2D_S2D_EEEvvEEEEvNT_6ParamsE,"a",@progbits
	.sectionflags	@""
	.align	4
.nv.constant0._ZN7cutlass13device_kernelINS_4conv6kernel13ConvUniversalINS1_16ConvProblemShapeILNS1_8OperatorE0ELi3EEENS1_10collective14CollectiveConvINS1_47MainloopSm100TmaUmmaWarpSpecializedImplicitGemmILS5_0ELi8ELi3ELi1ELi2EN4cute5tupleIJNSA_1CILi2EEENSC_ILi1EEESE_EEEEENSB_IJNSC_ILi256EEENSC_ILi128EEENSB_IJNSC_ILi64EEEEEEEEENS_6half_tESM_NSA_8TiledMMAINSA_8MMA_AtomIJNSA_26SM100_MMA_F16BF16_2x1SM_SSISM_SM_fLi256ELi128ELNSA_4UMMA5MajorE0ELSR_0ELNSQ_7ScaleInE0ELSS_0EEEEEENSA_6LayoutINSB_IJSE_SE_SE_EEENSB_IJNSC_ILi0EEESX_SX_EEEEENSB_IJNSA_10UnderscoreES10_S10_EEEEENS7_6detail27Sm100ImplicitGemmTileTraitsINSA_25SM100_TMA_2SM_LOAD_IM2COLENSA_14ComposedLayoutINSA_7SwizzleILi3ELi4ELi3EEENSA_18smem_ptr_flag_bitsILi16EEENSV_INSB_IJNSC_ILi8EEESJ_EEENSB_IJSJ_SE_EEEEEEEvEENS14_INSA_18SM100_TMA_2SM_LOADES1F_vEEEENS_8epilogue10collective18CollectiveEpilogueINS1K_23Sm100TmaWarpSpecializedILi4ELi2ELi32ELb1ELb0EEEJNSB_IJSI_SI_SK_EEENSB_IJNSV_ISI_SE_EENSV_INSC_ILi32EEESE_EEEEESM_NSB_IJNSB_IJllllEEESE_SX_EEESM_S1V_NS1K_6fusion15FusionCallbacksIS1O_NS1W_17LinearCombinationISM_fSM_fLNS_15FloatRoundStyleE2EEES1P_S1T_JEEENSA_5SM1004TMEM4LOAD26SM100_TMEM_LOAD_32dp32b32xENSA_20SM90_TMA_LOAD_IM2COLENS16_INS17_ILi2ELi4ELi3EEES1A_NSV_INSB_IJS1B_S1R_EEENSB_IJS1R_SE_EEEEEEENSA_39AutoVectorizingCopyWithAssumedAlignmentILi128EEENSA_21SM90_TMA_STORE_IM2COLES2B_S2D_S2D_EEEvvEEEEvNT_6ParamsE:
	.zero		3200


//--------------------- SYMBOLS --------------------------

	.type		.nv.reservedSmem.offset0,@object
	.size		.nv.reservedSmem.offset0,0x4
	.type		.nv.reservedSmem.cap,@object
	.size		.nv.reservedSmem.cap,0x4
	.type		__assertfail,@function
